	.target	sm_80

	.elftype	@"ET_EXEC"


//--------------------- .note.nv.tkinfo           --------------------------
	.section	.note.nv.tkinfo,"",@"SHT_NOTE"
	.sectionflags	@"SHF_NOTE_NV_TKINFO"
	.tkinfo
        /*0018*/ 	.word	0x00000002
        /*0030*/ 	.string	""
        /*0030*/ 	.string	"ptxas"
        /*0030*/ 	.string	"Cuda compilation tools, release 13.0, V13.0.88"
        /*0030*/ 	.string	"Build cuda_13.0.r13.0/compiler.36424714_0"
        /*0030*/ 	.string	"-v  -suppress-debug-info  -lineinfo  -arch sm_80 "



//--------------------- .note.nv.cuinfo           --------------------------
	.section	.note.nv.cuinfo,"",@"SHT_NOTE"
	.sectionflags	@"SHF_NOTE_NV_CUINFO"
        /*0018*/ 	.short	0x0002
        /*001a*/ 	.short	0x0050
        /*001c*/ 	.short	0x0082
	.zero		2


//--------------------- .nv.info                  --------------------------
	.section	.nv.info,"",@"SHT_CUDA_INFO"
	.align	4


	//----- nvinfo : EIATTR_REGCOUNT
	.align		4
        /*0000*/ 	.byte	0x04, 0x2f
        /*0002*/ 	.short	(.L_1 - .L_0)
	.align		4
.L_0:
        /*0004*/ 	.word	index@(matmul_kernel)
        /*0008*/ 	.word	0x00000020


	//----- nvinfo : EIATTR_FRAME_SIZE
	.align		4
.L_1:
        /*000c*/ 	.byte	0x04, 0x11
        /*000e*/ 	.short	(.L_3 - .L_2)
	.align		4
.L_2:
        /*0010*/ 	.word	index@(matmul_kernel)
        /*0014*/ 	.word	0x000032e8


	//----- nvinfo : EIATTR_MIN_STACK_SIZE
	.align		4
.L_3:
        /*0018*/ 	.byte	0x04, 0x12
        /*001a*/ 	.short	(.L_5 - .L_4)
	.align		4
.L_4:
        /*001c*/ 	.word	index@(matmul_kernel)
        /*0020*/ 	.word	0x000032e8
.L_5:


//--------------------- .nv.info.matmul_kernel    --------------------------
	.section	.nv.info.matmul_kernel,"",@"SHT_CUDA_INFO"
	.sectionflags	@""
	.align	4


	//----- nvinfo : EIATTR_CUDA_API_VERSION
	.align		4
        /*0000*/ 	.byte	0x04, 0x37
        /*0002*/ 	.short	(.L_7 - .L_6)
.L_6:
        /*0004*/ 	.word	0x00000082


	//----- nvinfo : EIATTR_SW2861232_WAR
	.align		4
.L_7:
        /*0008*/ 	.byte	0x01, 0x35
	.zero		2


	//----- nvinfo : EIATTR_PARAM_CBANK
	.align		4
        /*000c*/ 	.byte	0x04, 0x0a
        /*000e*/ 	.short	(.L_9 - .L_8)
	.align		4
.L_8:
        /*0010*/ 	.word	index@(.nv.constant0.matmul_kernel)
        /*0014*/ 	.short	0x0160
        /*0016*/ 	.short	0x0050


	//----- nvinfo : EIATTR_CBANK_PARAM_SIZE
	.align		4
.L_9:
        /*0018*/ 	.byte	0x03, 0x19
        /*001a*/ 	.short	0x0050


	//----- nvinfo : EIATTR_KPARAM_INFO
	.align		4
        /*001c*/ 	.byte	0x04, 0x17
        /*001e*/ 	.short	(.L_11 - .L_10)
.L_10:
        /*0020*/ 	.word	0x00000000
        /*0024*/ 	.short	0x000d
        /*0026*/ 	.short	0x0048
        /*0028*/ 	.byte	0x00, 0xf4, 0x21, 0x00


	//----- nvinfo : EIATTR_KPARAM_INFO
	.align		4
.L_11:
        /*002c*/ 	.byte	0x04, 0x17
        /*002e*/ 	.short	(.L_13 - .L_12)
.L_12:
        /*0030*/ 	.word	0x00000000
        /*0034*/ 	.short	0x000c
        /*0036*/ 	.short	0x0040
        /*0038*/ 	.byte	0x00, 0xf4, 0x21, 0x00


	//----- nvinfo : EIATTR_KPARAM_INFO
	.align		4
.L_13:
        /*003c*/ 	.byte	0x04, 0x17
        /*003e*/ 	.short	(.L_15 - .L_14)
.L_14:
        /*0040*/ 	.word	0x00000000
        /*0044*/ 	.short	0x000b
        /*0046*/ 	.short	0x0038
        /*0048*/ 	.byte	0x00, 0xf0, 0x11, 0x00


	//----- nvinfo : EIATTR_KPARAM_INFO
	.align		4
.L_15:
        /*004c*/ 	.byte	0x04, 0x17
        /*004e*/ 	.short	(.L_17 - .L_16)
.L_16:
        /*0050*/ 	.word	0x00000000
        /*0054*/ 	.short	0x000a
        /*0056*/ 	.short	0x0034
        /*0058*/ 	.byte	0x00, 0xf0, 0x11, 0x00


	//----- nvinfo : EIATTR_KPARAM_INFO
	.align		4
.L_17:
        /*005c*/ 	.byte	0x04, 0x17
        /*005e*/ 	.short	(.L_19 - .L_18)
.L_18:
        /*0060*/ 	.word	0x00000000
        /*0064*/ 	.short	0x0009
        /*0066*/ 	.short	0x0030
        /*0068*/ 	.byte	0x00, 0xf0, 0x11, 0x00


	//----- nvinfo : EIATTR_KPARAM_INFO
	.align		4
.L_19:
        /*006c*/ 	.byte	0x04, 0x17
        /*006e*/ 	.short	(.L_21 - .L_20)
.L_20:
        /*0070*/ 	.word	0x00000000
        /*0074*/ 	.short	0x0008
        /*0076*/ 	.short	0x002c
        /*0078*/ 	.byte	0x00, 0xf0, 0x11, 0x00


	//----- nvinfo : EIATTR_KPARAM_INFO
	.align		4
.L_21:
        /*007c*/ 	.byte	0x04, 0x17
        /*007e*/ 	.short	(.L_23 - .L_22)
.L_22:
        /*0080*/ 	.word	0x00000000
        /*0084*/ 	.short	0x0007
        /*0086*/ 	.short	0x0028
        /*0088*/ 	.byte	0x00, 0xf0, 0x11, 0x00


	//----- nvinfo : EIATTR_KPARAM_INFO
	.align		4
.L_23:
        /*008c*/ 	.byte	0x04, 0x17
        /*008e*/ 	.short	(.L_25 - .L_24)
.L_24:
        /*0090*/ 	.word	0x00000000
        /*0094*/ 	.short	0x0006
        /*0096*/ 	.short	0x0024
        /*0098*/ 	.byte	0x00, 0xf0, 0x11, 0x00


	//----- nvinfo : EIATTR_KPARAM_INFO
	.align		4
.L_25:
        /*009c*/ 	.byte	0x04, 0x17
        /*009e*/ 	.short	(.L_27 - .L_26)
.L_26:
        /*00a0*/ 	.word	0x00000000
        /*00a4*/ 	.short	0x0005
        /*00a6*/ 	.short	0x0020
        /*00a8*/ 	.byte	0x00, 0xf0, 0x11, 0x00


	//----- nvinfo : EIATTR_KPARAM_INFO
	.align		4
.L_27:
        /*00ac*/ 	.byte	0x04, 0x17
        /*00ae*/ 	.short	(.L_29 - .L_28)
.L_28:
        /*00b0*/ 	.word	0x00000000
        /*00b4*/ 	.short	0x0004
        /*00b6*/ 	.short	0x001c
        /*00b8*/ 	.byte	0x00, 0xf0, 0x11, 0x00


	//----- nvinfo : EIATTR_KPARAM_INFO
	.align		4
.L_29:
        /*00bc*/ 	.byte	0x04, 0x17
        /*00be*/ 	.short	(.L_31 - .L_30)
.L_30:
        /*00c0*/ 	.word	0x00000000
        /*00c4*/ 	.short	0x0003
        /*00c6*/ 	.short	0x0018
        /*00c8*/ 	.byte	0x00, 0xf0, 0x11, 0x00


	//----- nvinfo : EIATTR_KPARAM_INFO
	.align		4
.L_31:
        /*00cc*/ 	.byte	0x04, 0x17
        /*00ce*/ 	.short	(.L_33 - .L_32)
.L_32:
        /*00d0*/ 	.word	0x00000000
        /*00d4*/ 	.short	0x0002
        /*00d6*/ 	.short	0x0010
        /*00d8*/ 	.byte	0x00, 0xf4, 0x21, 0x00


	//----- nvinfo : EIATTR_KPARAM_INFO
	.align		4
.L_33:
        /*00dc*/ 	.byte	0x04, 0x17
        /*00de*/ 	.short	(.L_35 - .L_34)
.L_34:
        /*00e0*/ 	.word	0x00000000
        /*00e4*/ 	.short	0x0001
        /*00e6*/ 	.short	0x0008
        /*00e8*/ 	.byte	0x00, 0xf4, 0x21, 0x00


	//----- nvinfo : EIATTR_KPARAM_INFO
	.align		4
.L_35:
        /*00ec*/ 	.byte	0x04, 0x17
        /*00ee*/ 	.short	(.L_37 - .L_36)
.L_36:
        /*00f0*/ 	.word	0x00000000
        /*00f4*/ 	.short	0x0000
        /*00f6*/ 	.short	0x0000
        /*00f8*/ 	.byte	0x00, 0xf4, 0x21, 0x00


	//----- nvinfo : EIATTR_MAXREG_COUNT
	.align		4
.L_37:
        /*00fc*/ 	.byte	0x03, 0x1b
        /*00fe*/ 	.short	0x0080


	//----- nvinfo : EIATTR_NUM_BARRIERS
	.align		4
        /*0100*/ 	.byte	0x02, 0x4c
        /*0102*/ 	.byte	0x01
	.zero		1


	//----- nvinfo : EIATTR_ANNOTATIONS
	.align		4
        /*0104*/ 	.byte	0x04, 0x55
        /*0106*/ 	.short	(.L_39 - .L_38)


	//   ....[0]....
.L_38:
        /*0108*/ 	.word	0x00000001
        /*010c*/ 	.byte	0x80, 0x06, 0x00, 0x00, 0x01, 0x00, 0x00, 0x00, 0xb0, 0x06, 0x00, 0x00, 0x01, 0x00, 0x00, 0x00
        /* <DEDUP_REMOVED lines=814> */
        /*33fc*/ 	.byte	0x20, 0x01, 0x01, 0x00, 0x01, 0x00, 0x00, 0x00, 0x30, 0x01, 0x01, 0x00


	//----- nvinfo : EIATTR_MERCURY_ISA_VERSION
	.align		4
.L_39:
        /*3408*/ 	.byte	0x03, 0x5f
        /*340a*/ 	.short	0x0000


	//----- nvinfo : EIATTR_EXIT_INSTR_OFFSETS
	.align		4
        /*340c*/ 	.byte	0x04, 0x1c
        /*340e*/ 	.short	(.L_41 - .L_40)


	//   ....[0]....
.L_40:
        /*3410*/ 	.word	0x00045f10


	//   ....[1]....
        /*3414*/ 	.word	0x00045f40


	//----- nvinfo : EIATTR_REQNTID
	.align		4
.L_41:
        /*3418*/ 	.byte	0x04, 0x10
        /*341a*/ 	.short	(.L_43 - .L_42)
.L_42:
        /*341c*/ 	.word	0x00000200
        /*3420*/ 	.word	0x00000001
        /*3424*/ 	.word	0x00000001
.L_43:


//--------------------- .nv.callgraph             --------------------------
	.section	.nv.callgraph,"",@"SHT_CUDA_CALLGRAPH"
	.align	4
	.sectionentsize	8
	.align		4
        /*0000*/ 	.word	0x00000000
	.align		4
        /*0004*/ 	.word	0xffffffff
	.align		4
        /*0008*/ 	.word	0x00000000
	.align		4
        /*000c*/ 	.word	0xfffffffe
	.align		4
        /*0010*/ 	.word	0x00000000
	.align		4
        /*0014*/ 	.word	0xfffffffd
	.align		4
        /*0018*/ 	.word	0x00000000
	.align		4
        /*001c*/ 	.word	0xfffffffc


//--------------------- .nv.rel.action            --------------------------
	.section	.nv.rel.action,"",@"SHT_CUDA_RELOCINFO"
	.align	8
	.sectionentsize	8
        /*0000*/ 	.byte	0x73, 0x00, 0x00, 0x00, 0x00, 0x00, 0x00, 0x00, 0x00, 0x00, 0x00, 0x11, 0x25, 0x00, 0x05, 0x36


//--------------------- .nv.constant0.matmul_kernel --------------------------
	.section	.nv.constant0.matmul_kernel,"a",@progbits
	.sectionflags	@""
	.align	4
.nv.constant0.matmul_kernel:
	.zero		432


//--------------------- .text.matmul_kernel       --------------------------
	.section	.text.matmul_kernel,"ax",@progbits
	.sectioninfo	@"SHI_REGISTERS=32"
	.align	128
        .global         matmul_kernel
        .type           matmul_kernel,@function
        .size           matmul_kernel,(.L_x_5 - matmul_kernel)
        .other          matmul_kernel,@"STO_CUDA_ENTRY STV_DEFAULT"
matmul_kernel:
.text.matmul_kernel:
[----:B------:R-:W-:-:S03]  /*0000*/  IMAD.MOV.U32 R1, RZ, RZ, c[0x0][0x28] ;  /* 0x00000a00ff017624 */ /* 0x000fc600078e00ff */
[----:B------:R-:W-:Y:S01]  /*0010*/  IMAD.MOV.U32 R0, RZ, RZ, c[0x0][0x17c] ;  /* 0x00005f00ff007624 */ /* 0x000fe200078e00ff */
[----:B------:R-:W0:Y:S01]  /*0020*/  S2R R12, SR_TID.X ;  /* 0x00000000000c7919 */ /* 0x000e220000002100 */
[----:B------:R-:W-:Y:S01]  /*0030*/  IADD3 R1, R1, -0x32e8, RZ ;  /* 0xffffcd1801017810 */ /* 0x000fe20007ffe0ff */
[----:B------:R-:W-:Y:S02]  /*0040*/  ULDC.64 UR10, c[0x0][0x118] ;  /* 0x00004600000a7ab9 */ /* 0x000fe40000000a00 */
[----:B------:R-:W-:-:S04]  /*0050*/  IADD3 R0, R0, 0x1ff, RZ ;  /* 0x000001ff00007810 */ /* 0x000fc80007ffe0ff */
[----:B------:R-:W-:-:S04]  /*0060*/  SHF.R.S32.HI R3, RZ, 0x1f, R0 ;  /* 0x0000001fff037819 */ /* 0x000fc80000011400 */
[----:B------:R-:W-:-:S04]  /*0070*/  LEA.HI R3, R3, R0, RZ, 0x9 ;  /* 0x0000000003037211 */ /* 0x000fc800078f48ff */
[----:B------:R-:W-:Y:S02]  /*0080*/  SHF.R.S32.HI R0, RZ, 0x9, R3 ;  /* 0x00000009ff007819 */ /* 0x000fe40000011403 */
[----:B------:R-:W1:Y:S03]  /*0090*/  S2R R3, SR_CTAID.X ;  /* 0x0000000000037919 */ /* 0x000e660000002500 */
[----:B------:R-:W-:Y:S01]  /*00a0*/  IMAD.SHL.U32 R0, R0, 0x8, RZ ;  /* 0x0000000800007824 */ /* 0x000fe200078e00ff */
[----:B0-----:R-:W-:-:S04]  /*00b0*/  LOP3.LUT R29, R12, 0x1ff, RZ, 0xc0, !PT ;  /* 0x000001ff0c1d7812 */ /* 0x001fc800078ec0ff */
[-C--:B------:R-:W-:Y:S02]  /*00c0*/  IABS R7, R0.reuse ;  /* 0x0000000000077213 */ /* 0x080fe40000000000 */
[----:B------:R-:W-:Y:S02]  /*00d0*/  IABS R10, R0 ;  /* 0x00000000000a7213 */ /* 0x000fe40000000000 */
[----:B------:R-:W0:Y:S01]  /*00e0*/  I2F.RP R2, R7 ;  /* 0x0000000700027306 */ /* 0x000e220000209400 */
[----:B------:R-:W-:Y:S02]  /*00f0*/  LOP3.LUT R28, R12, 0x100, RZ, 0xc0, !PT ;  /* 0x000001000c1c7812 */ /* 0x000fe400078ec0ff */
[----:B-1----:R-:W-:-:S05]  /*0100*/  IABS R8, R3 ;  /* 0x0000000300087213 */ /* 0x002fca0000000000 */
[----:B0-----:R-:W0:Y:S02]  /*0110*/  MUFU.RCP R2, R2 ;  /* 0x0000000200027308 */ /* 0x001e240000001000 */
[----:B0-----:R-:W-:Y:S01]  /*0120*/  IADD3 R4, R2, 0xffffffe, RZ ;  /* 0x0ffffffe02047810 */ /* 0x001fe20007ffe0ff */
[----:B------:R-:W-:-:S05]  /*0130*/  IMAD.MOV R2, RZ, RZ, -R10 ;  /* 0x000000ffff027224 */ /* 0x000fca00078e0a0a */
[----:B------:R0:W1:Y:S02]  /*0140*/  F2I.FTZ.U32.TRUNC.NTZ R5, R4 ;  /* 0x0000000400057305 */ /* 0x000064000021f000 */
[----:B0-----:R-:W-:Y:S02]  /*0150*/  IMAD.MOV.U32 R4, RZ, RZ, RZ ;  /* 0x000000ffff047224 */ /* 0x001fe400078e00ff */
[----:B-1----:R-:W-:-:S04]  /*0160*/  IMAD.MOV R6, RZ, RZ, -R5 ;  /* 0x000000ffff067224 */ /* 0x002fc800078e0a05 */
[----:B------:R-:W-:Y:S02]  /*0170*/  IMAD R9, R6, R7, RZ ;  /* 0x0000000706097224 */ /* 0x000fe400078e02ff */
[----:B------:R-:W-:Y:S02]  /*0180*/  IMAD.MOV.U32 R6, RZ, RZ, R8 ;  /* 0x000000ffff067224 */ /* 0x000fe400078e0008 */
[----:B------:R-:W-:-:S06]  /*0190*/  IMAD.HI.U32 R5, R5, R9, R4 ;  /* 0x0000000905057227 */ /* 0x000fcc00078e0004 */
[----:B------:R-:W-:-:S04]  /*01a0*/  IMAD.HI.U32 R5, R5, R6, RZ ;  /* 0x0000000605057227 */ /* 0x000fc800078e00ff */
[----:B------:R-:W-:-:S05]  /*01b0*/  IMAD R2, R5, R2, R6 ;  /* 0x0000000205027224 */ /* 0x000fca00078e0206 */
[----:B------:R-:W-:-:S13]  /*01c0*/  ISETP.GT.U32.AND P1, PT, R7, R2, PT ;  /* 0x000000020700720c */ /* 0x000fda0003f24070 */
[----:B------:R-:W-:Y:S01]  /*01d0*/  @!P1 IMAD.IADD R2, R2, 0x1, -R7 ;  /* 0x0000000102029824 */ /* 0x000fe200078e0a07 */
[----:B------:R-:W-:Y:S02]  /*01e0*/  @!P1 IADD3 R5, R5, 0x1, RZ ;  /* 0x0000000105059810 */ /* 0x000fe40007ffe0ff */
[----:B------:R-:W-:Y:S02]  /*01f0*/  ISETP.NE.AND P1, PT, R0, RZ, PT ;  /* 0x000000ff0000720c */ /* 0x000fe40003f25270 */
[----:B------:R-:W-:Y:S02]  /*0200*/  ISETP.GE.U32.AND P0, PT, R2, R7, PT ;  /* 0x000000070200720c */ /* 0x000fe40003f06070 */
[----:B------:R-:W-:-:S04]  /*0210*/  LOP3.LUT R2, R3, R0, RZ, 0x3c, !PT ;  /* 0x0000000003027212 */ /* 0x000fc800078e3cff */
[----:B------:R-:W-:Y:S01]  /*0220*/  ISETP.GE.AND P2, PT, R2, RZ, PT ;  /* 0x000000ff0200720c */ /* 0x000fe20003f46270 */
[----:B------:R-:W-:-:S05]  /*0230*/  IMAD.MOV.U32 R2, RZ, RZ, c[0x0][0x178] ;  /* 0x00005e00ff027624 */ /* 0x000fca00078e00ff */
[----:B------:R-:W-:Y:S02]  /*0240*/  IADD3 R2, R2, 0xff, RZ ;  /* 0x000000ff02027810 */ /* 0x000fe40007ffe0ff */
[----:B------:R-:W-:-:S05]  /*0250*/  @P0 IADD3 R5, R5, 0x1, RZ ;  /* 0x0000000105050810 */ /* 0x000fca0007ffe0ff */
[----:B------:R-:W-:Y:S01]  /*0260*/  IMAD.MOV.U32 R4, RZ, RZ, R5 ;  /* 0x000000ffff047224 */ /* 0x000fe200078e0005 */
[----:B------:R-:W-:-:S03]  /*0270*/  SHF.R.S32.HI R5, RZ, 0x1f, R2 ;  /* 0x0000001fff057819 */ /* 0x000fc60000011402 */
[----:B------:R-:W-:Y:S01]  /*0280*/  @!P2 IMAD.MOV R4, RZ, RZ, -R4 ;  /* 0x000000ffff04a224 */ /* 0x000fe200078e0a04 */
[----:B------:R-:W-:Y:S02]  /*0290*/  @!P1 LOP3.LUT R4, RZ, R0, RZ, 0x33, !PT ;  /* 0x00000000ff049212 */ /* 0x000fe400078e33ff */
[----:B------:R-:W-:-:S03]  /*02a0*/  LEA.HI R5, R5, R2, RZ, 0x8 ;  /* 0x0000000205057211 */ /* 0x000fc600078f40ff */
[----:B------:R-:W-:Y:S02]  /*02b0*/  IMAD.SHL.U32 R2, R4, 0x8, RZ ;  /* 0x0000000804027824 */ /* 0x000fe400078e00ff */
[----:B------:R-:W-:-:S03]  /*02c0*/  IMAD.MOV R4, RZ, RZ, -R4 ;  /* 0x000000ffff047224 */ /* 0x000fc600078e0a04 */
[----:B------:R-:W-:Y:S01]  /*02d0*/  LEA.HI.SX32 R5, R5, -R2, 0x18 ;  /* 0x8000000205057211 */ /* 0x000fe200078fc2ff */
[----:B------:R-:W-:-:S03]  /*02e0*/  IMAD R11, R0, R4, R3 ;  /* 0x00000004000b7224 */ /* 0x000fc600078e0203 */
[----:B------:R-:W-:Y:S02]  /*02f0*/  IMNMX R6, R5, 0x8, PT ;  /* 0x0000000805067817 */ /* 0x000fe40003800200 */
[----:B------:R-:W-:Y:S02]  /*0300*/  IABS R4, R11 ;  /* 0x0000000b00047213 */ /* 0x000fe40000000000 */
[----:B------:R-:W-:-:S04]  /*0310*/  IABS R9, R6 ;  /* 0x0000000600097213 */ /* 0x000fc80000000000 */
[----:B------:R-:W0:Y:S08]  /*0320*/  I2F.RP R7, R9 ;  /* 0x0000000900077306 */ /* 0x000e300000209400 */
[----:B0-----:R-:W0:Y:S02]  /*0330*/  MUFU.RCP R7, R7 ;  /* 0x0000000700077308 */ /* 0x001e240000001000 */
[----:B0-----:R-:W-:-:S06]  /*0340*/  IADD3 R5, R7, 0xffffffe, RZ ;  /* 0x0ffffffe07057810 */ /* 0x001fcc0007ffe0ff */
[----:B------:R-:W0:Y:S02]  /*0350*/  F2I.FTZ.U32.TRUNC.NTZ R5, R5 ;  /* 0x0000000500057305 */ /* 0x000e24000021f000 */
[----:B0-----:R-:W-:-:S04]  /*0360*/  IMAD.MOV R8, RZ, RZ, -R5 ;  /* 0x000000ffff087224 */ /* 0x001fc800078e0a05 */
[----:B------:R-:W-:Y:S01]  /*0370*/  IMAD.MOV.U32 R0, RZ, RZ, R8 ;  /* 0x000000ffff007224 */ /* 0x000fe200078e0008 */
[----:B------:R-:W-:-:S03]  /*0380*/  IABS R8, R6 ;  /* 0x0000000600087213 */ /* 0x000fc60000000000 */
[----:B------:R-:W-:Y:S02]  /*0390*/  IMAD R3, R0, R9, RZ ;  /* 0x0000000900037224 */ /* 0x000fe400078e02ff */
[----:B------:R-:W-:Y:S02]  /*03a0*/  IMAD.MOV.U32 R0, RZ, RZ, R4 ;  /* 0x000000ffff007224 */ /* 0x000fe400078e0004 */
[----:B------:R-:W-:-:S04]  /*03b0*/  IMAD.MOV.U32 R4, RZ, RZ, RZ ;  /* 0x000000ffff047224 */ /* 0x000fc800078e00ff */
[----:B------:R-:W-:-:S04]  /*03c0*/  IMAD.HI.U32 R4, R5, R3, R4 ;  /* 0x0000000305047227 */ /* 0x000fc800078e0004 */
[----:B------:R-:W-:Y:S02]  /*03d0*/  IMAD.MOV R5, RZ, RZ, -R8 ;  /* 0x000000ffff057224 */ /* 0x000fe400078e0a08 */
[----:B------:R-:W-:Y:S01]  /*03e0*/  IMAD.HI.U32 R3, R4, R0, RZ ;  /* 0x0000000004037227 */ /* 0x000fe200078e00ff */
[----:B------:R-:W-:-:S03]  /*03f0*/  SHF.R.U32.HI R4, RZ, 0x8, R12 ;  /* 0x00000008ff047819 */ /* 0x000fc6000001160c */
[----:B------:R-:W-:Y:S01]  /*0400*/  IMAD R0, R3, R5, R0 ;  /* 0x0000000503007224 */ /* 0x000fe200078e0200 */
[----:B------:R-:W-:-:S04]  /*0410*/  SGXT.U32 R13, R4, 0x1 ;  /* 0x00000001040d781a */ /* 0x000fc80000000000 */
[----:B------:R-:W-:Y:S02]  /*0420*/  ISETP.GT.U32.AND P1, PT, R9, R0, PT ;  /* 0x000000000900720c */ /* 0x000fe40003f24070 */
[C---:B------:R-:W-:Y:S02]  /*0430*/  LOP3.LUT R4, R13.reuse, 0x6, RZ, 0xfc, !PT ;  /* 0x000000060d047812 */ /* 0x040fe400078efcff */
[C---:B------:R-:W-:Y:S02]  /*0440*/  LOP3.LUT R4, R13.reuse, 0xc, RZ, 0xfc, !PT ;  /* 0x0000000c0d047812 */ /* 0x040fe400078efcff */
[C---:B------:R-:W-:Y:S02]  /*0450*/  LOP3.LUT R4, R13.reuse, 0x12, RZ, 0xfc, !PT ;  /* 0x000000120d047812 */ /* 0x040fe400078efcff */
[C---:B------:R-:W-:Y:S02]  /*0460*/  LOP3.LUT R4, R13.reuse, 0x18, RZ, 0xfc, !PT ;  /* 0x000000180d047812 */ /* 0x040fe400078efcff */
[----:B------:R-:W-:-:S02]  /*0470*/  LOP3.LUT R4, R13, 0x1e, RZ, 0xfc, !PT ;  /* 0x0000001e0d047812 */ /* 0x000fc400078efcff */
[----:B------:R-:W-:Y:S01]  /*0480*/  LOP3.LUT R4, R13, 0x24, RZ, 0xfc, !PT ;  /* 0x000000240d047812 */ /* 0x000fe200078efcff */
[----:B------:R-:W-:Y:S01]  /*0490*/  @!P1 IMAD.IADD R0, R0, 0x1, -R9 ;  /* 0x0000000100009824 */ /* 0x000fe200078e0a09 */
[----:B------:R-:W-:Y:S02]  /*04a0*/  @!P1 IADD3 R3, R3, 0x1, RZ ;  /* 0x0000000103039810 */ /* 0x000fe40007ffe0ff */
[----:B------:R-:W-:Y:S02]  /*04b0*/  ISETP.NE.AND P1, PT, R6, RZ, PT ;  /* 0x000000ff0600720c */ /* 0x000fe40003f25270 */
[----:B------:R-:W-:Y:S02]  /*04c0*/  ISETP.GE.U32.AND P0, PT, R0, R9, PT ;  /* 0x000000090000720c */ /* 0x000fe40003f06070 */
[----:B------:R-:W-:Y:S02]  /*04d0*/  LOP3.LUT R0, R11, R6, RZ, 0x3c, !PT ;  /* 0x000000060b007212 */ /* 0x000fe400078e3cff */
[----:B------:R-:W-:-:S02]  /*04e0*/  LOP3.LUT R4, R13, 0x2a, RZ, 0xfc, !PT ;  /* 0x0000002a0d047812 */ /* 0x000fc400078efcff */
[----:B------:R-:W-:Y:S01]  /*04f0*/  ISETP.GE.AND P2, PT, R0, RZ, PT ;  /* 0x000000ff0000720c */ /* 0x000fe20003f46270 */
[----:B------:R-:W-:Y:S01]  /*0500*/  IMAD.MOV.U32 R0, RZ, RZ, 0x7f ;  /* 0x0000007fff007424 */ /* 0x000fe200078e00ff */
[C---:B------:R-:W-:Y:S02]  /*0510*/  LOP3.LUT R4, R13.reuse, 0x30, RZ, 0xfc, !PT ;  /* 0x000000300d047812 */ /* 0x040fe400078efcff */
[----:B------:R-:W-:Y:S02]  /*0520*/  LOP3.LUT R4, R13, 0x36, RZ, 0xfc, !PT ;  /* 0x000000360d047812 */ /* 0x000fe400078efcff */
[----:B------:R-:W-:Y:S02]  /*0530*/  IADD3 R0, R0, c[0x0][0x180], RZ ;  /* 0x0000600000007a10 */ /* 0x000fe40007ffe0ff */
[----:B------:R-:W-:Y:S02]  /*0540*/  @P0 IADD3 R3, R3, 0x1, RZ ;  /* 0x0000000103030810 */ /* 0x000fe40007ffe0ff */
[----:B------:R-:W-:-:S02]  /*0550*/  ISETP.GT.AND P0, PT, R0, 0x7f, PT ;  /* 0x0000007f0000780c */ /* 0x000fc40003f04270 */
[C---:B------:R-:W-:Y:S01]  /*0560*/  LOP3.LUT R4, R13.reuse, 0x3c, RZ, 0xfc, !PT ;  /* 0x0000003c0d047812 */ /* 0x040fe200078efcff */
[----:B------:R-:W-:Y:S01]  /*0570*/  @!P2 IMAD.MOV R3, RZ, RZ, -R3 ;  /* 0x000000ffff03a224 */ /* 0x000fe200078e0a03 */
[----:B------:R-:W-:Y:S02]  /*0580*/  @!P1 LOP3.LUT R3, RZ, R6, RZ, 0x33, !PT ;  /* 0x00000006ff039212 */ /* 0x000fe400078e33ff */
[C---:B------:R-:W-:Y:S02]  /*0590*/  LOP3.LUT R4, R13.reuse, 0x42, RZ, 0xfc, !PT ;  /* 0x000000420d047812 */ /* 0x040fe400078efcff */
[C---:B------:R-:W-:Y:S01]  /*05a0*/  LOP3.LUT R4, R13.reuse, 0x48, RZ, 0xfc, !PT ;  /* 0x000000480d047812 */ /* 0x040fe200078efcff */
[----:B------:R-:W-:Y:S01]  /*05b0*/  IMAD.MOV R5, RZ, RZ, -R3 ;  /* 0x000000ffff057224 */ /* 0x000fe200078e0a03 */
[----:B------:R-:W-:Y:S01]  /*05c0*/  LOP3.LUT R4, R13, 0x4e, RZ, 0xfc, !PT ;  /* 0x0000004e0d047812 */ /* 0x000fe200078efcff */
[----:B------:R-:W-:Y:S01]  /*05d0*/  IMAD.SHL.U32 R3, R3, 0x200, RZ ;  /* 0x0000020003037824 */ /* 0x000fe200078e00ff */
[----:B------:R-:W-:Y:S01]  /*05e0*/  LOP3.LUT R4, R13, 0x54, RZ, 0xfc, !PT ;  /* 0x000000540d047812 */ /* 0x000fe200078efcff */
[----:B------:R-:W-:Y:S01]  /*05f0*/  IMAD R5, R6, R5, R11 ;  /* 0x0000000506057224 */ /* 0x000fe200078e020b */
[----:B------:R-:W-:-:S02]  /*0600*/  LOP3.LUT R11, R12, 0xff, RZ, 0xc0, !PT ;  /* 0x000000ff0c0b7812 */ /* 0x000fc400078ec0ff */
[C---:B------:R-:W-:Y:S01]  /*0610*/  LOP3.LUT R6, R13.reuse, 0x2, RZ, 0xfc, !PT ;  /* 0x000000020d067812 */ /* 0x040fe200078efcff */
[----:B------:R-:W-:Y:S01]  /*0620*/  IMAD.IADD R2, R2, 0x1, R5 ;  /* 0x0000000102027824 */ /* 0x000fe200078e0205 */
[C---:B------:R-:W-:Y:S02]  /*0630*/  LOP3.LUT R5, R13.reuse, 0x4, RZ, 0xfc, !PT ;  /* 0x000000040d057812 */ /* 0x040fe400078efcff */
[C---:B------:R-:W-:Y:S01]  /*0640*/  LOP3.LUT R6, R13.reuse, 0x8, RZ, 0xfc, !PT ;  /* 0x000000080d067812 */ /* 0x040fe200078efcff */
[----:B------:R-:W-:Y:S01]  /*0650*/  IMAD R2, R2, 0x100, R11 ;  /* 0x0000010002027824 */ /* 0x000fe200078e020b */
[C---:B------:R-:W-:Y:S02]  /*0660*/  LOP3.LUT R5, R13.reuse, 0xa, RZ, 0xfc, !PT ;  /* 0x0000000a0d057812 */ /* 0x040fe400078efcff */
[C---:B------:R-:W-:Y:S02]  /*0670*/  LOP3.LUT R6, R13.reuse, 0xe, RZ, 0xfc, !PT ;  /* 0x0000000e0d067812 */ /* 0x040fe400078efcff */
[----:B------:R0:W-:Y:S01]  /*0680*/  STL [R1+0xd0c], R2 ;  /* 0x000d0c0201007387 */ /* 0x0001e20000100800 */
[----:B------:R-:W-:-:S02]  /*0690*/  LOP3.LUT R5, R13, 0x10, RZ, 0xfc, !PT ;  /* 0x000000100d057812 */ /* 0x000fc400078efcff */
[C---:B------:R-:W-:Y:S01]  /*06a0*/  LOP3.LUT R6, R13.reuse, 0x14, RZ, 0xfc, !PT ;  /* 0x000000140d067812 */ /* 0x040fe200078efcff */
[----:B------:R0:W-:Y:S01]  /*06b0*/  STL [R1+0x6e8], R3 ;  /* 0x0006e80301007387 */ /* 0x0001e20000100800 */
[C---:B------:R-:W-:Y:S02]  /*06c0*/  LOP3.LUT R5, R13.reuse, 0x16, RZ, 0xfc, !PT ;  /* 0x000000160d057812 */ /* 0x040fe400078efcff */
[C---:B------:R-:W-:Y:S02]  /*06d0*/  LOP3.LUT R6, R13.reuse, 0x1a, RZ, 0xfc, !PT ;  /* 0x0000001a0d067812 */ /* 0x040fe400078efcff */
[C---:B------:R-:W-:Y:S02]  /*06e0*/  LOP3.LUT R5, R13.reuse, 0x1c, RZ, 0xfc, !PT ;  /* 0x0000001c0d057812 */ /* 0x040fe400078efcff */
[C---:B------:R-:W-:Y:S02]  /*06f0*/  LOP3.LUT R6, R13.reuse, 0x20, RZ, 0xfc, !PT ;  /* 0x000000200d067812 */ /* 0x040fe400078efcff */
[----:B------:R-:W-:-:S02]  /*0700*/  LOP3.LUT R5, R13, 0x22, RZ, 0xfc, !PT ;  /* 0x000000220d057812 */ /* 0x000fc400078efcff */
[C---:B------:R-:W-:Y:S02]  /*0710*/  LOP3.LUT R6, R13.reuse, 0x26, RZ, 0xfc, !PT ;  /* 0x000000260d067812 */ /* 0x040fe400078efcff */
        /* <DEDUP_REMOVED lines=35> */
[----:B------:R-:W-:Y:S01]  /*0950*/  LOP3.LUT R4, R13, 0x7e, RZ, 0xfc, !PT ;  /* 0x0000007e0d047812 */ /* 0x000fe200078efcff */
[----:B------:R-:W-:Y:S05]  /*0960*/  @P0 BRA `(.L_x_0) ;  /* 0x0000077000000947 */ /* 0x000fea0003800000 */
[----:B0-----:R-:W-:Y:S01]  /*0970*/  IMAD.SHL.U32 R0, R12, 0x100, RZ ;  /* 0x000001000c007824 */ /* 0x001fe200078e00ff */
[----:B------:R-:W-:Y:S01]  /*0980*/  CS2R R24, SRZ ;  /* 0x0000000000187805 */ /* 0x000fe2000001ff00 */
[----:B------:R-:W-:Y:S01]  /*0990*/  CS2R R26, SRZ ;  /* 0x00000000001a7805 */ /* 0x000fe2000001ff00 */
[----:B------:R-:W-:Y:S01]  /*09a0*/  CS2R R20, SRZ ;  /* 0x0000000000147805 */ /* 0x000fe2000001ff00 */
[----:B------:R-:W-:Y:S01]  /*09b0*/  CS2R R22, SRZ ;  /* 0x0000000000167805 */ /* 0x000fe2000001ff00 */
[----:B------:R0:W-:Y:S01]  /*09c0*/  STL [R1+0xd08], R0 ;  /* 0x000d080001007387 */ /* 0x0001e20000100800 */
[----:B------:R-:W-:Y:S01]  /*09d0*/  CS2R R16, SRZ ;  /* 0x0000000000107805 */ /* 0x000fe2000001ff00 */
[----:B------:R-:W-:Y:S01]  /*09e0*/  CS2R R18, SRZ ;  /* 0x0000000000127805 */ /* 0x000fe2000001ff00 */
[----:B------:R-:W-:Y:S01]  /*09f0*/  CS2R R12, SRZ ;  /* 0x00000000000c7805 */ /* 0x000fe2000001ff00 */
[----:B------:R0:W-:Y:S01]  /*0a00*/  STL [R1], RZ ;  /* 0x000000ff01007387 */ /* 0x0001e20000100800 */
[----:B------:R-:W-:Y:S01]  /*0a10*/  CS2R R14, SRZ ;  /* 0x00000000000e7805 */ /* 0x000fe2000001ff00 */
[----:B------:R-:W-:Y:S01]  /*0a20*/  CS2R R8, SRZ ;  /* 0x0000000000087805 */ /* 0x000fe2000001ff00 */
[----:B------:R-:W-:Y:S01]  /*0a30*/  CS2R R10, SRZ ;  /* 0x00000000000a7805 */ /* 0x000fe2000001ff00 */
[----:B------:R0:W-:Y:S01]  /*0a40*/  STL [R1+0x4], RZ ;  /* 0x000004ff01007387 */ /* 0x0001e20000100800 */
[----:B------:R-:W-:Y:S01]  /*0a50*/  CS2R R4, SRZ ;  /* 0x0000000000047805 */ /* 0x000fe2000001ff00 */
[----:B------:R-:W-:-:S02]  /*0a60*/  CS2R R6, SRZ ;  /* 0x0000000000067805 */ /* 0x000fc4000001ff00 */
[----:B------:R0:W-:Y:S04]  /*0a70*/  STL [R1+0x8], RZ ;  /* 0x000008ff01007387 */ /* 0x0001e80000100800 */
        /* <DEDUP_REMOVED lines=100> */
[----:B------:R0:W-:Y:S01]  /*10c0*/  STL [R1+0x24c], RZ ;  /* 0x00024cff01007387 */ /* 0x0001e20000100800 */
[----:B------:R-:W-:Y:S05]  /*10d0*/  BRA `(.L_x_1) ;  /* 0x0003b8d000007947 */ /* 0x000fea0003800000 */
.L_x_0:
[----:B0-----:R-:W-:Y:S01]  /*10e0*/  IABS R25, c[0x0][0x17c] ;  /* 0x00005f0000197a13 */ /* 0x001fe20000000000 */
[----:B------:R-:W-:Y:S01]  /*10f0*/  IMAD.MOV.U32 R9, RZ, RZ, R3 ;  /* 0x000000ffff097224 */ /* 0x000fe200078e0003 */
[----:B------:R-:W-:Y:S01]  /*1100*/  IABS R8, c[0x0][0x178] ;  /* 0x00005e0000087a13 */ /* 0x000fe20000000000 */
[----:B------:R-:W-:Y:S01]  /*1110*/  IMAD.MOV.U32 R14, RZ, RZ, R2 ;  /* 0x000000ffff0e7224 */ /* 0x000fe200078e0002 */
[----:B------:R-:W0:Y:S01]  /*1120*/  I2F.RP R3, R25 ;  /* 0x0000001900037306 */ /* 0x000e220000209400 */
[----:B------:R-:W1:Y:S01]  /*1130*/  S2R R15, SR_TID.X ;  /* 0x00000000000f7919 */ /* 0x000e620000002100 */
[----:B------:R-:W-:Y:S01]  /*1140*/  IMAD.MOV.U32 R6, RZ, RZ, RZ ;  /* 0x000000ffff067224 */ /* 0x000fe200078e00ff */
[----:B------:R-:W-:Y:S01]  /*1150*/  SHF.R.S32.HI R13, RZ, 0x1f, R0 ;  /* 0x0000001fff0d7819 */ /* 0x000fe20000011400 */
[----:B------:R-:W-:Y:S01]  /*1160*/  IMAD.MOV.U32 R4, RZ, RZ, RZ ;  /* 0x000000ffff047224 */ /* 0x000fe200078e00ff */
[----:B------:R-:W-:Y:S01]  /*1170*/  ISETP.NE.U32.AND P0, PT, R28, RZ, PT ;  /* 0x000000ff1c00720c */ /* 0x000fe20003f05070 */
[----:B------:R-:W-:Y:S01]  /*1180*/  IMAD.SHL.U32 R11, R11, 0x2, RZ ;  /* 0x000000020b0b7824 */ /* 0x000fe200078e00ff */
[----:B------:R-:W-:Y:S01]  /*1190*/  LEA.HI R0, R13, R0, RZ, 0x7 ;  /* 0x000000000d007211 */ /* 0x000fe200078f38ff */
[----:B------:R-:W2:Y:S01]  /*11a0*/  I2F.RP R2, R8 ;  /* 0x0000000800027306 */ /* 0x000ea20000209400 */
[----:B------:R-:W-:Y:S01]  /*11b0*/  SEL R12, RZ, 0x210, !P0 ;  /* 0x00000210ff0c7807 */ /* 0x000fe20004000000 */
[----:B------:R-:W-:-:S02]  /*11c0*/  ULDC.64 UR6, c[0x0][0x188] ;  /* 0x0000620000067ab9 */ /* 0x000fc40000000a00 */
[----:B------:R3:W-:Y:S01]  /*11d0*/  STL [R1+0x23c], R0 ;  /* 0x00023c0001007387 */ /* 0x0007e20000100800 */
[----:B------:R-:W-:-:S03]  /*11e0*/  LOP3.LUT R11, R12, R11, RZ, 0x3c, !PT ;  /* 0x0000000b0c0b7212 */ /* 0x000fc600078e3cff */
[----:B0-----:R-:W0:Y:S08]  /*11f0*/  MUFU.RCP R3, R3 ;  /* 0x0000000300037308 */ /* 0x001e300000001000 */
[----:B--2---:R-:W2:Y:S01]  /*1200*/  MUFU.RCP R2, R2 ;  /* 0x0000000200027308 */ /* 0x004ea20000001000 */
[----:B0-----:R-:W-:-:S07]  /*1210*/  IADD3 R3, R3, 0xffffffe, RZ ;  /* 0x0ffffffe03037810 */ /* 0x001fce0007ffe0ff */
[----:B------:R1:W0:Y:S01]  /*1220*/  F2I.FTZ.U32.TRUNC.NTZ R7, R3 ;  /* 0x0000000300077305 */ /* 0x000222000021f000 */
[----:B--2---:R-:W-:-:S07]  /*1230*/  IADD3 R2, R2, 0xffffffe, RZ ;  /* 0x0ffffffe02027810 */ /* 0x004fce0007ffe0ff */
[----:B------:R0:W2:Y:S01]  /*1240*/  F2I.FTZ.U32.TRUNC.NTZ R5, R2 ;  /* 0x0000000200057305 */ /* 0x0000a2000021f000 */
[----:B-1----:R-:W-:-:S04]  /*1250*/  SHF.R.U32.HI R3, RZ, 0x7, R15 ;  /* 0x00000007ff037819 */ /* 0x002fc8000001160f */
[----:B------:R-:W-:Y:S01]  /*1260*/  SGXT.U32 R3, R3, 0x2 ;  /* 0x000000020303781a */ /* 0x000fe20000000000 */
[----:B0-----:R-:W-:-:S03]  /*1270*/  IMAD.MOV R2, RZ, RZ, -R7 ;  /* 0x000000ffff027224 */ /* 0x001fc600078e0a07 */
[----:B------:R-:W-:Y:S01]  /*1280*/  LOP3.LUT R3, R9, R3, RZ, 0xfc, !PT ;  /* 0x0000000309037212 */ /* 0x000fe200078efcff */
[----:B------:R-:W-:-:S03]  /*1290*/  IMAD R2, R2, R25, RZ ;  /* 0x0000001902027224 */ /* 0x000fc600078e02ff */
[----:B------:R-:W-:Y:S01]  /*12a0*/  IABS R9, R3 ;  /* 0x0000000300097213 */ /* 0x000fe20000000000 */
[----:B--2---:R-:W-:Y:S01]  /*12b0*/  IMAD.MOV R10, RZ, RZ, -R5 ;  /* 0x000000ffff0a7224 */ /* 0x004fe200078e0a05 */
[----:B------:R-:W-:Y:S01]  /*12c0*/  LOP3.LUT R17, R3, 0x1e8, RZ, 0xfc, !PT ;  /* 0x000001e803117812 */ /* 0x000fe200078efcff */
[----:B------:R-:W-:Y:S01]  /*12d0*/  IMAD.HI.U32 R2, R7, R2, R6 ;  /* 0x0000000207027227 */ /* 0x000fe200078e0006 */
[C---:B------:R-:W-:Y:S02]  /*12e0*/  LOP3.LUT R21, R3.reuse, 0x1b8, RZ, 0xfc, !PT ;  /* 0x000001b803157812 */ /* 0x040fe400078efcff */
[----:B------:R-:W-:Y:S01]  /*12f0*/  LOP3.LUT R27, R3, 0x30, RZ, 0xfc, !PT ;  /* 0x00000030031b7812 */ /* 0x000fe200078efcff */
[----:B------:R-:W-:-:S04]  /*1300*/  IMAD R10, R10, R8, RZ ;  /* 0x000000080a0a7224 */ /* 0x000fc800078e02ff */
[----:B------:R-:W-:Y:S01]  /*1310*/  IMAD.HI.U32 R6, R5, R10, R4 ;  /* 0x0000000a05067227 */ /* 0x000fe200078e0004 */
[----:B------:R-:W-:-:S03]  /*1320*/  IABS R4, R14 ;  /* 0x0000000e00047213 */ /* 0x000fc60000000000 */
[----:B------:R-:W-:Y:S01]  /*1330*/  IMAD.MOV.U32 R5, RZ, RZ, R9 ;  /* 0x000000ffff057224 */ /* 0x000fe200078e0009 */
[----:B------:R-:W-:Y:S01]  /*1340*/  LOP3.LUT R9, R15, 0x180, RZ, 0xc0, !PT ;  /* 0x000001800f097812 */ /* 0x000fe200078ec0ff */
[----:B------:R-:W-:Y:S01]  /*1350*/  IMAD.SHL.U32 R10, R29, 0x2, RZ ;  /* 0x000000021d0a7824 */ /* 0x000fe200078e00ff */
[----:B------:R-:W-:Y:S01]  /*1360*/  LOP3.LUT R29, R3, 0x3c, RZ, 0xfc, !PT ;  /* 0x0000003c031d7812 */ /* 0x000fe200078efcff */
[----:B------:R-:W-:Y:S01]  /*1370*/  IMAD.HI.U32 R6, R6, R4, RZ ;  /* 0x0000000406067227 */ /* 0x000fe200078e00ff */
[----:B------:R-:W-:-:S03]  /*1380*/  SHF.R.U32.HI R9, RZ, 0x3, R9 ;  /* 0x00000003ff097819 */ /* 0x000fc60000011609 */
[----:B------:R-:W-:Y:S01]  /*1390*/  IMAD.HI.U32 R7, R2, R5, RZ ;  /* 0x0000000502077227 */ /* 0x000fe200078e00ff */
[----:B---3--:R-:W-:-:S03]  /*13a0*/  LOP3.LUT R0, R10, R9, RZ, 0x3c, !PT ;  /* 0x000000090a007212 */ /* 0x008fc600078e3cff */
[----:B------:R-:W-:Y:S02]  /*13b0*/  IMAD.MOV R6, RZ, RZ, -R6 ;  /* 0x000000ffff067224 */ /* 0x000fe400078e0a06 */
[----:B------:R0:W-:Y:S01]  /*13c0*/  STL [R1+0xe0c], R0 ;  /* 0x000e0c0001007387 */ /* 0x0001e20000100800 */
[----:B------:R-:W-:Y:S02]  /*13d0*/  IMAD.MOV R7, RZ, RZ, -R7 ;  /* 0x000000ffff077224 */ /* 0x000fe400078e0a07 */
[----:B------:R-:W-:Y:S01]  /*13e0*/  IMAD R4, R8, R6, R4 ;  /* 0x0000000608047224 */ /* 0x000fe200078e0204 */
[----:B------:R-:W-:Y:S01]  /*13f0*/  LOP3.LUT R6, R3, 0x1fc, RZ, 0xfc, !PT ;  /* 0x000001fc03067812 */ /* 0x000fe200078efcff */
[----:B------:R-:W-:Y:S01]  /*1400*/  IMAD R5, R25, R7, R5 ;  /* 0x0000000719057224 */ /* 0x000fe200078e0205 */
[----:B------:R-:W-:Y:S01]  /*1410*/  LOP3.LUT R7, R3, 0x1f8, RZ, 0xfc, !PT ;  /* 0x000001f803077812 */ /* 0x000fe200078efcff */
[----:B------:R1:W-:Y:S01]  /*1420*/  STL [R1+0x6e0], R11 ;  /* 0x0006e00b01007387 */ /* 0x0003e20000100800 */
[----:B------:R-:W-:-:S02]  /*1430*/  IABS R9, R6 ;  /* 0x0000000600097213 */ /* 0x000fc40000000000 */
[----:B------:R-:W-:Y:S01]  /*1440*/  ISETP.GT.U32.AND P0, PT, R25, R5, PT ;  /* 0x000000051900720c */ /* 0x000fe20003f04070 */
[----:B0-----:R-:W0:Y:S01]  /*1450*/  S2R R0, SR_TID.X ;  /* 0x0000000000007919 */ /* 0x001e220000002100 */
[----:B------:R-:W-:Y:S01]  /*1460*/  IABS R10, R7 ;  /* 0x00000007000a7213 */ /* 0x000fe20000000000 */
[----:B------:R-:W-:Y:S01]  /*1470*/  IMAD.HI.U32 R12, R2, R9, RZ ;  /* 0x00000009020c7227 */ /* 0x000fe200078e00ff */
[----:B------:R-:W-:Y:S02]  /*1480*/  ISETP.GE.AND P2, PT, R6, RZ, PT ;  /* 0x000000ff0600720c */ /* 0x000fe40003f46270 */
[----:B------:R-:W-:Y:S01]  /*1490*/  ISETP.GT.U32.AND P1, PT, R8, R4, PT ;  /* 0x000000040800720c */ /* 0x000fe20003f24070 */
[----:B------:R-:W-:Y:S02]  /*14a0*/  IMAD.MOV R12, RZ, RZ, -R12 ;  /* 0x000000ffff0c7224 */ /* 0x000fe400078e0a0c */
[----:B-1----:R-:W-:-:S04]  /*14b0*/  IMAD.HI.U32 R11, R2, R10, RZ ;  /* 0x0000000a020b7227 */ /* 0x002fc800078e00ff */
[----:B------:R-:W-:Y:S02]  /*14c0*/  IMAD R6, R25, R12, R9 ;  /* 0x0000000c19067224 */ /* 0x000fe400078e0209 */
[----:B------:R-:W-:Y:S01]  /*14d0*/  @!P0 IMAD.IADD R5, R5, 0x1, -R25 ;  /* 0x0000000105058824 */ /* 0x000fe200078e0a19 */
[----:B------:R-:W-:Y:S02]  /*14e0*/  ISETP.GE.AND P0, PT, R7, RZ, PT ;  /* 0x000000ff0700720c */ /* 0x000fe40003f06270 */
[C---:B------:R-:W-:Y:S01]  /*14f0*/  ISETP.GT.U32.AND P4, PT, R25.reuse, R6, PT ;  /* 0x000000061900720c */ /* 0x040fe20003f84070 */
[----:B------:R-:W-:Y:S01]  /*1500*/  @!P1 IMAD.IADD R4, R4, 0x1, -R8 ;  /* 0x0000000104049824 */ /* 0x000fe200078e0a08 */
[----:B------:R-:W-:Y:S02]  /*1510*/  ISETP.GT.U32.AND P6, PT, R25, R5, PT ;  /* 0x000000051900720c */ /* 0x000fe40003fc4070 */
[----:B------:R-:W-:Y:S02]  /*1520*/  LOP3.LUT R7, R3, 0x1ec, RZ, 0xfc, !PT ;  /* 0x000001ec03077812 */ /* 0x000fe400078efcff */
[----:B------:R-:W-:Y:S01]  /*1530*/  ISETP.GT.U32.AND P5, PT, R8, R4, PT ;  /* 0x000000040800720c */ /* 0x000fe20003fa4070 */
[C---:B0-----:R-:W-:Y:S01]  /*1540*/  IMAD.SHL.U32 R14, R0.reuse, 0x40, RZ ;  /* 0x00000040000e7824 */ /* 0x041fe200078e00ff */
[C---:B------:R-:W-:Y:S01]  /*1550*/  LOP3.LUT R15, R0.reuse, 0x7, RZ, 0xc0, !PT ;  /* 0x00000007000f7812 */ /* 0x040fe200078ec0ff */
[----:B------:R-:W-:Y:S01]  /*1560*/  IMAD.SHL.U32 R16, R0, 0x2, RZ ;  /* 0x0000000200107824 */ /* 0x000fe200078e00ff */
[----:B------:R-:W-:-:S02]  /*1570*/  SHF.R.U32.HI R0, RZ, 0x8, R0 ;  /* 0x00000008ff007819 */ /* 0x000fc40000011600 */
[----:B------:R-:W-:Y:S01]  /*1580*/  LOP3.LUT R14, R14, 0x3800, RZ, 0xc0, !PT ;  /* 0x000038000e0e7812 */ /* 0x000fe200078ec0ff */
[C---:B------:R-:W-:Y:S01]  /*1590*/  IMAD.SHL.U32 R13, R15.reuse, 0x10, RZ ;  /* 0x000000100f0d7824 */ /* 0x040fe200078e00ff */
[----:B------:R-:W-:Y:S01]  /*15a0*/  SGXT.U32 R0, R0, 0x1 ;  /* 0x000000010000781a */ /* 0x000fe20000000000 */
[--C-:B------:R-:W-:Y:S02]  /*15b0*/  @!P4 IMAD.IADD R6, R6, 0x1, -R25.reuse ;  /* 0x000000010606c824 */ /* 0x100fe400078e0a19 */
[----:B------:R-:W-:Y:S01]  /*15c0*/  IMAD R14, R15, 0x100, R14 ;  /* 0x000001000f0e7824 */ /* 0x000fe200078e020e */
[----:B------:R-:W-:Y:S01]  /*15d0*/  LOP3.LUT R13, R13, 0x30, R16, 0x78, !PT ;  /* 0x000000300d0d7812 */ /* 0x000fe200078e7810 */
[----:B------:R-:W-:Y:S01]  /*15e0*/  IMAD R15, R15, 0x210, RZ ;  /* 0x000002100f0f7824 */ /* 0x000fe200078e02ff */
[----:B------:R-:W-:Y:S01]  /*15f0*/  LOP3.LUT R16, R16, 0x10, RZ, 0xc0, !PT ;  /* 0x0000001010107812 */ /* 0x000fe200078ec0ff */
[----:B------:R-:W-:Y:S01]  /*1600*/  @!P6 IMAD.IADD R5, R5, 0x1, -R25 ;  /* 0x000000010505e824 */ /* 0x000fe200078e0a19 */
[C---:B------:R-:W-:Y:S01]  /*1610*/  ISETP.GE.AND P6, PT, R3.reuse, RZ, PT ;  /* 0x000000ff0300720c */ /* 0x040fe20003fc6270 */
[----:B------:R-:W-:Y:S01]  /*1620*/  IMAD.IADD R14, R14, 0x1, R13 ;  /* 0x000000010e0e7824 */ /* 0x000fe200078e020d */
[----:B------:R-:W-:Y:S01]  /*1630*/  LEA.HI R16, R28, R16, RZ, 0x1d ;  /* 0x000000101c107211 */ /* 0x000fe200078fe8ff */
[----:B------:R-:W-:Y:S01]  /*1640*/  IMAD.MOV R13, RZ, RZ, -R11 ;  /* 0x000000ffff0d7224 */ /* 0x000fe200078e0a0b */
[----:B------:R-:W-:Y:S01]  /*1650*/  LOP3.LUT R11, R3, 0x1f4, RZ, 0xfc, !PT ;  /* 0x000001f4030b7812 */ /* 0x000fe200078efcff */
[----:B------:R-:W-:Y:S01]  /*1660*/  @!P5 IMAD.IADD R4, R4, 0x1, -R8 ;  /* 0x000000010404d824 */ /* 0x000fe200078e0a08 */
[C---:B------:R-:W-:Y:S01]  /*1670*/  ISETP.GT.U32.AND P4, PT, R25.reuse, R6, PT ;  /* 0x000000061900720c */ /* 0x040fe20003f84070 */
[----:B------:R-:W-:Y:S01]  /*1680*/  IMAD R10, R25, R13, R10 ;  /* 0x0000000d190a7224 */ /* 0x000fe200078e020a */
[----:B------:R-:W-:-:S02]  /*1690*/  LOP3.LUT R13, R3, 0x1f0, RZ, 0xfc, !PT ;  /* 0x000001f0030d7812 */ /* 0x000fc400078efcff */
[----:B------:R-:W-:Y:S02]  /*16a0*/  LOP3.LUT R15, R15, R16, RZ, 0x3c, !PT ;  /* 0x000000100f0f7212 */ /* 0x000fe400078e3cff */
[----:B------:R-:W-:Y:S01]  /*16b0*/  ISETP.GT.U32.AND P1, PT, R25, R10, PT ;  /* 0x0000000a1900720c */ /* 0x000fe20003f24070 */
[----:B------:R-:W-:Y:S01]  /*16c0*/  @!P6 IMAD.MOV R5, RZ, RZ, -R5 ;  /* 0x000000ffff05e224 */ /* 0x000fe200078e0a05 */
[----:B------:R-:W-:Y:S01]  /*16d0*/  IABS R9, R11 ;  /* 0x0000000b00097213 */ /* 0x000fe20000000000 */
[----:B------:R0:W-:Y:S01]  /*16e0*/  STL [R1+0x240], R15 ;  /* 0x0002400f01007387 */ /* 0x0001e20000100800 */
[----:B------:R-:W-:Y:S02]  /*16f0*/  IABS R12, R13 ;  /* 0x0000000d000c7213 */ /* 0x000fe40000000000 */
[----:B------:R-:W-:Y:S01]  /*1700*/  ISETP.GE.AND P3, PT, R11, RZ, PT ;  /* 0x000000ff0b00720c */ /* 0x000fe20003f66270 */
[----:B------:R1:W-:Y:S01]  /*1710*/  STL [R1+0x6e4], R14 ;  /* 0x0006e40e01007387 */ /* 0x0003e20000100800 */
[----:B------:R-:W-:Y:S01]  /*1720*/  @!P4 IMAD.IADD R6, R6, 0x1, -R25 ;  /* 0x000000010606c824 */ /* 0x000fe200078e0a19 */
[----:B------:R-:W-:Y:S01]  /*1730*/  IABS R11, R7 ;  /* 0x00000007000b7213 */ /* 0x000fe20000000000 */
[----:B------:R-:W-:Y:S01]  /*1740*/  IMAD.HI.U32 R8, R2, R12, RZ ;  /* 0x0000000c02087227 */ /* 0x000fe200078e00ff */
[----:B------:R-:W-:-:S02]  /*1750*/  ISETP.GE.AND P5, PT, R13, RZ, PT ;  /* 0x000000ff0d00720c */ /* 0x000fc40003fa6270 */
[----:B0-----:R-:W-:Y:S01]  /*1760*/  LOP3.LUT R15, R3, 0x1e4, RZ, 0xfc, !PT ;  /* 0x000001e4030f7812 */ /* 0x001fe200078efcff */
[----:B------:R-:W-:Y:S01]  /*1770*/  @!P1 IMAD.IADD R10, R10, 0x1, -R25 ;  /* 0x000000010a0a9824 */ /* 0x000fe200078e0a19 */
[----:B------:R-:W-:Y:S01]  /*1780*/  ISETP.GE.AND P1, PT, R7, RZ, PT ;  /* 0x000000ff0700720c */ /* 0x000fe20003f26270 */
[----:B------:R-:W-:Y:S01]  /*1790*/  IMAD.MOV R8, RZ, RZ, -R8 ;  /* 0x000000ffff087224 */ /* 0x000fe200078e0a08 */
[----:B------:R-:W-:Y:S01]  /*17a0*/  LOP3.LUT R7, R3, 0x1e0, RZ, 0xfc, !PT ;  /* 0x000001e003077812 */ /* 0x000fe200078efcff */
[----:B-1----:R-:W-:Y:S01]  /*17b0*/  IMAD.HI.U32 R14, R2, R9, RZ ;  /* 0x00000009020e7227 */ /* 0x002fe200078e00ff */
[----:B------:R-:W-:Y:S02]  /*17c0*/  ISETP.GT.U32.AND P6, PT, R25, R10, PT ;  /* 0x0000000a1900720c */ /* 0x000fe40003fc4070 */
[----:B------:R-:W-:Y:S01]  /*17d0*/  LOP3.LUT R28, R3, 0x28, RZ, 0xfc, !PT ;  /* 0x00000028031c7812 */ /* 0x000fe200078efcff */
[----:B------:R-:W-:Y:S01]  /*17e0*/  IMAD.MOV R14, RZ, RZ, -R14 ;  /* 0x000000ffff0e7224 */ /* 0x000fe200078e0a0e */
[----:B------:R-:W-:Y:S01]  /*17f0*/  LOP3.LUT R0, R0, 0x7e, RZ, 0xfc, !PT ;  /* 0x0000007e00007812 */ /* 0x000fe200078efcff */
[C---:B------:R-:W-:Y:S01]  /*1800*/  IMAD R12, R25.reuse, R8, R12 ;  /* 0x00000008190c7224 */ /* 0x040fe200078e020c */
[----:B------:R-:W-:Y:S01]  /*1810*/  IABS R8, R7 ;  /* 0x0000000700087213 */ /* 0x000fe20000000000 */
[----:B------:R-:W-:-:S02]  /*1820*/  IMAD R9, R25, R14, R9 ;  /* 0x0000000e19097224 */ /* 0x000fc400078e0209 */
[----:B------:R-:W-:Y:S02]  /*1830*/  IMAD.MOV.U32 R16, RZ, RZ, R6 ;  /* 0x000000ffff107224 */ /* 0x000fe400078e0006 */
[----:B------:R-:W-:Y:S01]  /*1840*/  IMAD.HI.U32 R13, R2, R11, RZ ;  /* 0x0000000b020d7227 */ /* 0x000fe200078e00ff */
[----:B------:R-:W-:-:S03]  /*1850*/  ISETP.GT.U32.AND P4, PT, R25, R9, PT ;  /* 0x000000091900720c */ /* 0x000fc60003f84070 */
[----:B------:R-:W-:Y:S01]  /*1860*/  @!P2 IMAD.MOV R16, RZ, RZ, -R16 ;  /* 0x000000ffff10a224 */ /* 0x000fe200078e0a10 */
[----:B------:R-:W-:Y:S01]  /*1870*/  ISETP.GT.U32.AND P2, PT, R25, R12, PT ;  /* 0x0000000c1900720c */ /* 0x000fe20003f44070 */
[----:B------:R-:W-:Y:S02]  /*1880*/  IMAD.MOV R13, RZ, RZ, -R13 ;  /* 0x000000ffff0d7224 */ /* 0x000fe400078e0a0d */
[----:B------:R-:W-:Y:S01]  /*1890*/  @!P6 IMAD.IADD R10, R10, 0x1, -R25 ;  /* 0x000000010a0ae824 */ /* 0x000fe200078e0a19 */
[----:B------:R-:W-:Y:S01]  /*18a0*/  ISETP.GE.AND P6, PT, R17, RZ, PT ;  /* 0x000000ff1100720c */ /* 0x000fe20003fc6270 */
[----:B------:R-:W-:Y:S01]  /*18b0*/  IMAD R11, R25, R13, R11 ;  /* 0x0000000d190b7224 */ /* 0x000fe200078e020b */
[----:B------:R-:W-:Y:S01]  /*18c0*/  IABS R17, R17 ;  /* 0x0000001100117213 */ /* 0x000fe20000000000 */
[----:B------:R-:W-:Y:S01]  /*18d0*/  IMAD.MOV.U32 R19, RZ, RZ, R10 ;  /* 0x000000ffff137224 */ /* 0x000fe200078e000a */
[----:B------:R0:W-:Y:S01]  /*18e0*/  STL [R1+0x178], R16 ;  /* 0x0001781001007387 */ /* 0x0001e20000100800 */
[----:B------:R-:W-:Y:S01]  /*18f0*/  @!P4 IMAD.IADD R9, R9, 0x1, -R25 ;  /* 0x000000010909c824 */ /* 0x000fe200078e0a19 */
[----:B------:R-:W-:Y:S01]  /*1900*/  LOP3.LUT R13, R3, 0x1dc, RZ, 0xfc, !PT ;  /* 0x000001dc030d7812 */ /* 0x000fe200078efcff */
[----:B------:R-:W-:Y:S01]  /*1910*/  @!P0 IMAD.MOV R19, RZ, RZ, -R19 ;  /* 0x000000ffff138224 */ /* 0x000fe200078e0a13 */
[C---:B------:R-:W-:Y:S01]  /*1920*/  ISETP.GT.U32.AND P0, PT, R25.reuse, R11, PT ;  /* 0x0000000b1900720c */ /* 0x040fe20003f04070 */
[----:B------:R-:W-:Y:S01]  /*1930*/  @!P2 IMAD.IADD R12, R12, 0x1, -R25 ;  /* 0x000000010c0ca824 */ /* 0x000fe200078e0a19 */
[C---:B------:R-:W-:Y:S01]  /*1940*/  ISETP.GT.U32.AND P4, PT, R25.reuse, R9, PT ;  /* 0x000000091900720c */ /* 0x040fe20003f84070 */
[C---:B------:R-:W-:Y:S01]  /*1950*/  IMAD.HI.U32 R18, R2.reuse, R17, RZ ;  /* 0x0000001102127227 */ /* 0x040fe200078e00ff */
[----:B------:R-:W-:Y:S01]  /*1960*/  IABS R6, R13 ;  /* 0x0000000d00067213 */ /* 0x000fe20000000000 */
[----:B------:R1:W-:Y:S01]  /*1970*/  STL [R1+0x17c], R19 ;  /* 0x00017c1301007387 */ /* 0x0003e20000100800 */
[----:B------:R-:W-:Y:S01]  /*1980*/  ISETP.GT.U32.AND P2, PT, R25, R12, PT ;  /* 0x0000000c1900720c */ /* 0x000fe20003f44070 */
[----:B------:R-:W-:Y:S01]  /*1990*/  IMAD.MOV R18, RZ, RZ, -R18 ;  /* 0x000000ffff127224 */ /* 0x000fe200078e0a12 */
[----:B0-----:R-:W-:Y:S01]  /*19a0*/  IABS R16, R15 ;  /* 0x0000000f00107213 */ /* 0x001fe20000000000 */
[----:B------:R-:W-:-:S04]  /*19b0*/  IMAD.HI.U32 R10, R2, R8, RZ ;  /* 0x00000008020a7227 */ /* 0x000fc800078e00ff */
[----:B------:R-:W-:Y:S02]  /*19c0*/  @!P0 IMAD.IADD R11, R11, 0x1, -R25 ;  /* 0x000000010b0b8824 */ /* 0x000fe400078e0a19 */
[----:B------:R-:W-:-:S03]  /*19d0*/  IMAD.HI.U32 R14, R2, R16, RZ ;  /* 0x00000010020e7227 */ /* 0x000fc600078e00ff */
[----:B------:R-:W-:Y:S01]  /*19e0*/  ISETP.GT.U32.AND P0, PT, R25, R11, PT ;  /* 0x0000000b1900720c */ /* 0x000fe20003f04070 */
[--C-:B------:R-:W-:Y:S01]  /*19f0*/  @!P4 IMAD.IADD R9, R9, 0x1, -R25.reuse ;  /* 0x000000010909c824 */ /* 0x100fe200078e0a19 */
[----:B------:R-:W-:Y:S01]  /*1a00*/  ISETP.GE.AND P4, PT, R15, RZ, PT ;  /* 0x000000ff0f00720c */ /* 0x000fe20003f86270 */
[----:B------:R-:W-:Y:S02]  /*1a10*/  @!P2 IMAD.IADD R12, R12, 0x1, -R25 ;  /* 0x000000010c0ca824 */ /* 0x000fe400078e0a19 */
[C---:B------:R-:W-:Y:S02]  /*1a20*/  IMAD R15, R25.reuse, R18, R17 ;  /* 0x00000012190f7224 */ /* 0x040fe400078e0211 */
[----:B------:R-:W-:Y:S02]  /*1a30*/  IMAD.MOV R14, RZ, RZ, -R14 ;  /* 0x000000ffff0e7224 */ /* 0x000fe400078e0a0e */
[----:B-1----:R-:W-:Y:S01]  /*1a40*/  IMAD.MOV.U32 R19, RZ, RZ, R12 ;  /* 0x000000ffff137224 */ /* 0x002fe200078e000c */
[----:B------:R-:W-:Y:S01]  /*1a50*/  ISETP.GT.U32.AND P2, PT, R25, R15, PT ;  /* 0x0000000f1900720c */ /* 0x000fe20003f44070 */
[----:B------:R-:W-:-:S02]  /*1a60*/  IMAD.MOV R10, RZ, RZ, -R10 ;  /* 0x000000ffff0a7224 */ /* 0x000fc400078e0a0a */
[----:B------:R-:W-:Y:S02]  /*1a70*/  IMAD R16, R25, R14, R16 ;  /* 0x0000000e19107224 */ /* 0x000fe400078e0210 */
[----:B------:R-:W-:-:S04]  /*1a80*/  IMAD.HI.U32 R14, R2, R6, RZ ;  /* 0x00000006020e7227 */ /* 0x000fc800078e00ff */
[----:B------:R-:W-:Y:S01]  /*1a90*/  @!P5 IMAD.MOV R19, RZ, RZ, -R19 ;  /* 0x000000ffff13d224 */ /* 0x000fe200078e0a13 */
[----:B------:R-:W-:Y:S01]  /*1aa0*/  ISETP.GE.AND P5, PT, R7, RZ, PT ;  /* 0x000000ff0700720c */ /* 0x000fe20003fa6270 */
[----:B------:R-:W-:Y:S01]  /*1ab0*/  IMAD R7, R25, R10, R8 ;  /* 0x0000000a19077224 */ /* 0x000fe200078e0208 */
[C---:B------:R-:W-:Y:S01]  /*1ac0*/  LOP3.LUT R8, R3.reuse, 0x1d8, RZ, 0xfc, !PT ;  /* 0x000001d803087812 */ /* 0x040fe200078efcff */
[----:B------:R-:W-:Y:S01]  /*1ad0*/  IMAD.MOV.U32 R20, RZ, RZ, R9 ;  /* 0x000000ffff147224 */ /* 0x000fe200078e0009 */
[----:B------:R-:W-:Y:S01]  /*1ae0*/  LOP3.LUT R10, R3, 0x1d0, RZ, 0xfc, !PT ;  /* 0x000001d0030a7812 */ /* 0x000fe200078efcff */
[----:B------:R-:W-:Y:S01]  /*1af0*/  IMAD.MOV R9, RZ, RZ, -R14 ;  /* 0x000000ffff097224 */ /* 0x000fe200078e0a0e */
[----:B------:R-:W-:Y:S01]  /*1b00*/  IABS R14, R8 ;  /* 0x00000008000e7213 */ /* 0x000fe20000000000 */
[----:B------:R-:W-:Y:S01]  /*1b10*/  @!P0 IMAD.IADD R11, R11, 0x1, -R25 ;  /* 0x000000010b0b8824 */ /* 0x000fe200078e0a19 */
[C---:B------:R-:W-:Y:S01]  /*1b20*/  ISETP.GT.U32.AND P0, PT, R25.reuse, R7, PT ;  /* 0x000000071900720c */ /* 0x040fe20003f04070 */
[----:B------:R-:W-:Y:S01]  /*1b30*/  @!P3 IMAD.MOV R20, RZ, RZ, -R20 ;  /* 0x000000ffff14b224 */ /* 0x000fe200078e0a14 */
[C---:B------:R-:W-:Y:S01]  /*1b40*/  ISETP.GT.U32.AND P3, PT, R25.reuse, R16, PT ;  /* 0x000000101900720c */ /* 0x040fe20003f64070 */
[----:B------:R-:W-:Y:S01]  /*1b50*/  IMAD R6, R25, R9, R6 ;  /* 0x0000000919067224 */ /* 0x000fe200078e0206 */
[----:B------:R-:W-:Y:S01]  /*1b60*/  LOP3.LUT R9, R3, 0x1d4, RZ, 0xfc, !PT ;  /* 0x000001d403097812 */ /* 0x000fe200078efcff */
[----:B------:R-:W-:Y:S01]  /*1b70*/  IMAD.MOV.U32 R12, RZ, RZ, R11 ;  /* 0x000000ffff0c7224 */ /* 0x000fe200078e000b */
[----:B------:R0:W-:Y:S01]  /*1b80*/  STL [R1+0x180], R20 ;  /* 0x0001801401007387 */ /* 0x0001e20000100800 */
[--C-:B------:R-:W-:Y:S01]  /*1b90*/  @!P2 IMAD.IADD R15, R15, 0x1, -R25.reuse ;  /* 0x000000010f0fa824 */ /* 0x100fe200078e0a19 */
[----:B------:R-:W-:Y:S01]  /*1ba0*/  IABS R11, R9 ;  /* 0x00000009000b7213 */ /* 0x000fe20000000000 */
[----:B------:R-:W-:Y:S01]  /*1bb0*/  @!P1 IMAD.MOV R12, RZ, RZ, -R12 ;  /* 0x000000ffff0c9224 */ /* 0x000fe200078e0a0c */
[C---:B------:R-:W-:Y:S01]  /*1bc0*/  ISETP.GT.U32.AND P1, PT, R25.reuse, R6, PT ;  /* 0x000000061900720c */ /* 0x040fe20003f24070 */
[----:B------:R-:W-:Y:S01]  /*1bd0*/  IMAD.HI.U32 R17, R2, R14, RZ ;  /* 0x0000000e02117227 */ /* 0x000fe200078e00ff */
[----:B------:R-:W-:Y:S01]  /*1be0*/  ISETP.GT.U32.AND P2, PT, R25, R15, PT ;  /* 0x0000000f1900720c */ /* 0x000fe20003f44070 */
[----:B------:R-:W-:Y:S02]  /*1bf0*/  STL [R1+0x184], R19 ;  /* 0x0001841301007387 */ /* 0x000fe40000100800 */
[--C-:B------:R-:W-:Y:S01]  /*1c00*/  @!P0 IMAD.IADD R7, R7, 0x1, -R25.reuse ;  /* 0x0000000107078824 */ /* 0x100fe200078e0a19 */
[----:B0-----:R-:W-:Y:S01]  /*1c10*/  LOP3.LUT R20, R3, 0x1bc, RZ, 0xfc, !PT ;  /* 0x000001bc03147812 */ /* 0x001fe200078efcff */
[----:B------:R-:W-:Y:S01]  /*1c20*/  @!P3 IMAD.IADD R16, R16, 0x1, -R25 ;  /* 0x000000011010b824 */ /* 0x000fe200078e0a19 */
[----:B------:R0:W-:Y:S01]  /*1c30*/  STL [R1+0x188], R12 ;  /* 0x0001880c01007387 */ /* 0x0001e20000100800 */
[----:B------:R-:W-:Y:S01]  /*1c40*/  IMAD.MOV R17, RZ, RZ, -R17 ;  /* 0x000000ffff117224 */ /* 0x000fe200078e0a11 */
[----:B------:R-:W-:-:S02]  /*1c50*/  ISETP.GT.U32.AND P0, PT, R25, R7, PT ;  /* 0x000000071900720c */ /* 0x000fc40003f04070 */
[----:B------:R-:W-:Y:S01]  /*1c60*/  ISETP.GT.U32.AND P3, PT, R25, R16, PT ;  /* 0x000000101900720c */ /* 0x000fe20003f64070 */
[--C-:B------:R-:W-:Y:S02]  /*1c70*/  @!P1 IMAD.IADD R6, R6, 0x1, -R25.reuse ;  /* 0x0000000106069824 */ /* 0x100fe400078e0a19 */
[----:B------:R-:W-:Y:S01]  /*1c80*/  @!P2 IMAD.IADD R15, R15, 0x1, -R25 ;  /* 0x000000010f0fa824 */ /* 0x000fe200078e0a19 */
[----:B------:R-:W-:Y:S01]  /*1c90*/  ISETP.GE.AND P2, PT, R13, RZ, PT ;  /* 0x000000ff0d00720c */ /* 0x000fe20003f46270 */
[----:B------:R-:W-:Y:S01]  /*1ca0*/  IMAD.HI.U32 R13, R2, R11, RZ ;  /* 0x0000000b020d7227 */ /* 0x000fe200078e00ff */
[C---:B------:R-:W-:Y:S02]  /*1cb0*/  ISETP.GT.U32.AND P1, PT, R25.reuse, R6, PT ;  /* 0x000000061900720c */ /* 0x040fe40003f24070 */
[----:B0-----:R-:W-:Y:S01]  /*1cc0*/  IABS R12, R10 ;  /* 0x0000000a000c7213 */ /* 0x001fe20000000000 */
[----:B------:R-:W-:Y:S02]  /*1cd0*/  IMAD R14, R25, R17, R14 ;  /* 0x00000011190e7224 */ /* 0x000fe400078e020e */
[----:B------:R-:W-:-:S02]  /*1ce0*/  IMAD.MOV R13, RZ, RZ, -R13 ;  /* 0x000000ffff0d7224 */ /* 0x000fc400078e0a0d */
[--C-:B------:R-:W-:Y:S01]  /*1cf0*/  @!P0 IMAD.IADD R7, R7, 0x1, -R25.reuse ;  /* 0x0000000107078824 */ /* 0x100fe200078e0a19 */
[----:B------:R-:W-:Y:S01]  /*1d00*/  ISETP.GE.AND P0, PT, R10, RZ, PT ;  /* 0x000000ff0a00720c */ /* 0x000fe20003f06270 */
[----:B------:R-:W-:Y:S01]  /*1d10*/  @!P3 IMAD.IADD R16, R16, 0x1, -R25 ;  /* 0x000000011010b824 */ /* 0x000fe200078e0a19 */
[C---:B------:R-:W-:Y:S01]  /*1d20*/  ISETP.GT.U32.AND P3, PT, R25.reuse, R14, PT ;  /* 0x0000000e1900720c */ /* 0x040fe20003f64070 */
[C---:B------:R-:W-:Y:S02]  /*1d30*/  IMAD R10, R25.reuse, R13, R11 ;  /* 0x0000000d190a7224 */ /* 0x040fe400078e020b */
[----:B------:R-:W-:Y:S02]  /*1d40*/  @!P1 IMAD.IADD R6, R6, 0x1, -R25 ;  /* 0x0000000106069824 */ /* 0x000fe400078e0a19 */
[----:B------:R-:W-:Y:S01]  /*1d50*/  IMAD.MOV.U32 R19, RZ, RZ, R15 ;  /* 0x000000ffff137224 */ /* 0x000fe200078e000f */
[----:B------:R-:W-:Y:S01]  /*1d60*/  ISETP.GT.U32.AND P1, PT, R25, R10, PT ;  /* 0x0000000a1900720c */ /* 0x000fe20003f24070 */
[----:B------:R-:W-:-:S02]  /*1d70*/  IMAD.MOV.U32 R18, RZ, RZ, R16 ;  /* 0x000000ffff127224 */ /* 0x000fc400078e0010 */
[----:B------:R-:W-:Y:S01]  /*1d80*/  @!P6 IMAD.MOV R19, RZ, RZ, -R19 ;  /* 0x000000ffff13e224 */ /* 0x000fe200078e0a13 */
[----:B------:R-:W-:Y:S01]  /*1d90*/  ISETP.GE.AND P6, PT, R8, RZ, PT ;  /* 0x000000ff0800720c */ /* 0x000fe20003fc6270 */
[----:B------:R-:W-:Y:S01]  /*1da0*/  IMAD.HI.U32 R15, R2, R12, RZ ;  /* 0x0000000c020f7227 */ /* 0x000fe200078e00ff */
[C---:B------:R-:W-:Y:S02]  /*1db0*/  LOP3.LUT R8, R3.reuse, 0x1cc, RZ, 0xfc, !PT ;  /* 0x000001cc03087812 */ /* 0x040fe400078efcff */
[----:B------:R0:W-:Y:S01]  /*1dc0*/  STL [R1+0x18c], R19 ;  /* 0x00018c1301007387 */ /* 0x0001e20000100800 */
[----:B------:R-:W-:Y:S01]  /*1dd0*/  @!P3 IMAD.IADD R14, R14, 0x1, -R25 ;  /* 0x000000010e0eb824 */ /* 0x000fe200078e0a19 */
[----:B------:R-:W-:Y:S01]  /*1de0*/  IABS R11, R8 ;  /* 0x00000008000b7213 */ /* 0x000fe20000000000 */
[----:B------:R-:W-:Y:S01]  /*1df0*/  IMAD.MOV.U32 R17, RZ, RZ, R7 ;  /* 0x000000ffff117224 */ /* 0x000fe200078e0007 */
[----:B------:R-:W-:Y:S01]  /*1e00*/  LOP3.LUT R7, R3, 0x1c8, RZ, 0xfc, !PT ;  /* 0x000001c803077812 */ /* 0x000fe200078efcff */
[----:B------:R-:W-:Y:S01]  /*1e10*/  @!P1 IMAD.IADD R10, R10, 0x1, -R25 ;  /* 0x000000010a0a9824 */ /* 0x000fe200078e0a19 */
[----:B------:R-:W-:Y:S01]  /*1e20*/  ISETP.GT.U32.AND P3, PT, R25, R14, PT ;  /* 0x0000000e1900720c */ /* 0x000fe20003f64070 */
[----:B------:R-:W-:Y:S01]  /*1e30*/  @!P4 IMAD.MOV R18, RZ, RZ, -R18 ;  /* 0x000000ffff12c224 */ /* 0x000fe200078e0a12 */
[----:B------:R-:W-:Y:S01]  /*1e40*/  ISETP.GE.AND P4, PT, R9, RZ, PT ;  /* 0x000000ff0900720c */ /* 0x000fe20003f86270 */
[----:B------:R-:W-:Y:S01]  /*1e50*/  IMAD.MOV R15, RZ, RZ, -R15 ;  /* 0x000000ffff0f7224 */ /* 0x000fe200078e0a0f */
[----:B------:R-:W-:Y:S01]  /*1e60*/  ISETP.GT.U32.AND P1, PT, R25, R10, PT ;  /* 0x0000000a1900720c */ /* 0x000fe20003f24070 */
[----:B------:R-:W-:Y:S01]  /*1e70*/  IMAD.HI.U32 R9, R2, R11, RZ ;  /* 0x0000000b02097227 */ /* 0x000fe200078e00ff */
[----:B------:R-:W-:Y:S01]  /*1e80*/  IABS R22, R7 ;  /* 0x0000000700167213 */ /* 0x000fe20000000000 */
[----:B------:R-:W-:Y:S01]  /*1e90*/  STL [R1+0x190], R18 ;  /* 0x0001901201007387 */ /* 0x000fe20000100800 */
[----:B0-----:R-:W-:Y:S01]  /*1ea0*/  LOP3.LUT R19, R3, 0x1b0, RZ, 0xfc, !PT ;  /* 0x000001b003137812 */ /* 0x001fe200078efcff */
[----:B------:R-:W-:-:S02]  /*1eb0*/  IMAD R12, R25, R15, R12 ;  /* 0x0000000f190c7224 */ /* 0x000fc400078e020c */
[----:B------:R-:W-:Y:S02]  /*1ec0*/  IMAD.MOV.U32 R16, RZ, RZ, R6 ;  /* 0x000000ffff107224 */ /* 0x000fe400078e0006 */
[----:B------:R-:W-:Y:S02]  /*1ed0*/  IMAD.MOV R9, RZ, RZ, -R9 ;  /* 0x000000ffff097224 */ /* 0x000fe400078e0a09 */
[----:B------:R-:W-:-:S04]  /*1ee0*/  IMAD.HI.U32 R6, R2, R22, RZ ;  /* 0x0000001602067227 */ /* 0x000fc800078e00ff */
[----:B------:R-:W-:Y:S01]  /*1ef0*/  @!P5 IMAD.MOV R17, RZ, RZ, -R17 ;  /* 0x000000ffff11d224 */ /* 0x000fe200078e0a11 */
[----:B------:R-:W-:Y:S01]  /*1f00*/  ISETP.GE.AND P5, PT, R8, RZ, PT ;  /* 0x000000ff0800720c */ /* 0x000fe20003fa6270 */
[----:B------:R-:W-:Y:S01]  /*1f10*/  @!P3 IMAD.IADD R14, R14, 0x1, -R25 ;  /* 0x000000010e0eb824 */ /* 0x000fe200078e0a19 */
[C---:B------:R-:W-:Y:S01]  /*1f20*/  ISETP.GT.U32.AND P3, PT, R25.reuse, R12, PT ;  /* 0x0000000c1900720c */ /* 0x040fe20003f64070 */
[----:B------:R-:W-:Y:S01]  /*1f30*/  @!P2 IMAD.MOV R16, RZ, RZ, -R16 ;  /* 0x000000ffff10a224 */ /* 0x000fe200078e0a10 */
[----:B------:R0:W-:Y:S01]  /*1f40*/  STL [R1+0x198], R17 ;  /* 0x0001981101007387 */ /* 0x0001e20000100800 */
[----:B------:R-:W-:Y:S01]  /*1f50*/  IMAD R11, R25, R9, R11 ;  /* 0x00000009190b7224 */ /* 0x000fe200078e020b */
[----:B------:R-:W-:Y:S01]  /*1f60*/  ISETP.GE.AND P2, PT, R7, RZ, PT ;  /* 0x000000ff0700720c */ /* 0x000fe20003f46270 */
[----:B------:R-:W-:Y:S01]  /*1f70*/  IMAD.MOV R6, RZ, RZ, -R6 ;  /* 0x000000ffff067224 */ /* 0x000fe200078e0a06 */
[----:B------:R1:W-:Y:S01]  /*1f80*/  STL [R1+0x1a8], R16 ;  /* 0x0001a81001007387 */ /* 0x0003e20000100800 */
[--C-:B------:R-:W-:Y:S01]  /*1f90*/  @!P1 IMAD.IADD R10, R10, 0x1, -R25.reuse ;  /* 0x000000010a0a9824 */ /* 0x100fe200078e0a19 */
[C---:B------:R-:W-:Y:S01]  /*1fa0*/  ISETP.GT.U32.AND P1, PT, R25.reuse, R11, PT ;  /* 0x0000000b1900720c */ /* 0x040fe20003f24070 */
[----:B------:R-:W-:Y:S01]  /*1fb0*/  IMAD R22, R25, R6, R22 ;  /* 0x0000000619167224 */ /* 0x000fe200078e0216 */
[C---:B------:R-:W-:Y:S01]  /*1fc0*/  LOP3.LUT R7, R3.reuse, 0x1c4, RZ, 0xfc, !PT ;  /* 0x000001c403077812 */ /* 0x040fe200078efcff */
[----:B------:R-:W-:Y:S01]  /*1fd0*/  IMAD.MOV.U32 R15, RZ, RZ, R10 ;  /* 0x000000ffff0f7224 */ /* 0x000fe200078e000a */
[----:B------:R-:W-:Y:S01]  /*1fe0*/  LOP3.LUT R8, R3, 0x1c0, RZ, 0xfc, !PT ;  /* 0x000001c003087812 */ /* 0x000fe200078efcff */
[----:B------:R-:W-:Y:S01]  /*1ff0*/  @!P3 IMAD.IADD R12, R12, 0x1, -R25 ;  /* 0x000000010c0cb824 */ /* 0x000fe200078e0a19 */
[----:B------:R-:W-:Y:S01]  /*2000*/  IABS R13, R7 ;  /* 0x00000007000d7213 */ /* 0x000fe20000000000 */
[----:B------:R-:W-:Y:S01]  /*2010*/  @!P4 IMAD.MOV R15, RZ, RZ, -R15 ;  /* 0x000000ffff0fc224 */ /* 0x000fe200078e0a0f */
[----:B0-----:R-:W-:Y:S01]  /*2020*/  IABS R17, R8 ;  /* 0x0000000800117213 */ /* 0x001fe20000000000 */
[----:B-1----:R-:W-:Y:S01]  /*2030*/  IMAD.MOV.U32 R16, RZ, RZ, R14 ;  /* 0x000000ffff107224 */ /* 0x002fe200078e000e */
[----:B------:R-:W-:Y:S01]  /*2040*/  ISETP.GT.U32.AND P3, PT, R25, R12, PT ;  /* 0x0000000c1900720c */ /* 0x000fe20003f64070 */
[----:B------:R-:W-:Y:S01]  /*2050*/  IMAD.HI.U32 R9, R2, R13, RZ ;  /* 0x0000000d02097227 */ /* 0x000fe200078e00ff */
[----:B------:R-:W-:-:S02]  /*2060*/  ISETP.GE.AND P4, PT, R7, RZ, PT ;  /* 0x000000ff0700720c */ /* 0x000fc40003f86270 */
[----:B------:R-:W-:Y:S01]  /*2070*/  LOP3.LUT R7, R3, 0x1b4, RZ, 0xfc, !PT ;  /* 0x000001b403077812 */ /* 0x000fe200078efcff */
[----:B------:R-:W-:Y:S01]  /*2080*/  @!P6 IMAD.MOV R16, RZ, RZ, -R16 ;  /* 0x000000ffff10e224 */ /* 0x000fe200078e0a10 */
[----:B------:R-:W-:Y:S01]  /*2090*/  ISETP.GT.U32.AND P6, PT, R25, R22, PT ;  /* 0x000000161900720c */ /* 0x000fe20003fc4070 */
[----:B------:R-:W-:Y:S01]  /*20a0*/  @!P1 IMAD.IADD R11, R11, 0x1, -R25 ;  /* 0x000000010b0b9824 */ /* 0x000fe200078e0a19 */
[----:B------:R-:W-:Y:S01]  /*20b0*/  IABS R18, R7 ;  /* 0x0000000700127213 */ /* 0x000fe20000000000 */
[----:B------:R-:W-:Y:S01]  /*20c0*/  IMAD.MOV R9, RZ, RZ, -R9 ;  /* 0x000000ffff097224 */ /* 0x000fe200078e0a09 */
[----:B------:R0:W-:Y:S01]  /*20d0*/  STL [R1+0x19c], R16 ;  /* 0x00019c1001007387 */ /* 0x0001e20000100800 */
[----:B------:R-:W-:Y:S01]  /*20e0*/  IMAD.HI.U32 R6, R2, R17, RZ ;  /* 0x0000001102067227 */ /* 0x000fe200078e00ff */
[----:B------:R-:W-:Y:S02]  /*20f0*/  ISETP.GT.U32.AND P1, PT, R25, R11, PT ;  /* 0x0000000b1900720c */ /* 0x000fe40003f24070 */
[----:B------:R-:W-:Y:S01]  /*2100*/  LOP3.LUT R14, R3, 0x1ac, RZ, 0xfc, !PT ;  /* 0x000001ac030e7812 */ /* 0x000fe200078efcff */
[----:B------:R-:W-:Y:S01]  /*2110*/  @!P3 IMAD.IADD R12, R12, 0x1, -R25 ;  /* 0x000000010c0cb824 */ /* 0x000fe200078e0a19 */
[----:B------:R-:W-:Y:S01]  /*2120*/  ISETP.GE.AND P3, PT, R8, RZ, PT ;  /* 0x000000ff0800720c */ /* 0x000fe20003f66270 */
[C---:B------:R-:W-:Y:S01]  /*2130*/  IMAD R13, R25.reuse, R9, R13 ;  /* 0x00000009190d7224 */ /* 0x040fe200078e020d */
[----:B------:R-:W-:Y:S01]  /*2140*/  IABS R8, R20 ;  /* 0x0000001400087213 */ /* 0x000fe20000000000 */
[--C-:B------:R-:W-:Y:S01]  /*2150*/  @!P6 IMAD.IADD R22, R22, 0x1, -R25.reuse ;  /* 0x000000011616e824 */ /* 0x100fe200078e0a19 */
[----:B0-----:R-:W-:Y:S01]  /*2160*/  IABS R16, R21 ;  /* 0x0000001500107213 */ /* 0x001fe20000000000 */
[----:B------:R-:W-:Y:S01]  /*2170*/  IMAD.MOV R6, RZ, RZ, -R6 ;  /* 0x000000ffff067224 */ /* 0x000fe200078e0a06 */
[----:B------:R-:W-:Y:S01]  /*2180*/  IABS R9, R19 ;  /* 0x0000001300097213 */ /* 0x000fe20000000000 */
[----:B------:R-:W-:Y:S01]  /*2190*/  IMAD.HI.U32 R10, R2, R8, RZ ;  /* 0x00000008020a7227 */ /* 0x000fe200078e00ff */
[----:B------:R-:W-:Y:S01]  /*21a0*/  ISETP.GT.U32.AND P6, PT, R25, R22, PT ;  /* 0x000000161900720c */ /* 0x000fe20003fc4070 */
[----:B------:R0:W-:Y:S02]  /*21b0*/  STL [R1+0x1a0], R15 ;  /* 0x0001a00f01007387 */ /* 0x0001e40000100800 */
[----:B------:R-:W-:Y:S01]  /*21c0*/  @!P1 IMAD.IADD R11, R11, 0x1, -R25 ;  /* 0x000000010b0b9824 */ /* 0x000fe200078e0a19 */
[C---:B------:R-:W-:Y:S01]  /*21d0*/  ISETP.GT.U32.AND P1, PT, R25.reuse, R13, PT ;  /* 0x0000000d1900720c */ /* 0x040fe20003f24070 */
[----:B------:R-:W-:Y:S01]  /*21e0*/  IMAD R17, R25, R6, R17 ;  /* 0x0000000619117224 */ /* 0x000fe200078e0211 */
[----:B------:R-:W-:Y:S01]  /*21f0*/  IABS R6, R14 ;  /* 0x0000000e00067213 */ /* 0x000fe20000000000 */
[----:B------:R-:W-:-:S02]  /*2200*/  IMAD.MOV R10, RZ, RZ, -R10 ;  /* 0x000000ffff0a7224 */ /* 0x000fc400078e0a0a */
[----:B------:R-:W-:-:S04]  /*2210*/  IMAD.HI.U32 R24, R2, R16, RZ ;  /* 0x0000001002187227 */ /* 0x000fc800078e00ff */
[--C-:B------:R-:W-:Y:S01]  /*2220*/  @!P6 IMAD.IADD R22, R22, 0x1, -R25.reuse ;  /* 0x000000011616e824 */ /* 0x100fe200078e0a19 */
[C---:B------:R-:W-:Y:S01]  /*2230*/  ISETP.GT.U32.AND P6, PT, R25.reuse, R17, PT ;  /* 0x000000111900720c */ /* 0x040fe20003fc4070 */
[----:B------:R-:W-:Y:S02]  /*2240*/  IMAD R8, R25, R10, R8 ;  /* 0x0000000a19087224 */ /* 0x000fe400078e0208 */
[----:B------:R-:W-:Y:S02]  /*2250*/  IMAD.MOV R24, RZ, RZ, -R24 ;  /* 0x000000ffff187224 */ /* 0x000fe400078e0a18 */
[----:B------:R-:W-:Y:S01]  /*2260*/  @!P1 IMAD.IADD R13, R13, 0x1, -R25 ;  /* 0x000000010d0d9824 */ /* 0x000fe200078e0a19 */
[C---:B------:R-:W-:Y:S01]  /*2270*/  ISETP.GT.U32.AND P1, PT, R25.reuse, R8, PT ;  /* 0x000000081900720c */ /* 0x040fe20003f24070 */
[----:B------:R-:W-:Y:S02]  /*2280*/  IMAD R16, R25, R24, R16 ;  /* 0x0000001819107224 */ /* 0x000fe400078e0210 */
[----:B------:R-:W-:-:S04]  /*2290*/  IMAD.HI.U32 R23, R2, R18, RZ ;  /* 0x0000001202177227 */ /* 0x000fc800078e00ff */
[----:B------:R-:W-:Y:S01]  /*22a0*/  @!P6 IMAD.IADD R17, R17, 0x1, -R25 ;  /* 0x000000011111e824 */ /* 0x000fe200078e0a19 */
[----:B------:R-:W-:Y:S01]  /*22b0*/  ISETP.GT.U32.AND P6, PT, R25, R16, PT ;  /* 0x000000101900720c */ /* 0x000fe20003fc4070 */
[----:B------:R-:W-:-:S04]  /*22c0*/  IMAD.HI.U32 R10, R2, R9, RZ ;  /* 0x00000009020a7227 */ /* 0x000fc800078e00ff */
[----:B------:R-:W-:Y:S02]  /*22d0*/  IMAD.MOV R23, RZ, RZ, -R23 ;  /* 0x000000ffff177224 */ /* 0x000fe400078e0a17 */
[--C-:B------:R-:W-:Y:S01]  /*22e0*/  @!P1 IMAD.IADD R8, R8, 0x1, -R25.reuse ;  /* 0x0000000108089824 */ /* 0x100fe200078e0a19 */
[----:B------:R-:W-:Y:S01]  /*22f0*/  ISETP.GT.U32.AND P1, PT, R25, R13, PT ;  /* 0x0000000d1900720c */ /* 0x000fe20003f24070 */
[----:B------:R-:W-:Y:S02]  /*2300*/  IMAD.MOV R24, RZ, RZ, -R10 ;  /* 0x000000ffff187224 */ /* 0x000fe400078e0a0a */
[----:B------:R-:W-:Y:S01]  /*2310*/  IMAD.MOV.U32 R26, RZ, RZ, R12 ;  /* 0x000000ffff1a7224 */ /* 0x000fe200078e000c */
[----:B------:R-:W-:Y:S01]  /*2320*/  LOP3.LUT R12, R3, 0x1a4, RZ, 0xfc, !PT ;  /* 0x000001a4030c7812 */ /* 0x000fe200078efcff */
[C---:B------:R-:W-:Y:S02]  /*2330*/  IMAD R10, R25.reuse, R23, R18 ;  /* 0x00000017190a7224 */ /* 0x040fe400078e0212 */
[----:B------:R-:W-:Y:S01]  /*2340*/  @!P0 IMAD.MOV R26, RZ, RZ, -R26 ;  /* 0x000000ffff1a8224 */ /* 0x000fe200078e0a1a */
[C---:B------:R-:W-:Y:S01]  /*2350*/  ISETP.GT.U32.AND P0, PT, R25.reuse, R17, PT ;  /* 0x000000111900720c */ /* 0x040fe20003f04070 */
[----:B------:R-:W-:Y:S01]  /*2360*/  @!P6 IMAD.IADD R16, R16, 0x1, -R25 ;  /* 0x000000011010e824 */ /* 0x000fe200078e0a19 */
[C---:B------:R-:W-:Y:S01]  /*2370*/  ISETP.GT.U32.AND P6, PT, R25.reuse, R8, PT ;  /* 0x000000081900720c */ /* 0x040fe20003fc4070 */
[----:B------:R-:W-:Y:S01]  /*2380*/  @!P2 IMAD.MOV R22, RZ, RZ, -R22 ;  /* 0x000000ffff16a224 */ /* 0x000fe200078e0a16 */
[C---:B------:R-:W-:Y:S01]  /*2390*/  ISETP.GT.U32.AND P2, PT, R25.reuse, R10, PT ;  /* 0x0000000a1900720c */ /* 0x040fe20003f44070 */
[----:B0-----:R-:W-:Y:S01]  /*23a0*/  IMAD.HI.U32 R15, R2, R6, RZ ;  /* 0x00000006020f7227 */ /* 0x001fe200078e00ff */
[----:B------:R0:W-:Y:S03]  /*23b0*/  STL [R1+0x3c], R26 ;  /* 0x00003c1a01007387 */ /* 0x0001e60000100800 */
[----:B------:R-:W-:-:S02]  /*23c0*/  IMAD R9, R25, R24, R9 ;  /* 0x0000001819097224 */ /* 0x000fc400078e0209 */
[----:B------:R-:W-:Y:S01]  /*23d0*/  IMAD.MOV.U32 R23, RZ, RZ, R11 ;  /* 0x000000ffff177224 */ /* 0x000fe200078e000b */
[----:B------:R-:W-:Y:S01]  /*23e0*/  IABS R11, R12 ;  /* 0x0000000c000b7213 */ /* 0x000fe20000000000 */
[----:B------:R-:W-:Y:S01]  /*23f0*/  IMAD.MOV R18, RZ, RZ, -R15 ;  /* 0x000000ffff127224 */ /* 0x000fe200078e0a0f */
[----:B------:R-:W-:Y:S01]  /*2400*/  LOP3.LUT R15, R3, 0x1a8, RZ, 0xfc, !PT ;  /* 0x000001a8030f7812 */ /* 0x000fe200078efcff */
[----:B------:R-:W-:Y:S01]  /*2410*/  @!P1 IMAD.IADD R13, R13, 0x1, -R25 ;  /* 0x000000010d0d9824 */ /* 0x000fe200078e0a19 */
[C---:B------:R-:W-:Y:S01]  /*2420*/  ISETP.GT.U32.AND P1, PT, R25.reuse, R9, PT ;  /* 0x000000091900720c */ /* 0x040fe20003f24070 */
[----:B------:R-:W-:Y:S01]  /*2430*/  @!P5 IMAD.MOV R23, RZ, RZ, -R23 ;  /* 0x000000ffff17d224 */ /* 0x000fe200078e0a17 */
[C---:B------:R-:W-:Y:S01]  /*2440*/  ISETP.GT.U32.AND P5, PT, R25.reuse, R16, PT ;  /* 0x000000101900720c */ /* 0x040fe20003fa4070 */
[----:B------:R-:W-:Y:S01]  /*2450*/  IMAD R6, R25, R18, R6 ;  /* 0x0000001219067224 */ /* 0x000fe200078e0206 */
[----:B------:R-:W-:Y:S01]  /*2460*/  IABS R18, R15 ;  /* 0x0000000f00127213 */ /* 0x000fe20000000000 */
[--C-:B------:R-:W-:Y:S01]  /*2470*/  @!P0 IMAD.IADD R17, R17, 0x1, -R25.reuse ;  /* 0x0000000111118824 */ /* 0x100fe200078e0a19 */
[----:B------:R-:W-:Y:S01]  /*2480*/  STL [R1+0x28], R23 ;  /* 0x0000281701007387 */ /* 0x000fe20000100800 */
[--C-:B------:R-:W-:Y:S01]  /*2490*/  @!P6 IMAD.IADD R8, R8, 0x1, -R25.reuse ;  /* 0x000000010808e824 */ /* 0x100fe200078e0a19 */
[----:B------:R-:W-:Y:S01]  /*24a0*/  ISETP.GE.AND P0, PT, R20, RZ, PT ;  /* 0x000000ff1400720c */ /* 0x000fe20003f06270 */
[----:B------:R-:W-:Y:S01]  /*24b0*/  @!P2 IMAD.IADD R10, R10, 0x1, -R25 ;  /* 0x000000010a0aa824 */ /* 0x000fe200078e0a19 */
[----:B------:R1:W-:Y:S01]  /*24c0*/  STL [R1+0x174], R22 ;  /* 0x0001741601007387 */ /* 0x0003e20000100800 */
[----:B------:R-:W-:Y:S01]  /*24d0*/  ISETP.GT.U32.AND P6, PT, R25, R6, PT ;  /* 0x000000061900720c */ /* 0x000fe20003fc4070 */
[----:B------:R-:W-:Y:S01]  /*24e0*/  IMAD.MOV.U32 R24, RZ, RZ, R13 ;  /* 0x000000ffff187224 */ /* 0x000fe200078e000d */
[----:B------:R-:W-:Y:S01]  /*24f0*/  ISETP.GE.AND P2, PT, R7, RZ, PT ;  /* 0x000000ff0700720c */ /* 0x000fe20003f46270 */
[----:B------:R-:W-:Y:S01]  /*2500*/  IMAD.HI.U32 R20, R2, R11, RZ ;  /* 0x0000000b02147227 */ /* 0x000fe200078e00ff */
[----:B------:R-:W-:-:S02]  /*2510*/  LOP3.LUT R13, R3, 0x1a0, RZ, 0xfc, !PT ;  /* 0x000001a0030d7812 */ /* 0x000fc400078efcff */
[----:B0-----:R-:W-:Y:S01]  /*2520*/  LOP3.LUT R26, R3, 0x34, RZ, 0xfc, !PT ;  /* 0x00000034031a7812 */ /* 0x001fe200078efcff */
[----:B------:R-:W-:Y:S01]  /*2530*/  @!P4 IMAD.MOV R24, RZ, RZ, -R24 ;  /* 0x000000ffff18c224 */ /* 0x000fe200078e0a18 */
[----:B------:R-:W-:Y:S01]  /*2540*/  ISETP.GT.U32.AND P4, PT, R25, R10, PT ;  /* 0x0000000a1900720c */ /* 0x000fe20003f84070 */
[----:B-1----:R-:W-:-:S03]  /*2550*/  IMAD.HI.U32 R22, R2, R18, RZ ;  /* 0x0000001202167227 */ /* 0x002fc600078e00ff */
[----:B------:R-:W-:Y:S01]  /*2560*/  STL [R1+0x1c], R24 ;  /* 0x00001c1801007387 */ /* 0x000fe20000100800 */
[----:B------:R-:W-:Y:S02]  /*2570*/  IMAD.MOV R22, RZ, RZ, -R22 ;  /* 0x000000ffff167224 */ /* 0x000fe400078e0a16 */
[----:B------:R-:W-:Y:S01]  /*2580*/  @!P1 IMAD.IADD R9, R9, 0x1, -R25 ;  /* 0x0000000109099824 */ /* 0x000fe200078e0a19 */
[----:B------:R-:W-:Y:S01]  /*2590*/  ISETP.GE.AND P1, PT, R19, RZ, PT ;  /* 0x000000ff1300720c */ /* 0x000fe20003f26270 */
[----:B------:R-:W-:Y:S02]  /*25a0*/  IMAD.MOV.U32 R23, RZ, RZ, R17 ;  /* 0x000000ffff177224 */ /* 0x000fe400078e0011 */
[----:B------:R-:W-:Y:S02]  /*25b0*/  IMAD R7, R25, R22, R18 ;  /* 0x0000001619077224 */ /* 0x000fe400078e0212 */
[----:B------:R-:W-:Y:S01]  /*25c0*/  IMAD.MOV.U32 R17, RZ, RZ, R8 ;  /* 0x000000ffff117224 */ /* 0x000fe200078e0008 */
[----:B------:R-:W-:Y:S01]  /*25d0*/  LOP3.LUT R8, R3, 0x19c, RZ, 0xfc, !PT ;  /* 0x0000019c03087812 */ /* 0x000fe200078efcff */
[----:B------:R-:W-:-:S02]  /*25e0*/  IMAD.MOV R20, RZ, RZ, -R20 ;  /* 0x000000ffff147224 */ /* 0x000fc400078e0a14 */
[----:B------:R-:W-:Y:S01]  /*25f0*/  @!P5 IMAD.IADD R16, R16, 0x1, -R25 ;  /* 0x000000011010d824 */ /* 0x000fe200078e0a19 */
[----:B------:R-:W-:Y:S01]  /*2600*/  ISETP.GE.AND P5, PT, R21, RZ, PT ;  /* 0x000000ff1500720c */ /* 0x000fe20003fa6270 */
[----:B------:R-:W-:Y:S01]  /*2610*/  @!P3 IMAD.MOV R23, RZ, RZ, -R23 ;  /* 0x000000ffff17b224 */ /* 0x000fe200078e0a17 */
[C---:B------:R-:W-:Y:S01]  /*2620*/  ISETP.GT.U32.AND P3, PT, R25.reuse, R9, PT ;  /* 0x000000091900720c */ /* 0x040fe20003f64070 */
[----:B------:R-:W-:Y:S02]  /*2630*/  @!P6 IMAD.IADD R6, R6, 0x1, -R25 ;  /* 0x000000010606e824 */ /* 0x000fe400078e0a19 */
[----:B------:R-:W-:Y:S01]  /*2640*/  @!P0 IMAD.MOV R17, RZ, RZ, -R17 ;  /* 0x000000ffff118224 */ /* 0x000fe200078e0a11 */
[C---:B------:R-:W-:Y:S01]  /*2650*/  ISETP.GT.U32.AND P0, PT, R25.reuse, R7, PT ;  /* 0x000000071900720c */ /* 0x040fe20003f04070 */
[C---:B------:R-:W-:Y:S01]  /*2660*/  IMAD R11, R25.reuse, R20, R11 ;  /* 0x00000014190b7224 */ /* 0x040fe200078e020b */
[C---:B------:R-:W-:Y:S01]  /*2670*/  ISETP.GT.U32.AND P6, PT, R25.reuse, R6, PT ;  /* 0x000000061900720c */ /* 0x040fe20003fc4070 */
[--C-:B------:R-:W-:Y:S01]  /*2680*/  @!P4 IMAD.IADD R10, R10, 0x1, -R25.reuse ;  /* 0x000000010a0ac824 */ /* 0x100fe200078e0a19 */
[----:B------:R-:W-:Y:S02]  /*2690*/  STL [R1+0x4], R23 ;  /* 0x0000041701007387 */ /* 0x000fe40000100800 */
[----:B------:R-:W-:Y:S01]  /*26a0*/  ISETP.GT.U32.AND P4, PT, R25, R11, PT ;  /* 0x0000000b1900720c */ /* 0x000fe20003f84070 */
[----:B------:R-:W-:Y:S01]  /*26b0*/  @!P5 IMAD.MOV R16, RZ, RZ, -R16 ;  /* 0x000000ffff10d224 */ /* 0x000fe200078e0a10 */
[----:B------:R0:W-:Y:S01]  /*26c0*/  STL [R1+0xfc], R17 ;  /* 0x0000fc1101007387 */ /* 0x0001e20000100800 */
[--C-:B------:R-:W-:Y:S01]  /*26d0*/  @!P3 IMAD.IADD R9, R9, 0x1, -R25.reuse ;  /* 0x000000010909b824 */ /* 0x100fe200078e0a19 */
[----:B------:R-:W-:Y:S01]  /*26e0*/  ISETP.GE.AND P5, PT, R14, RZ, PT ;  /* 0x000000ff0e00720c */ /* 0x000fe20003fa6270 */
[----:B------:R-:W-:Y:S01]  /*26f0*/  IMAD.MOV.U32 R18, RZ, RZ, R10 ;  /* 0x000000ffff127224 */ /* 0x000fe200078e000a */
[----:B------:R-:W-:Y:S01]  /*2700*/  ISETP.GE.AND P3, PT, R15, RZ, PT ;  /* 0x000000ff0f00720c */ /* 0x000fe20003f66270 */
[--C-:B------:R-:W-:Y:S01]  /*2710*/  @!P0 IMAD.IADD R7, R7, 0x1, -R25.reuse ;  /* 0x0000000107078824 */ /* 0x100fe200078e0a19 */
[----:B------:R-:W-:Y:S01]  /*2720*/  IABS R14, R8 ;  /* 0x00000008000e7213 */ /* 0x000fe20000000000 */
[--C-:B------:R-:W-:Y:S01]  /*2730*/  @!P6 IMAD.IADD R6, R6, 0x1, -R25.reuse ;  /* 0x000000010606e824 */ /* 0x100fe200078e0a19 */
[----:B------:R1:W-:Y:S01]  /*2740*/  STL [R1+0x108], R16 ;  /* 0x0001081001007387 */ /* 0x0003e20000100800 */
[----:B------:R-:W-:Y:S01]  /*2750*/  @!P2 IMAD.MOV R18, RZ, RZ, -R18 ;  /* 0x000000ffff12a224 */ /* 0x000fe200078e0a12 */
[----:B0-----:R-:W-:Y:S01]  /*2760*/  IABS R17, R13 ;  /* 0x0000000d00117213 */ /* 0x001fe20000000000 */
[----:B------:R-:W-:Y:S01]  /*2770*/  @!P4 IMAD.IADD R11, R11, 0x1, -R25 ;  /* 0x000000010b0bc824 */ /* 0x000fe200078e0a19 */
[----:B------:R-:W-:-:S02]  /*2780*/  ISETP.GT.U32.AND P2, PT, R25, R7, PT ;  /* 0x000000071900720c */ /* 0x000fc40003f44070 */
[----:B------:R-:W-:Y:S01]  /*2790*/  ISETP.GE.AND P6, PT, R12, RZ, PT ;  /* 0x000000ff0c00720c */ /* 0x000fe20003fc6270 */
[C---:B------:R-:W-:Y:S01]  /*27a0*/  IMAD.HI.U32 R15, R2.reuse, R17, RZ ;  /* 0x00000011020f7227 */ /* 0x040fe200078e00ff */
[----:B------:R-:W-:Y:S01]  /*27b0*/  ISETP.GT.U32.AND P4, PT, R25, R11, PT ;  /* 0x0000000b1900720c */ /* 0x000fe20003f84070 */
[----:B------:R-:W-:Y:S01]  /*27c0*/  STL [R1+0x158], R18 ;  /* 0x0001581201007387 */ /* 0x000fe20000100800 */
[----:B------:R-:W-:Y:S01]  /*27d0*/  ISETP.GE.AND P0, PT, R13, RZ, PT ;  /* 0x000000ff0d00720c */ /* 0x000fe20003f06270 */
[----:B------:R-:W-:Y:S02]  /*27e0*/  IMAD.MOV R15, RZ, RZ, -R15 ;  /* 0x000000ffff0f7224 */ /* 0x000fe400078e0a0f */
[----:B-1----:R-:W-:Y:S02]  /*27f0*/  IMAD.MOV.U32 R16, RZ, RZ, R9 ;  /* 0x000000ffff107224 */ /* 0x002fe400078e0009 */
[----:B------:R-:W-:Y:S02]  /*2800*/  IMAD R17, R25, R15, R17 ;  /* 0x0000000f19117224 */ /* 0x000fe400078e0211 */
[----:B------:R-:W-:Y:S01]  /*2810*/  IMAD.MOV.U32 R9, RZ, RZ, R6 ;  /* 0x000000ffff097224 */ /* 0x000fe200078e0006 */
[----:B------:R-:W-:Y:S01]  /*2820*/  LOP3.LUT R6, R3, 0x194, RZ, 0xfc, !PT ;  /* 0x0000019403067812 */ /* 0x000fe200078efcff */
[----:B------:R-:W-:-:S03]  /*2830*/  IMAD.HI.U32 R12, R2, R14, RZ ;  /* 0x0000000e020c7227 */ /* 0x000fc600078e00ff */
[----:B------:R-:W-:Y:S01]  /*2840*/  IABS R10, R6 ;  /* 0x00000006000a7213 */ /* 0x000fe20000000000 */
[----:B------:R-:W-:Y:S01]  /*2850*/  @!P5 IMAD.MOV R9, RZ, RZ, -R9 ;  /* 0x000000ffff09d224 */ /* 0x000fe200078e0a09 */
[----:B------:R-:W-:Y:S01]  /*2860*/  ISETP.GT.U32.AND P5, PT, R25, R17, PT ;  /* 0x000000111900720c */ /* 0x000fe20003fa4070 */
[----:B------:R-:W-:Y:S02]  /*2870*/  IMAD.MOV R12, RZ, RZ, -R12 ;  /* 0x000000ffff0c7224 */ /* 0x000fe400078e0a0c */
[----:B------:R-:W-:Y:S01]  /*2880*/  @!P1 IMAD.MOV R16, RZ, RZ, -R16 ;  /* 0x000000ffff109224 */ /* 0x000fe200078e0a10 */
[----:B------:R-:W-:Y:S01]  /*2890*/  ISETP.GE.AND P1, PT, R8, RZ, PT ;  /* 0x000000ff0800720c */ /* 0x000fe20003f26270 */
[--C-:B------:R-:W-:Y:S01]  /*28a0*/  @!P2 IMAD.IADD R7, R7, 0x1, -R25.reuse ;  /* 0x000000010707a824 */ /* 0x100fe200078e0a19 */
[----:B------:R-:W-:Y:S01]  /*28b0*/  LOP3.LUT R8, R3, 0x190, RZ, 0xfc, !PT ;  /* 0x0000019003087812 */ /* 0x000fe200078efcff */
[----:B------:R-:W-:Y:S01]  /*28c0*/  IMAD R14, R25, R12, R14 ;  /* 0x0000000c190e7224 */ /* 0x000fe200078e020e */
[----:B------:R0:W-:Y:S01]  /*28d0*/  STL [R1+0x15c], R16 ;  /* 0x00015c1001007387 */ /* 0x0001e20000100800 */
[----:B------:R-:W-:Y:S01]  /*28e0*/  @!P4 IMAD.IADD R11, R11, 0x1, -R25 ;  /* 0x000000010b0bc824 */ /* 0x000fe200078e0a19 */
[----:B------:R-:W-:-:S02]  /*28f0*/  IABS R13, R8 ;  /* 0x00000008000d7213 */ /* 0x000fc40000000000 */
[----:B------:R1:W-:Y:S01]  /*2900*/  STL [R1+0x164], R9 ;  /* 0x0001640901007387 */ /* 0x0003e20000100800 */
[----:B------:R-:W-:Y:S01]  /*2910*/  ISETP.GT.U32.AND P4, PT, R25, R14, PT ;  /* 0x0000000e1900720c */ /* 0x000fe20003f84070 */
[----:B------:R-:W-:Y:S01]  /*2920*/  @!P5 IMAD.IADD R17, R17, 0x1, -R25 ;  /* 0x000000011111d824 */ /* 0x000fe200078e0a19 */
[----:B------:R-:W-:Y:S01]  /*2930*/  ISETP.GE.AND P5, PT, R6, RZ, PT ;  /* 0x000000ff0600720c */ /* 0x000fe20003fa6270 */
[----:B------:R-:W-:Y:S01]  /*2940*/  IMAD.HI.U32 R6, R2, R13, RZ ;  /* 0x0000000d02067227 */ /* 0x000fe200078e00ff */
[C---:B------:R-:W-:Y:S02]  /*2950*/  LOP3.LUT R12, R3.reuse, 0x188, RZ, 0xfc, !PT ;  /* 0x00000188030c7812 */ /* 0x040fe400078efcff */
[----:B0-----:R-:W-:Y:S01]  /*2960*/  LOP3.LUT R16, R3, 0x198, RZ, 0xfc, !PT ;  /* 0x0000019803107812 */ /* 0x001fe200078efcff */
[----:B------:R-:W-:Y:S01]  /*2970*/  @!P6 IMAD.MOV R11, RZ, RZ, -R11 ;  /* 0x000000ffff0be224 */ /* 0x000fe200078e0a0b */
[----:B------:R-:W-:Y:S01]  /*2980*/  ISETP.GE.AND P6, PT, R8, RZ, PT ;  /* 0x000000ff0800720c */ /* 0x000fe20003fc6270 */
[----:B-1----:R-:W-:Y:S01]  /*2990*/  IMAD.MOV.U32 R9, RZ, RZ, R7 ;  /* 0x000000ffff097224 */ /* 0x002fe200078e0007 */
[----:B------:R-:W-:Y:S01]  /*29a0*/  ISETP.GE.AND P2, PT, R16, RZ, PT ;  /* 0x000000ff1000720c */ /* 0x000fe20003f46270 */
[----:B------:R-:W-:Y:S01]  /*29b0*/  IMAD.HI.U32 R7, R2, R10, RZ ;  /* 0x0000000a02077227 */ /* 0x000fe200078e00ff */
[----:B------:R-:W-:-:S02]  /*29c0*/  IABS R16, R16 ;  /* 0x0000001000107213 */ /* 0x000fc40000000000 */
[----:B------:R-:W-:Y:S01]  /*29d0*/  IABS R18, R12 ;  /* 0x0000000c00127213 */ /* 0x000fe20000000000 */
[----:B------:R-:W-:Y:S01]  /*29e0*/  @!P3 IMAD.MOV R9, RZ, RZ, -R9 ;  /* 0x000000ffff09b224 */ /* 0x000fe200078e0a09 */
[C---:B------:R-:W-:Y:S01]  /*29f0*/  ISETP.GT.U32.AND P3, PT, R25.reuse, R17, PT ;  /* 0x000000111900720c */ /* 0x040fe20003f64070 */
[----:B------:R-:W-:Y:S02]  /*2a00*/  @!P4 IMAD.IADD R14, R14, 0x1, -R25 ;  /* 0x000000010e0ec824 */ /* 0x000fe400078e0a19 */
[----:B------:R-:W-:Y:S01]  /*2a10*/  IMAD.MOV R8, RZ, RZ, -R6 ;  /* 0x000000ffff087224 */ /* 0x000fe200078e0a06 */
[----:B------:R0:W-:Y:S01]  /*2a20*/  STL [R1+0x170], R9 ;  /* 0x0001700901007387 */ /* 0x0001e20000100800 */
[----:B------:R-:W-:Y:S01]  /*2a30*/  IMAD.MOV R7, RZ, RZ, -R7 ;  /* 0x000000ffff077224 */ /* 0x000fe200078e0a07 */
[C---:B------:R-:W-:Y:S01]  /*2a40*/  ISETP.GT.U32.AND P4, PT, R25.reuse, R14, PT ;  /* 0x0000000e1900720c */ /* 0x040fe20003f84070 */
[----:B------:R-:W-:Y:S01]  /*2a50*/  IMAD R13, R25, R8, R13 ;  /* 0x00000008190d7224 */ /* 0x000fe200078e020d */
[----:B------:R-:W-:Y:S01]  /*2a60*/  LOP3.LUT R6, R3, 0x18c, RZ, 0xfc, !PT ;  /* 0x0000018c03067812 */ /* 0x000fe200078efcff */
[----:B------:R-:W-:Y:S01]  /*2a70*/  IMAD R10, R25, R7, R10 ;  /* 0x00000007190a7224 */ /* 0x000fe200078e020a */
[----:B------:R1:W-:Y:S01]  /*2a80*/  STL [R1+0x16c], R11 ;  /* 0x00016c0b01007387 */ /* 0x0003e20000100800 */
[----:B------:R-:W-:-:S02]  /*2a90*/  LOP3.LUT R7, R3, 0x180, RZ, 0xfc, !PT ;  /* 0x0000018003077812 */ /* 0x000fc400078efcff */
[----:B------:R-:W-:Y:S02]  /*2aa0*/  @!P3 IMAD.IADD R17, R17, 0x1, -R25 ;  /* 0x000000011111b824 */ /* 0x000fe400078e0a19 */
[----:B0-----:R-:W-:Y:S01]  /*2ab0*/  IMAD.HI.U32 R9, R2, R16, RZ ;  /* 0x0000001002097227 */ /* 0x001fe200078e00ff */
[----:B------:R-:W-:-:S03]  /*2ac0*/  IABS R8, R7 ;  /* 0x0000000700087213 */ /* 0x000fc60000000000 */
[----:B------:R-:W-:Y:S01]  /*2ad0*/  IMAD.MOV R9, RZ, RZ, -R9 ;  /* 0x000000ffff097224 */ /* 0x000fe200078e0a09 */
[----:B-1----:R-:W-:Y:S01]  /*2ae0*/  LOP3.LUT R11, R3, 0x184, RZ, 0xfc, !PT ;  /* 0x00000184030b7812 */ /* 0x002fe200078efcff */
[----:B------:R-:W-:Y:S02]  /*2af0*/  IMAD.MOV.U32 R19, RZ, RZ, R17 ;  /* 0x000000ffff137224 */ /* 0x000fe400078e0011 */
[C---:B------:R-:W-:Y:S01]  /*2b00*/  IMAD R16, R25.reuse, R9, R16 ;  /* 0x0000000919107224 */ /* 0x040fe200078e0210 */
[----:B------:R-:W-:Y:S01]  /*2b10*/  IABS R9, R6 ;  /* 0x0000000600097213 */ /* 0x000fe20000000000 */
[----:B------:R-:W-:Y:S01]  /*2b20*/  @!P0 IMAD.MOV R19, RZ, RZ, -R19 ;  /* 0x000000ffff138224 */ /* 0x000fe200078e0a13 */
[C---:B------:R-:W-:Y:S01]  /*2b30*/  ISETP.GT.U32.AND P0, PT, R25.reuse, R13, PT ;  /* 0x0000000d1900720c */ /* 0x040fe20003f04070 */
[----:B------:R-:W-:Y:S01]  /*2b40*/  @!P4 IMAD.IADD R14, R14, 0x1, -R25 ;  /* 0x000000010e0ec824 */ /* 0x000fe200078e0a19 */
[C---:B------:R-:W-:Y:S01]  /*2b50*/  ISETP.GT.U32.AND P3, PT, R25.reuse, R16, PT ;  /* 0x000000101900720c */ /* 0x040fe20003f64070 */
[----:B------:R-:W-:Y:S01]  /*2b60*/  IMAD.MOV.U32 R17, RZ, RZ, R18 ;  /* 0x000000ffff117224 */ /* 0x000fe200078e0012 */
[----:B------:R-:W-:Y:S01]  /*2b70*/  ISETP.GT.U32.AND P4, PT, R25, R10, PT ;  /* 0x0000000a1900720c */ /* 0x000fe20003f84070 */
[----:B------:R-:W-:Y:S01]  /*2b80*/  IMAD.HI.U32 R18, R2, R9, RZ ;  /* 0x0000000902127227 */ /* 0x000fe200078e00ff */
[----:B------:R0:W-:Y:S01]  /*2b90*/  STL [R1+0x168], R19 ;  /* 0x0001681301007387 */ /* 0x0001e20000100800 */
[----:B------:R-:W-:-:S02]  /*2ba0*/  IABS R15, R11 ;  /* 0x0000000b000f7213 */ /* 0x000fc40000000000 */
[----:B------:R-:W-:-:S04]  /*2bb0*/  IMAD.MOV R18, RZ, RZ, -R18 ;  /* 0x000000ffff127224 */ /* 0x000fc800078e0a12 */
[--C-:B------:R-:W-:Y:S02]  /*2bc0*/  @!P0 IMAD.IADD R13, R13, 0x1, -R25.reuse ;  /* 0x000000010d0d8824 */ /* 0x100fe400078e0a19 */
[--C-:B------:R-:W-:Y:S02]  /*2bd0*/  @!P3 IMAD.IADD R16, R16, 0x1, -R25.reuse ;  /* 0x000000011010b824 */ /* 0x100fe400078e0a19 */
[----:B0-----:R-:W-:Y:S01]  /*2be0*/  IMAD.MOV.U32 R19, RZ, RZ, R14 ;  /* 0x000000ffff137224 */ /* 0x001fe200078e000e */
[C---:B------:R-:W-:Y:S01]  /*2bf0*/  ISETP.GT.U32.AND P0, PT, R25.reuse, R13, PT ;  /* 0x0000000d1900720c */ /* 0x040fe20003f04070 */
[----:B------:R-:W-:Y:S01]  /*2c00*/  @!P4 IMAD.IADD R10, R10, 0x1, -R25 ;  /* 0x000000010a0ac824 */ /* 0x000fe200078e0a19 */
[C---:B------:R-:W-:Y:S01]  /*2c10*/  ISETP.GT.U32.AND P3, PT, R25.reuse, R16, PT ;  /* 0x000000101900720c */ /* 0x040fe20003f64070 */
[----:B------:R-:W-:Y:S01]  /*2c20*/  @!P1 IMAD.MOV R19, RZ, RZ, -R19 ;  /* 0x000000ffff139224 */ /* 0x000fe200078e0a13 */
[----:B------:R-:W-:Y:S01]  /*2c30*/  ISETP.GE.AND P1, PT, R6, RZ, PT ;  /* 0x000000ff0600720c */ /* 0x000fe20003f26270 */
[C---:B------:R-:W-:Y:S01]  /*2c40*/  IMAD R6, R25.reuse, R18, R9 ;  /* 0x0000001219067224 */ /* 0x040fe200078e0209 */
[----:B------:R-:W-:Y:S01]  /*2c50*/  ISETP.GT.U32.AND P4, PT, R25, R10, PT ;  /* 0x0000000a1900720c */ /* 0x000fe20003f84070 */
[----:B------:R-:W-:Y:S01]  /*2c60*/  IMAD.MOV.U32 R14, RZ, RZ, R15 ;  /* 0x000000ffff0e7224 */ /* 0x000fe200078e000f */
[----:B------:R0:W-:Y:S01]  /*2c70*/  STL [R1+0x160], R19 ;  /* 0x0001601301007387 */ /* 0x0001e20000100800 */
[----:B------:R-:W-:-:S04]  /*2c80*/  IMAD.HI.U32 R18, R2, R17, RZ ;  /* 0x0000001102127227 */ /* 0x000fc800078e00ff */
[----:B------:R-:W-:-:S04]  /*2c90*/  IMAD.HI.U32 R9, R2, R14, RZ ;  /* 0x0000000e02097227 */ /* 0x000fc800078e00ff */
[----:B------:R-:W-:Y:S01]  /*2ca0*/  @!P3 IMAD.IADD R16, R16, 0x1, -R25 ;  /* 0x000000011010b824 */ /* 0x000fe200078e0a19 */
[----:B------:R-:W-:Y:S01]  /*2cb0*/  ISETP.GT.U32.AND P3, PT, R25, R6, PT ;  /* 0x000000061900720c */ /* 0x000fe20003f64070 */
[----:B------:R-:W-:-:S04]  /*2cc0*/  IMAD.HI.U32 R15, R2, R8, RZ ;  /* 0x00000008020f7227 */ /* 0x000fc800078e00ff */
[----:B------:R-:W-:Y:S02]  /*2cd0*/  IMAD.MOV R9, RZ, RZ, -R9 ;  /* 0x000000ffff097224 */ /* 0x000fe400078e0a09 */
[----:B------:R-:W-:Y:S02]  /*2ce0*/  IMAD.MOV R18, RZ, RZ, -R18 ;  /* 0x000000ffff127224 */ /* 0x000fe400078e0a12 */
[----:B------:R-:W-:Y:S02]  /*2cf0*/  IMAD.MOV R15, RZ, RZ, -R15 ;  /* 0x000000ffff0f7224 */ /* 0x000fe400078e0a0f */
[----:B------:R-:W-:Y:S01]  /*2d00*/  IMAD R14, R25, R9, R14 ;  /* 0x00000009190e7224 */ /* 0x000fe200078e020e */
[----:B------:R-:W-:Y:S01]  /*2d10*/  LOP3.LUT R9, R3, 0x17c, RZ, 0xfc, !PT ;  /* 0x0000017c03097812 */ /* 0x000fe200078efcff */
[--C-:B------:R-:W-:Y:S02]  /*2d20*/  @!P0 IMAD.IADD R13, R13, 0x1, -R25.reuse ;  /* 0x000000010d0d8824 */ /* 0x100fe400078e0a19 */
[----:B------:R-:W-:Y:S01]  /*2d30*/  @!P4 IMAD.IADD R10, R10, 0x1, -R25 ;  /* 0x000000010a0ac824 */ /* 0x000fe200078e0a19 */
[----:B------:R-:W-:Y:S01]  /*2d40*/  ISETP.GE.AND P4, PT, R12, RZ, PT ;  /* 0x000000ff0c00720c */ /* 0x000fe20003f86270 */
[----:B0-----:R-:W-:Y:S01]  /*2d50*/  IMAD.MOV.U32 R19, RZ, RZ, R16 ;  /* 0x000000ffff137224 */ /* 0x001fe200078e0010 */
[C---:B------:R-:W-:Y:S01]  /*2d60*/  ISETP.GT.U32.AND P0, PT, R25.reuse, R14, PT ;  /* 0x0000000e1900720c */ /* 0x040fe20003f04070 */
[----:B------:R-:W-:-:S02]  /*2d70*/  IMAD R12, R25, R18, R17 ;  /* 0x00000012190c7224 */ /* 0x000fc400078e0211 */
[C---:B------:R-:W-:Y:S01]  /*2d80*/  IMAD R8, R25.reuse, R15, R8 ;  /* 0x0000000f19087224 */ /* 0x040fe200078e0208 */
[----:B------:R-:W-:Y:S01]  /*2d90*/  IABS R15, R9 ;  /* 0x00000009000f7213 */ /* 0x000fe20000000000 */
[----:B------:R-:W-:Y:S02]  /*2da0*/  IMAD.MOV.U32 R16, RZ, RZ, R13 ;  /* 0x000000ffff107224 */ /* 0x000fe400078e000d */
[----:B------:R-:W-:Y:S02]  /*2db0*/  @!P3 IMAD.IADD R6, R6, 0x1, -R25 ;  /* 0x000000010606b824 */ /* 0x000fe400078e0a19 */
[----:B------:R-:W-:Y:S01]  /*2dc0*/  @!P2 IMAD.MOV R19, RZ, RZ, -R19 ;  /* 0x000000ffff13a224 */ /* 0x000fe200078e0a13 */
[C---:B------:R-:W-:Y:S01]  /*2dd0*/  ISETP.GT.U32.AND P2, PT, R25.reuse, R12, PT ;  /* 0x0000000c1900720c */ /* 0x040fe20003f44070 */
[----:B------:R-:W-:Y:S01]  /*2de0*/  @!P6 IMAD.MOV R16, RZ, RZ, -R16 ;  /* 0x000000ffff10e224 */ /* 0x000fe200078e0a10 */
[C---:B------:R-:W-:Y:S01]  /*2df0*/  ISETP.GT.U32.AND P6, PT, R25.reuse, R8, PT ;  /* 0x000000081900720c */ /* 0x040fe20003fc4070 */
[----:B------:R-:W-:Y:S01]  /*2e00*/  IMAD.MOV.U32 R17, RZ, RZ, R10 ;  /* 0x000000ffff117224 */ /* 0x000fe200078e000a */
[----:B------:R-:W-:Y:S01]  /*2e10*/  ISETP.GT.U32.AND P3, PT, R25, R6, PT ;  /* 0x000000061900720c */ /* 0x000fe20003f64070 */
[----:B------:R-:W-:Y:S01]  /*2e20*/  IMAD.MOV.U32 R10, RZ, RZ, R15 ;  /* 0x000000ffff0a7224 */ /* 0x000fe200078e000f */
[----:B------:R-:W-:Y:S01]  /*2e30*/  STL [R1+0x140], R19 ;  /* 0x0001401301007387 */ /* 0x000fe20000100800 */
[----:B------:R-:W-:Y:S01]  /*2e40*/  @!P5 IMAD.MOV R17, RZ, RZ, -R17 ;  /* 0x000000ffff11d224 */ /* 0x000fe200078e0a11 */
[----:B------:R-:W-:Y:S01]  /*2e50*/  ISETP.GE.AND P5, PT, R11, RZ, PT ;  /* 0x000000ff0b00720c */ /* 0x000fe20003fa6270 */
[----:B------:R-:W-:Y:S01]  /*2e60*/  IMAD.HI.U32 R13, R2, R10, RZ ;  /* 0x0000000a020d7227 */ /* 0x000fe200078e00ff */
[----:B------:R-:W-:-:S02]  /*2e70*/  LOP3.LUT R11, R3, 0x178, RZ, 0xfc, !PT ;  /* 0x00000178030b7812 */ /* 0x000fc400078efcff */
[----:B------:R-:W-:Y:S01]  /*2e80*/  STL [R1+0x14c], R17 ;  /* 0x00014c1101007387 */ /* 0x000fe20000100800 */
[----:B------:R-:W-:Y:S01]  /*2e90*/  @!P0 IMAD.IADD R14, R14, 0x1, -R25 ;  /* 0x000000010e0e8824 */ /* 0x000fe200078e0a19 */
[----:B------:R-:W-:Y:S01]  /*2ea0*/  IABS R15, R11 ;  /* 0x0000000b000f7213 */ /* 0x000fe20000000000 */
[----:B------:R-:W-:Y:S01]  /*2eb0*/  IMAD.MOV R13, RZ, RZ, -R13 ;  /* 0x000000ffff0d7224 */ /* 0x000fe200078e0a0d */
[----:B------:R0:W-:Y:S01]  /*2ec0*/  STL [R1+0x150], R16 ;  /* 0x0001501001007387 */ /* 0x0001e20000100800 */
[--C-:B------:R-:W-:Y:S01]  /*2ed0*/  @!P2 IMAD.IADD R12, R12, 0x1, -R25.reuse ;  /* 0x000000010c0ca824 */ /* 0x100fe200078e0a19 */
[----:B------:R-:W-:Y:S01]  /*2ee0*/  ISETP.GE.AND P2, PT, R9, RZ, PT ;  /* 0x000000ff0900720c */ /* 0x000fe20003f46270 */
[--C-:B------:R-:W-:Y:S01]  /*2ef0*/  @!P6 IMAD.IADD R8, R8, 0x1, -R25.reuse ;  /* 0x000000010808e824 */ /* 0x100fe200078e0a19 */
[C---:B------:R-:W-:Y:S01]  /*2f00*/  ISETP.GT.U32.AND P6, PT, R25.reuse, R14, PT ;  /* 0x0000000e1900720c */ /* 0x040fe20003fc4070 */
[----:B------:R-:W-:Y:S01]  /*2f10*/  @!P3 IMAD.IADD R6, R6, 0x1, -R25 ;  /* 0x000000010606b824 */ /* 0x000fe200078e0a19 */
[C---:B------:R-:W-:Y:S01]  /*2f20*/  ISETP.GT.U32.AND P0, PT, R25.reuse, R12, PT ;  /* 0x0000000c1900720c */ /* 0x040fe20003f04070 */
[----:B------:R-:W-:Y:S01]  /*2f30*/  IMAD R10, R25, R13, R10 ;  /* 0x0000000d190a7224 */ /* 0x000fe200078e020a */
[----:B------:R-:W-:Y:S01]  /*2f40*/  ISETP.GE.AND P3, PT, R7, RZ, PT ;  /* 0x000000ff0700720c */ /* 0x000fe20003f66270 */
[----:B------:R-:W-:Y:S01]  /*2f50*/  IMAD.HI.U32 R13, R2, R15, RZ ;  /* 0x0000000f020d7227 */ /* 0x000fe200078e00ff */
[----:B------:R-:W-:-:S02]  /*2f60*/  LOP3.LUT R9, R3, 0x16c, RZ, 0xfc, !PT ;  /* 0x0000016c03097812 */ /* 0x000fc400078efcff */
[C---:B------:R-:W-:Y:S01]  /*2f70*/  LOP3.LUT R7, R3.reuse, 0x174, RZ, 0xfc, !PT ;  /* 0x0000017403077812 */ /* 0x040fe200078efcff */
[----:B0-----:R-:W-:Y:S01]  /*2f80*/  IMAD.MOV.U32 R16, RZ, RZ, R6 ;  /* 0x000000ffff107224 */ /* 0x001fe200078e0006 */
[----:B------:R-:W-:Y:S01]  /*2f90*/  IABS R17, R9 ;  /* 0x0000000900117213 */ /* 0x000fe20000000000 */
[----:B------:R-:W-:Y:S01]  /*2fa0*/  IMAD.MOV R13, RZ, RZ, -R13 ;  /* 0x000000ffff0d7224 */ /* 0x000fe200078e0a0d */
[----:B------:R-:W-:Y:S01]  /*2fb0*/  LOP3.LUT R6, R3, 0x170, RZ, 0xfc, !PT ;  /* 0x0000017003067812 */ /* 0x000fe200078efcff */
[----:B------:R-:W-:Y:S01]  /*2fc0*/  @!P1 IMAD.MOV R16, RZ, RZ, -R16 ;  /* 0x000000ffff109224 */ /* 0x000fe200078e0a10 */
[C---:B------:R-:W-:Y:S01]  /*2fd0*/  ISETP.GT.U32.AND P1, PT, R25.reuse, R8, PT ;  /* 0x000000081900720c */ /* 0x040fe20003f24070 */
[C---:B------:R-:W-:Y:S01]  /*2fe0*/  IMAD R15, R25.reuse, R13, R15 ;  /* 0x0000000d190f7224 */ /* 0x040fe200078e020f */
[----:B------:R-:W-:Y:S01]  /*2ff0*/  IABS R13, R6 ;  /* 0x00000006000d7213 */ /* 0x000fe20000000000 */
[--C-:B------:R-:W-:Y:S01]  /*3000*/  @!P6 IMAD.IADD R14, R14, 0x1, -R25.reuse ;  /* 0x000000010e0ee824 */ /* 0x100fe200078e0a19 */
[----:B------:R0:W-:Y:S01]  /*3010*/  STL [R1+0x154], R16 ;  /* 0x0001541001007387 */ /* 0x0001e20000100800 */
[----:B------:R-:W-:Y:S01]  /*3020*/  @!P0 IMAD.IADD R12, R12, 0x1, -R25 ;  /* 0x000000010c0c8824 */ /* 0x000fe200078e0a19 */
[C---:B------:R-:W-:Y:S01]  /*3030*/  ISETP.GT.U32.AND P6, PT, R25.reuse, R15, PT ;  /* 0x0000000f1900720c */ /* 0x040fe20003fc4070 */
[----:B------:R-:W-:Y:S01]  /*3040*/  IMAD.HI.U32 R18, R2, R13, RZ ;  /* 0x0000000d02127227 */ /* 0x000fe200078e00ff */
[----:B------:R-:W-:-:S03]  /*3050*/  ISETP.GT.U32.AND P0, PT, R25, R10, PT ;  /* 0x0000000a1900720c */ /* 0x000fc60003f04070 */
[----:B------:R-:W-:Y:S02]  /*3060*/  IMAD.MOV.U32 R19, RZ, RZ, R12 ;  /* 0x000000ffff137224 */ /* 0x000fe400078e000c */
[----:B------:R-:W-:Y:S01]  /*3070*/  @!P1 IMAD.IADD R8, R8, 0x1, -R25 ;  /* 0x0000000108089824 */ /* 0x000fe200078e0a19 */
[----:B0-----:R-:W-:Y:S01]  /*3080*/  IABS R16, R7 ;  /* 0x0000000700107213 */ /* 0x001fe20000000000 */
[----:B------:R-:W-:Y:S01]  /*3090*/  IMAD.MOV R12, RZ, RZ, -R18 ;  /* 0x000000ffff0c7224 */ /* 0x000fe200078e0a12 */
[----:B------:R-:W-:Y:S01]  /*30a0*/  ISETP.GE.AND P1, PT, R11, RZ, PT ;  /* 0x000000ff0b00720c */ /* 0x000fe20003f26270 */
[----:B------:R-:W-:Y:S02]  /*30b0*/  IMAD.MOV.U32 R11, RZ, RZ, R17 ;  /* 0x000000ffff0b7224 */ /* 0x000fe400078e0011 */
[----:B------:R-:W-:-:S04]  /*30c0*/  IMAD.HI.U32 R17, R2, R16, RZ ;  /* 0x0000001002117227 */ /* 0x000fc800078e00ff */
[----:B------:R-:W-:Y:S02]  /*30d0*/  @!P6 IMAD.IADD R15, R15, 0x1, -R25 ;  /* 0x000000010f0fe824 */ /* 0x000fe400078e0a19 */
[----:B------:R-:W-:Y:S02]  /*30e0*/  IMAD.MOV R17, RZ, RZ, -R17 ;  /* 0x000000ffff117224 */ /* 0x000fe400078e0a11 */
[----:B------:R-:W-:Y:S01]  /*30f0*/  @!P0 IMAD.IADD R10, R10, 0x1, -R25 ;  /* 0x000000010a0a8824 */ /* 0x000fe200078e0a19 */
[----:B------:R-:W-:Y:S01]  /*3100*/  ISETP.GE.AND P0, PT, R7, RZ, PT ;  /* 0x000000ff0700720c */ /* 0x000fe20003f06270 */
[----:B------:R-:W-:Y:S01]  /*3110*/  IMAD.HI.U32 R7, R2, R11, RZ ;  /* 0x0000000b02077227 */ /* 0x000fe200078e00ff */
[----:B------:R-:W-:-:S03]  /*3120*/  ISETP.GT.U32.AND P6, PT, R25, R15, PT ;  /* 0x0000000f1900720c */ /* 0x000fc60003fc4070 */
[----:B------:R-:W-:Y:S01]  /*3130*/  IMAD R16, R25, R17, R16 ;  /* 0x0000001119107224 */ /* 0x000fe200078e0210 */
[----:B------:R-:W-:Y:S01]  /*3140*/  LOP3.LUT R17, R3, 0x168, RZ, 0xfc, !PT ;  /* 0x0000016803117812 */ /* 0x000fe200078efcff */
[----:B------:R-:W-:Y:S01]  /*3150*/  @!P4 IMAD.MOV R19, RZ, RZ, -R19 ;  /* 0x000000ffff13c224 */ /* 0x000fe200078e0a13 */
[C---:B------:R-:W-:Y:S01]  /*3160*/  ISETP.GT.U32.AND P4, PT, R25.reuse, R10, PT ;  /* 0x0000000a1900720c */ /* 0x040fe20003f84070 */
[----:B------:R-:W-:Y:S02]  /*3170*/  IMAD.MOV R7, RZ, RZ, -R7 ;  /* 0x000000ffff077224 */ /* 0x000fe400078e0a07 */
[C---:B------:R-:W-:Y:S01]  /*3180*/  IMAD R13, R25.reuse, R12, R13 ;  /* 0x0000000c190d7224 */ /* 0x040fe200078e020d */
[----:B------:R0:W-:Y:S01]  /*3190*/  STL [R1+0x144], R19 ;  /* 0x0001441301007387 */ /* 0x0001e20000100800 */
[----:B------:R-:W-:Y:S01]  /*31a0*/  @!P5 IMAD.MOV R14, RZ, RZ, -R14 ;  /* 0x000000ffff0ed224 */ /* 0x000fe200078e0a0e */
[C---:B------:R-:W-:Y:S01]  /*31b0*/  ISETP.GT.U32.AND P5, PT, R25.reuse, R16, PT ;  /* 0x000000101900720c */ /* 0x040fe20003fa4070 */
[C---:B------:R-:W-:Y:S01]  /*31c0*/  IMAD R11, R25.reuse, R7, R11 ;  /* 0x00000007190b7224 */ /* 0x040fe200078e020b */
[----:B------:R-:W-:Y:S01]  /*31d0*/  IABS R7, R17 ;  /* 0x0000001100077213 */ /* 0x000fe20000000000 */
[----:B------:R-:W-:Y:S01]  /*31e0*/  @!P3 IMAD.MOV R8, RZ, RZ, -R8 ;  /* 0x000000ffff08b224 */ /* 0x000fe200078e0a08 */
[----:B------:R-:W-:Y:S01]  /*31f0*/  ISETP.GT.U32.AND P3, PT, R25, R13, PT ;  /* 0x0000000d1900720c */ /* 0x000fe20003f64070 */
[--C-:B------:R-:W-:Y:S01]  /*3200*/  @!P6 IMAD.IADD R15, R15, 0x1, -R25.reuse ;  /* 0x000000010f0fe824 */ /* 0x100fe200078e0a19 */
[----:B------:R-:W-:Y:S01]  /*3210*/  ISETP.GT.U32.AND P6, PT, R25, R11, PT ;  /* 0x0000000b1900720c */ /* 0x000fe20003fc4070 */
[----:B------:R-:W-:Y:S01]  /*3220*/  @!P4 IMAD.IADD R10, R10, 0x1, -R25 ;  /* 0x000000010a0ac824 */ /* 0x000fe200078e0a19 */
[----:B------:R-:W-:Y:S01]  /*3230*/  ISETP.GE.AND P4, PT, R6, RZ, PT ;  /* 0x000000ff0600720c */ /* 0x000fe20003f86270 */
[----:B------:R-:W-:Y:S01]  /*3240*/  STL [R1+0x130], R14 ;  /* 0x0001300e01007387 */ /* 0x000fe20000100800 */
[C---:B------:R-:W-:Y:S01]  /*3250*/  LOP3.LUT R6, R3.reuse, 0x164, RZ, 0xfc, !PT ;  /* 0x0000016403067812 */ /* 0x040fe200078efcff */
[----:B------:R-:W-:Y:S01]  /*3260*/  @!P1 IMAD.MOV R15, RZ, RZ, -R15 ;  /* 0x000000ffff0f9224 */ /* 0x000fe200078e0a0f */
[----:B------:R-:W-:Y:S01]  /*3270*/  LOP3.LUT R12, R3, 0x160, RZ, 0xfc, !PT ;  /* 0x00000160030c7812 */ /* 0x000fe200078efcff */
[----:B------:R-:W-:Y:S01]  /*3280*/  @!P5 IMAD.IADD R16, R16, 0x1, -R25 ;  /* 0x000000011010d824 */ /* 0x000fe200078e0a19 */
[----:B------:R1:W-:Y:S01]  /*3290*/  STL [R1+0x134], R8 ;  /* 0x0001340801007387 */ /* 0x0003e20000100800 */
[----:B------:R-:W-:Y:S01]  /*32a0*/  ISETP.GE.AND P5, PT, R9, RZ, PT ;  /* 0x000000ff0900720c */ /* 0x000fe20003fa6270 */
[----:B------:R-:W-:Y:S01]  /*32b0*/  IMAD.HI.U32 R9, R2, R7, RZ ;  /* 0x0000000702097227 */ /* 0x000fe200078e00ff */
[----:B0-----:R-:W-:-:S03]  /*32c0*/  IABS R19, R12 ;  /* 0x0000000c00137213 */ /* 0x001fc60000000000 */
[--C-:B------:R-:W-:Y:S01]  /*32d0*/  @!P3 IMAD.IADD R13, R13, 0x1, -R25.reuse ;  /* 0x000000010d0db824 */ /* 0x100fe200078e0a19 */
[----:B------:R-:W-:Y:S01]  /*32e0*/  ISETP.GT.U32.AND P3, PT, R25, R16, PT ;  /* 0x000000101900720c */ /* 0x000fe20003f64070 */
[----:B------:R-:W-:Y:S01]  /*32f0*/  @!P6 IMAD.IADD R11, R11, 0x1, -R25 ;  /* 0x000000010b0be824 */ /* 0x000fe200078e0a19 */
[----:B-1----:R-:W-:Y:S01]  /*3300*/  IABS R8, R6 ;  /* 0x0000000600087213 */ /* 0x002fe20000000000 */
[----:B------:R-:W-:Y:S01]  /*3310*/  IMAD.MOV.U32 R14, RZ, RZ, R10 ;  /* 0x000000ffff0e7224 */ /* 0x000fe200078e000a */
[----:B------:R-:W-:Y:S01]  /*3320*/  ISETP.GT.U32.AND P6, PT, R25, R13, PT ;  /* 0x0000000d1900720c */ /* 0x000fe20003fc4070 */
[----:B------:R-:W-:Y:S02]  /*3330*/  IMAD.MOV R9, RZ, RZ, -R9 ;  /* 0x000000ffff097224 */ /* 0x000fe400078e0a09 */
[----:B------:R-:W-:-:S04]  /*3340*/  IMAD.HI.U32 R10, R2, R8, RZ ;  /* 0x00000008020a7227 */ /* 0x000fc800078e00ff */
[----:B------:R-:W-:Y:S01]  /*3350*/  IMAD R7, R25, R9, R7 ;  /* 0x0000000919077224 */ /* 0x000fe200078e0207 */
[----:B------:R-:W-:Y:S01]  /*3360*/  LOP3.LUT R9, R3, 0x15c, RZ, 0xfc, !PT ;  /* 0x0000015c03097812 */ /* 0x000fe200078efcff */
[----:B------:R-:W-:Y:S02]  /*3370*/  IMAD.MOV R10, RZ, RZ, -R10 ;  /* 0x000000ffff0a7224 */ /* 0x000fe400078e0a0a */
[--C-:B------:R-:W-:Y:S01]  /*3380*/  @!P3 IMAD.IADD R16, R16, 0x1, -R25.reuse ;  /* 0x000000011010b824 */ /* 0x100fe200078e0a19 */
[C---:B------:R-:W-:Y:S01]  /*3390*/  ISETP.GT.U32.AND P3, PT, R25.reuse, R7, PT ;  /* 0x000000071900720c */ /* 0x040fe20003f64070 */
[----:B------:R-:W-:Y:S01]  /*33a0*/  IMAD R8, R25, R10, R8 ;  /* 0x0000000a19087224 */ /* 0x000fe200078e0208 */
[----:B------:R-:W-:Y:S01]  /*33b0*/  IABS R10, R9 ;  /* 0x00000009000a7213 */ /* 0x000fe20000000000 */
[----:B------:R-:W-:Y:S02]  /*33c0*/  @!P6 IMAD.IADD R13, R13, 0x1, -R25 ;  /* 0x000000010d0de824 */ /* 0x000fe400078e0a19 */
[----:B------:R-:W-:Y:S01]  /*33d0*/  @!P2 IMAD.MOV R14, RZ, RZ, -R14 ;  /* 0x000000ffff0ea224 */ /* 0x000fe200078e0a0e */
[C---:B------:R-:W-:Y:S01]  /*33e0*/  ISETP.GT.U32.AND P6, PT, R25.reuse, R8, PT ;  /* 0x000000081900720c */ /* 0x040fe20003fc4070 */
[----:B------:R-:W-:Y:S01]  /*33f0*/  IMAD.HI.U32 R20, R2, R19, RZ ;  /* 0x0000001302147227 */ /* 0x000fe200078e00ff */
[----:B------:R-:W-:-:S02]  /*3400*/  ISETP.GT.U32.AND P2, PT, R25, R11, PT ;  /* 0x0000000b1900720c */ /* 0x000fc40003f44070 */
[----:B------:R0:W-:Y:S01]  /*3410*/  STL [R1+0x13c], R14 ;  /* 0x00013c0e01007387 */ /* 0x0001e20000100800 */
[----:B------:R-:W-:Y:S02]  /*3420*/  IMAD.MOV R20, RZ, RZ, -R20 ;  /* 0x000000ffff147224 */ /* 0x000fe400078e0a14 */
[--C-:B------:R-:W-:Y:S01]  /*3430*/  @!P3 IMAD.IADD R7, R7, 0x1, -R25.reuse ;  /* 0x000000010707b824 */ /* 0x100fe200078e0a19 */
[----:B------:R-:W-:Y:S01]  /*3440*/  ISETP.GE.AND P3, PT, R6, RZ, PT ;  /* 0x000000ff0600720c */ /* 0x000fe20003f66270 */
[----:B------:R-:W-:Y:S01]  /*3450*/  IMAD.HI.U32 R18, R2, R10, RZ ;  /* 0x0000000a02127227 */ /* 0x000fe200078e00ff */
[----:B------:R1:W-:Y:S03]  /*3460*/  STL [R1+0x12c], R15 ;  /* 0x00012c0f01007387 */ /* 0x0003e60000100800 */
[----:B------:R-:W-:Y:S01]  /*3470*/  @!P6 IMAD.IADD R8, R8, 0x1, -R25 ;  /* 0x000000010808e824 */ /* 0x000fe200078e0a19 */
[----:B------:R-:W-:Y:S01]  /*3480*/  ISETP.GT.U32.AND P6, PT, R25, R7, PT ;  /* 0x000000071900720c */ /* 0x000fe20003fc4070 */
[----:B------:R-:W-:Y:S01]  /*3490*/  IMAD.MOV.U32 R21, RZ, RZ, R16 ;  /* 0x000000ffff157224 */ /* 0x000fe200078e0010 */
[----:B0-----:R-:W-:Y:S01]  /*34a0*/  LOP3.LUT R14, R3, 0x158, RZ, 0xfc, !PT ;  /* 0x00000158030e7812 */ /* 0x001fe200078efcff */
[----:B------:R-:W-:-:S02]  /*34b0*/  IMAD R6, R25, R20, R19 ;  /* 0x0000001419067224 */ /* 0x000fc400078e0213 */
[----:B------:R-:W-:Y:S02]  /*34c0*/  IMAD.MOV R18, RZ, RZ, -R18 ;  /* 0x000000ffff127224 */ /* 0x000fe400078e0a12 */
[----:B------:R-:W-:Y:S01]  /*34d0*/  @!P0 IMAD.MOV R21, RZ, RZ, -R21 ;  /* 0x000000ffff158224 */ /* 0x000fe200078e0a15 */
[C---:B------:R-:W-:Y:S01]  /*34e0*/  ISETP.GT.U32.AND P0, PT, R25.reuse, R8, PT ;  /* 0x000000081900720c */ /* 0x040fe20003f04070 */
[C---:B------:R-:W-:Y:S01]  /*34f0*/  IMAD R10, R25.reuse, R18, R10 ;  /* 0x00000012190a7224 */ /* 0x040fe200078e020a */
[----:B------:R-:W-:Y:S01]  /*3500*/  ISETP.GT.U32.AND P1, PT, R25, R6, PT ;  /* 0x000000061900720c */ /* 0x000fe20003f24070 */
[----:B------:R-:W-:Y:S01]  /*3510*/  @!P2 IMAD.IADD R11, R11, 0x1, -R25 ;  /* 0x000000010b0ba824 */ /* 0x000fe200078e0a19 */
[----:B------:R-:W-:Y:S01]  /*3520*/  ISETP.GE.AND P2, PT, R17, RZ, PT ;  /* 0x000000ff1100720c */ /* 0x000fe20003f46270 */
[----:B-1----:R-:W-:Y:S01]  /*3530*/  IMAD.MOV.U32 R15, RZ, RZ, R13 ;  /* 0x000000ffff0f7224 */ /* 0x002fe200078e000d */
[----:B------:R-:W-:Y:S01]  /*3540*/  IABS R17, R14 ;  /* 0x0000000e00117213 */ /* 0x000fe20000000000 */
[----:B------:R-:W-:Y:S01]  /*3550*/  @!P6 IMAD.IADD R7, R7, 0x1, -R25 ;  /* 0x000000010707e824 */ /* 0x000fe200078e0a19 */
[----:B------:R-:W-:Y:S01]  /*3560*/  ISETP.GT.U32.AND P6, PT, R25, R10, PT ;  /* 0x0000000a1900720c */ /* 0x000fe20003fc4070 */
[----:B------:R-:W-:Y:S01]  /*3570*/  IMAD.MOV.U32 R13, RZ, RZ, R11 ;  /* 0x000000ffff0d7224 */ /* 0x000fe200078e000b */
[----:B------:R-:W-:Y:S01]  /*3580*/  STL [R1+0x128], R21 ;  /* 0x0001281501007387 */ /* 0x000fe20000100800 */
[----:B------:R-:W-:Y:S01]  /*3590*/  @!P4 IMAD.MOV R15, RZ, RZ, -R15 ;  /* 0x000000ffff0fc224 */ /* 0x000fe200078e0a0f */
[----:B------:R-:W-:Y:S01]  /*35a0*/  ISETP.GE.AND P4, PT, R12, RZ, PT ;  /* 0x000000ff0c00720c */ /* 0x000fe20003f86270 */
[----:B------:R-:W-:Y:S01]  /*35b0*/  @!P5 IMAD.MOV R13, RZ, RZ, -R13 ;  /* 0x000000ffff0dd224 */ /* 0x000fe200078e0a0d */
[----:B------:R-:W-:Y:S01]  /*35c0*/  ISETP.GE.AND P5, PT, R9, RZ, PT ;  /* 0x000000ff0900720c */ /* 0x000fe20003fa6270 */
[--C-:B------:R-:W-:Y:S01]  /*35d0*/  @!P0 IMAD.IADD R8, R8, 0x1, -R25.reuse ;  /* 0x0000000108088824 */ /* 0x100fe200078e0a19 */
[----:B------:R-:W-:Y:S01]  /*35e0*/  LOP3.LUT R9, R3, 0x154, RZ, 0xfc, !PT ;  /* 0x0000015403097812 */ /* 0x000fe200078efcff */
[--C-:B------:R-:W-:Y:S01]  /*35f0*/  @!P1 IMAD.IADD R6, R6, 0x1, -R25.reuse ;  /* 0x0000000106069824 */ /* 0x100fe200078e0a19 */
[----:B------:R-:W-:Y:S01]  /*3600*/  ISETP.GE.AND P0, PT, R14, RZ, PT ;  /* 0x000000ff0e00720c */ /* 0x000fe20003f06270 */
[----:B------:R-:W-:Y:S01]  /*3610*/  IMAD.HI.U32 R11, R2, R17, RZ ;  /* 0x00000011020b7227 */ /* 0x000fe200078e00ff */
[----:B------:R-:W-:Y:S01]  /*3620*/  IABS R14, R9 ;  /* 0x00000009000e7213 */ /* 0x000fe20000000000 */
[----:B------:R0:W-:Y:S01]  /*3630*/  STL [R1+0x124], R15 ;  /* 0x0001240f01007387 */ /* 0x0001e20000100800 */
[----:B------:R-:W-:Y:S01]  /*3640*/  ISETP.GE.AND P1, PT, R9, RZ, PT ;  /* 0x000000ff0900720c */ /* 0x000fe20003f26270 */
[----:B------:R-:W-:Y:S01]  /*3650*/  @!P6 IMAD.IADD R10, R10, 0x1, -R25 ;  /* 0x000000010a0ae824 */ /* 0x000fe200078e0a19 */
[----:B------:R-:W-:Y:S01]  /*3660*/  ISETP.GT.U32.AND P6, PT, R25, R6, PT ;  /* 0x000000061900720c */ /* 0x000fe20003fc4070 */
[----:B------:R1:W-:Y:S01]  /*3670*/  STL [R1+0x120], R13 ;  /* 0x0001200d01007387 */ /* 0x0003e20000100800 */
[----:B------:R-:W-:Y:S01]  /*3680*/  IMAD.MOV R11, RZ, RZ, -R11 ;  /* 0x000000ffff0b7224 */ /* 0x000fe200078e0a0b */
[C---:B------:R-:W-:Y:S01]  /*3690*/  LOP3.LUT R12, R3.reuse, 0x150, RZ, 0xfc, !PT ;  /* 0x00000150030c7812 */ /* 0x040fe200078efcff */
[----:B------:R-:W-:Y:S01]  /*36a0*/  @!P3 IMAD.MOV R8, RZ, RZ, -R8 ;  /* 0x000000ffff08b224 */ /* 0x000fe200078e0a08 */
[----:B------:R-:W-:Y:S01]  /*36b0*/  LOP3.LUT R9, R3, 0x14c, RZ, 0xfc, !PT ;  /* 0x0000014c03097812 */ /* 0x000fe200078efcff */
[----:B------:R-:W-:Y:S01]  /*36c0*/  IMAD R19, R25, R11, R17 ;  /* 0x0000000b19137224 */ /* 0x000fe200078e0211 */
[----:B0-----:R-:W-:-:S02]  /*36d0*/  IABS R15, R12 ;  /* 0x0000000c000f7213 */ /* 0x001fc40000000000 */
[----:B------:R-:W-:Y:S01]  /*36e0*/  LOP3.LUT R11, R3, 0x148, RZ, 0xfc, !PT ;  /* 0x00000148030b7812 */ /* 0x000fe200078efcff */
[----:B-1----:R-:W-:Y:S01]  /*36f0*/  IMAD.MOV.U32 R13, RZ, RZ, R7 ;  /* 0x000000ffff0d7224 */ /* 0x002fe200078e0007 */
[C---:B------:R-:W-:Y:S01]  /*3700*/  ISETP.GT.U32.AND P3, PT, R25.reuse, R19, PT ;  /* 0x000000131900720c */ /* 0x040fe20003f64070 */
[----:B------:R-:W-:Y:S01]  /*3710*/  IMAD.HI.U32 R7, R2, R14, RZ ;  /* 0x0000000e02077227 */ /* 0x000fe200078e00ff */
[----:B------:R-:W-:Y:S02]  /*3720*/  IABS R17, R9 ;  /* 0x0000000900117213 */ /* 0x000fe40000000000 */
[----:B------:R-:W-:Y:S01]  /*3730*/  IABS R16, R11 ;  /* 0x0000000b00107213 */ /* 0x000fe20000000000 */
[----:B------:R-:W-:Y:S02]  /*3740*/  IMAD.MOV R7, RZ, RZ, -R7 ;  /* 0x000000ffff077224 */ /* 0x000fe400078e0a07 */
[----:B------:R-:W-:Y:S02]  /*3750*/  @!P6 IMAD.IADD R6, R6, 0x1, -R25 ;  /* 0x000000010606e824 */ /* 0x000fe400078e0a19 */
[----:B------:R-:W-:-:S02]  /*3760*/  IMAD R14, R25, R7, R14 ;  /* 0x00000007190e7224 */ /* 0x000fc400078e020e */
[----:B------:R-:W-:Y:S01]  /*3770*/  @!P2 IMAD.MOV R13, RZ, RZ, -R13 ;  /* 0x000000ffff0da224 */ /* 0x000fe200078e0a0d */
[----:B------:R-:W-:Y:S01]  /*3780*/  ISETP.GT.U32.AND P2, PT, R25, R10, PT ;  /* 0x0000000a1900720c */ /* 0x000fe20003f44070 */
[--C-:B------:R-:W-:Y:S01]  /*3790*/  @!P3 IMAD.IADD R19, R19, 0x1, -R25.reuse ;  /* 0x000000011313b824 */ /* 0x100fe200078e0a19 */
[----:B------:R-:W-:Y:S01]  /*37a0*/  ISETP.GT.U32.AND P6, PT, R25, R14, PT ;  /* 0x0000000e1900720c */ /* 0x000fe20003fc4070 */
[----:B------:R-:W-:Y:S01]  /*37b0*/  IMAD.HI.U32 R7, R2, R15, RZ ;  /* 0x0000000f02077227 */ /* 0x000fe200078e00ff */
[----:B------:R0:W-:Y:S01]  /*37c0*/  STL [R1+0x11c], R13 ;  /* 0x00011c0d01007387 */ /* 0x0001e20000100800 */
[----:B------:R-:W-:Y:S02]  /*37d0*/  ISETP.GE.AND P3, PT, R9, RZ, PT ;  /* 0x000000ff0900720c */ /* 0x000fe40003f66270 */
[C---:B------:R-:W-:Y:S01]  /*37e0*/  LOP3.LUT R9, R3.reuse, 0x140, RZ, 0xfc, !PT ;  /* 0x0000014003097812 */ /* 0x040fe200078efcff */
[----:B------:R1:W-:Y:S05]  /*37f0*/  STL [R1+0x114], R8 ;  /* 0x0001140801007387 */ /* 0x0003ea0000100800 */
[--C-:B------:R-:W-:Y:S01]  /*3800*/  @!P2 IMAD.IADD R10, R10, 0x1, -R25.reuse ;  /* 0x000000010a0aa824 */ /* 0x100fe200078e0a19 */
[----:B------:R-:W-:Y:S01]  /*3810*/  ISETP.GE.AND P2, PT, R12, RZ, PT ;  /* 0x000000ff0c00720c */ /* 0x000fe20003f46270 */
[----:B0-----:R-:W-:Y:S01]  /*3820*/  IMAD.MOV.U32 R13, RZ, RZ, R6 ;  /* 0x000000ffff0d7224 */ /* 0x001fe200078e0006 */
[----:B------:R-:W-:Y:S01]  /*3830*/  LOP3.LUT R6, R3, 0x13c, RZ, 0xfc, !PT ;  /* 0x0000013c03067812 */ /* 0x000fe200078efcff */
[----:B------:R-:W-:Y:S01]  /*3840*/  @!P6 IMAD.IADD R14, R14, 0x1, -R25 ;  /* 0x000000010e0ee824 */ /* 0x000fe200078e0a19 */
[----:B------:R-:W-:Y:S01]  /*3850*/  ISETP.GT.U32.AND P6, PT, R25, R19, PT ;  /* 0x000000131900720c */ /* 0x000fe20003fc4070 */
[----:B-1----:R-:W-:-:S04]  /*3860*/  IMAD.HI.U32 R8, R2, R17, RZ ;  /* 0x0000001102087227 */ /* 0x002fc800078e00ff */
[----:B------:R-:W-:Y:S01]  /*3870*/  @!P4 IMAD.MOV R13, RZ, RZ, -R13 ;  /* 0x000000ffff0dc224 */ /* 0x000fe200078e0a0d */
[----:B------:R-:W-:Y:S01]  /*3880*/  ISETP.GT.U32.AND P4, PT, R25, R14, PT ;  /* 0x0000000e1900720c */ /* 0x000fe20003f84070 */
[----:B------:R-:W-:Y:S02]  /*3890*/  IMAD.MOV R12, RZ, RZ, -R7 ;  /* 0x000000ffff0c7224 */ /* 0x000fe400078e0a07 */
[----:B------:R-:W-:Y:S01]  /*38a0*/  IMAD.HI.U32 R7, R2, R16, RZ ;  /* 0x0000001002077227 */ /* 0x000fe200078e00ff */
[----:B------:R0:W-:Y:S03]  /*38b0*/  STL [R1+0x110], R13 ;  /* 0x0001100d01007387 */ /* 0x0001e60000100800 */
[----:B------:R-:W-:Y:S02]  /*38c0*/  IMAD.MOV R8, RZ, RZ, -R8 ;  /* 0x000000ffff087224 */ /* 0x000fe400078e0a08 */
[----:B------:R-:W-:-:S02]  /*38d0*/  IMAD.MOV R7, RZ, RZ, -R7 ;  /* 0x000000ffff077224 */ /* 0x000fc400078e0a07 */
[C---:B------:R-:W-:Y:S02]  /*38e0*/  IMAD R17, R25.reuse, R8, R17 ;  /* 0x0000000819117224 */ /* 0x040fe400078e0211 */
[C---:B------:R-:W-:Y:S01]  /*38f0*/  IMAD R15, R25.reuse, R12, R15 ;  /* 0x0000000c190f7224 */ /* 0x040fe200078e020f */
[----:B------:R-:W-:Y:S01]  /*3900*/  IABS R12, R6 ;  /* 0x00000006000c7213 */ /* 0x000fe20000000000 */
[----:B------:R-:W-:Y:S01]  /*3910*/  IMAD.MOV.U32 R8, RZ, RZ, R10 ;  /* 0x000000ffff087224 */ /* 0x000fe200078e000a */
[----:B------:R-:W-:Y:S01]  /*3920*/  IABS R10, R9 ;  /* 0x00000009000a7213 */ /* 0x000fe20000000000 */
[----:B------:R-:W-:Y:S01]  /*3930*/  IMAD R16, R25, R7, R16 ;  /* 0x0000000719107224 */ /* 0x000fe200078e0210 */
[----:B------:R-:W-:Y:S01]  /*3940*/  LOP3.LUT R7, R3, 0x144, RZ, 0xfc, !PT ;  /* 0x0000014403077812 */ /* 0x000fe200078efcff */
[--C-:B------:R-:W-:Y:S01]  /*3950*/  @!P6 IMAD.IADD R19, R19, 0x1, -R25.reuse ;  /* 0x000000011313e824 */ /* 0x100fe200078e0a19 */
[C---:B------:R-:W-:Y:S01]  /*3960*/  ISETP.GT.U32.AND P6, PT, R25.reuse, R17, PT ;  /* 0x000000111900720c */ /* 0x040fe20003fc4070 */
[----:B------:R-:W-:Y:S01]  /*3970*/  @!P5 IMAD.MOV R8, RZ, RZ, -R8 ;  /* 0x000000ffff08d224 */ /* 0x000fe200078e0a08 */
[C---:B------:R-:W-:Y:S01]  /*3980*/  ISETP.GT.U32.AND P5, PT, R25.reuse, R15, PT ;  /* 0x0000000f1900720c */ /* 0x040fe20003fa4070 */
[----:B------:R-:W-:Y:S01]  /*3990*/  @!P4 IMAD.IADD R14, R14, 0x1, -R25 ;  /* 0x000000010e0ec824 */ /* 0x000fe200078e0a19 */
[----:B------:R-:W-:Y:S01]  /*39a0*/  ISETP.GT.U32.AND P4, PT, R25, R16, PT ;  /* 0x000000101900720c */ /* 0x000fe20003f84070 */
[----:B------:R-:W-:Y:S01]  /*39b0*/  IMAD.MOV.U32 R22, RZ, RZ, R19 ;  /* 0x000000ffff167224 */ /* 0x000fe200078e0013 */
[----:B------:R-:W-:Y:S01]  /*39c0*/  IABS R18, R7 ;  /* 0x0000000700127213 */ /* 0x000fe20000000000 */
[----:B------:R1:W-:Y:S01]  /*39d0*/  STL [R1+0x10c], R8 ;  /* 0x00010c0801007387 */ /* 0x0003e20000100800 */
[----:B0-----:R-:W-:Y:S01]  /*39e0*/  LOP3.LUT R13, R3, 0x138, RZ, 0xfc, !PT ;  /* 0x00000138030d7812 */ /* 0x001fe200078efcff */
[----:B------:R-:W-:-:S02]  /*39f0*/  @!P0 IMAD.MOV R22, RZ, RZ, -R22 ;  /* 0x000000ffff168224 */ /* 0x000fc400078e0a16 */
[----:B------:R-:W-:-:S03]  /*3a00*/  IMAD.HI.U32 R20, R2, R18, RZ ;  /* 0x0000001202147227 */ /* 0x000fc600078e00ff */
[----:B------:R-:W-:Y:S01]  /*3a10*/  STL [R1+0x104], R22 ;  /* 0x0001041601007387 */ /* 0x000fe20000100800 */
[--C-:B------:R-:W-:Y:S02]  /*3a20*/  @!P6 IMAD.IADD R17, R17, 0x1, -R25.reuse ;  /* 0x000000011111e824 */ /* 0x100fe400078e0a19 */
[--C-:B------:R-:W-:Y:S01]  /*3a30*/  @!P5 IMAD.IADD R15, R15, 0x1, -R25.reuse ;  /* 0x000000010f0fd824 */ /* 0x100fe200078e0a19 */
[----:B------:R-:W-:Y:S01]  /*3a40*/  ISETP.GE.AND P5, PT, R11, RZ, PT ;  /* 0x000000ff0b00720c */ /* 0x000fe20003fa6270 */
[----:B------:R-:W-:Y:S01]  /*3a50*/  @!P4 IMAD.IADD R16, R16, 0x1, -R25 ;  /* 0x000000011010c824 */ /* 0x000fe200078e0a19 */
[C---:B------:R-:W-:Y:S01]  /*3a60*/  ISETP.GT.U32.AND P4, PT, R25.reuse, R17, PT ;  /* 0x000000111900720c */ /* 0x040fe20003f84070 */
[----:B------:R-:W-:Y:S01]  /*3a70*/  IMAD.MOV.U32 R11, RZ, RZ, R12 ;  /* 0x000000ffff0b7224 */ /* 0x000fe200078e000c */
[C---:B------:R-:W-:Y:S01]  /*3a80*/  ISETP.GT.U32.AND P6, PT, R25.reuse, R15, PT ;  /* 0x0000000f1900720c */ /* 0x040fe20003fc4070 */
[----:B------:R-:W-:Y:S01]  /*3a90*/  IMAD.HI.U32 R12, R2, R10, RZ ;  /* 0x0000000a020c7227 */ /* 0x000fe200078e00ff */
[----:B------:R-:W-:-:S02]  /*3aa0*/  ISETP.GT.U32.AND P0, PT, R25, R16, PT ;  /* 0x000000101900720c */ /* 0x000fc40003f04070 */
[----:B-1----:R-:W-:Y:S01]  /*3ab0*/  IABS R8, R13 ;  /* 0x0000000d00087213 */ /* 0x002fe20000000000 */
[----:B------:R-:W-:Y:S02]  /*3ac0*/  IMAD.MOV R19, RZ, RZ, -R12 ;  /* 0x000000ffff137224 */ /* 0x000fe400078e0a0c */
[----:B------:R-:W-:Y:S02]  /*3ad0*/  IMAD.MOV R20, RZ, RZ, -R20 ;  /* 0x000000ffff147224 */ /* 0x000fe400078e0a14 */
[C---:B------:R-:W-:Y:S02]  /*3ae0*/  IMAD R10, R25.reuse, R19, R10 ;  /* 0x00000013190a7224 */ /* 0x040fe400078e020a */
[----:B------:R-:W-:Y:S01]  /*3af0*/  IMAD R12, R25, R20, R18 ;  /* 0x00000014190c7224 */ /* 0x000fe200078e0212 */
[----:B------:R-:W-:Y:S01]  /*3b00*/  LOP3.LUT R20, R3, 0x11c, RZ, 0xfc, !PT ;  /* 0x0000011c03147812 */ /* 0x000fe200078efcff */
[----:B------:R-:W-:Y:S01]  /*3b10*/  @!P4 IMAD.IADD R17, R17, 0x1, -R25 ;  /* 0x000000011111c824 */ /* 0x000fe200078e0a19 */
[----:B------:R-:W-:Y:S01]  /*3b20*/  ISETP.GT.U32.AND P4, PT, R25, R10, PT ;  /* 0x0000000a1900720c */ /* 0x000fe20003f84070 */
[----:B------:R-:W-:-:S04]  /*3b30*/  IMAD.HI.U32 R19, R2, R11, RZ ;  /* 0x0000000b02137227 */ /* 0x000fc800078e00ff */
[----:B------:R-:W-:-:S04]  /*3b40*/  IMAD.HI.U32 R18, R2, R8, RZ ;  /* 0x0000000802127227 */ /* 0x000fc800078e00ff */
[----:B------:R-:W-:Y:S01]  /*3b50*/  @!P6 IMAD.IADD R15, R15, 0x1, -R25 ;  /* 0x000000010f0fe824 */ /* 0x000fe200078e0a19 */
[----:B------:R-:W-:Y:S01]  /*3b60*/  ISETP.GT.U32.AND P6, PT, R25, R12, PT ;  /* 0x0000000c1900720c */ /* 0x000fe20003fc4070 */
[----:B------:R-:W-:Y:S02]  /*3b70*/  IMAD.MOV.U32 R21, RZ, RZ, R14 ;  /* 0x000000ffff157224 */ /* 0x000fe400078e000e */
[----:B------:R-:W-:Y:S02]  /*3b80*/  IMAD.MOV R19, RZ, RZ, -R19 ;  /* 0x000000ffff137224 */ /* 0x000fe400078e0a13 */
[----:B------:R-:W-:Y:S02]  /*3b90*/  IMAD.MOV R18, RZ, RZ, -R18 ;  /* 0x000000ffff127224 */ /* 0x000fe400078e0a12 */
[----:B------:R-:W-:Y:S01]  /*3ba0*/  @!P0 IMAD.IADD R16, R16, 0x1, -R25 ;  /* 0x0000000110108824 */ /* 0x000fe200078e0a19 */
[----:B------:R-:W-:Y:S01]  /*3bb0*/  ISETP.GE.AND P0, PT, R9, RZ, PT ;  /* 0x000000ff0900720c */ /* 0x000fe20003f06270 */
[----:B------:R-:W-:Y:S01]  /*3bc0*/  @!P1 IMAD.MOV R21, RZ, RZ, -R21 ;  /* 0x000000ffff159224 */ /* 0x000fe200078e0a15 */
[----:B------:R-:W-:Y:S01]  /*3bd0*/  ISETP.GE.AND P1, PT, R7, RZ, PT ;  /* 0x000000ff0700720c */ /* 0x000fe20003f26270 */
[----:B------:R-:W-:Y:S01]  /*3be0*/  IMAD R9, R25, R19, R11 ;  /* 0x0000001319097224 */ /* 0x000fe200078e020b */
[----:B------:R-:W-:Y:S01]  /*3bf0*/  LOP3.LUT R7, R3, 0x134, RZ, 0xfc, !PT ;  /* 0x0000013403077812 */ /* 0x000fe200078efcff */
[----:B------:R-:W-:Y:S01]  /*3c00*/  IMAD R8, R25, R18, R8 ;  /* 0x0000001219087224 */ /* 0x000fe200078e0208 */
[----:B------:R0:W-:Y:S01]  /*3c10*/  STL [R1+0x100], R21 ;  /* 0x0001001501007387 */ /* 0x0001e20000100800 */
[----:B------:R-:W-:Y:S01]  /*3c20*/  IMAD.MOV.U32 R19, RZ, RZ, R17 ;  /* 0x000000ffff137224 */ /* 0x000fe200078e0011 */
[----:B------:R-:W-:Y:S01]  /*3c30*/  IABS R14, R7 ;  /* 0x00000007000e7213 */ /* 0x000fe20000000000 */
[----:B------:R-:W-:Y:S01]  /*3c40*/  @!P4 IMAD.IADD R10, R10, 0x1, -R25 ;  /* 0x000000010a0ac824 */ /* 0x000fe200078e0a19 */
[----:B------:R-:W-:Y:S01]  /*3c50*/  LOP3.LUT R11, R3, 0x130, RZ, 0xfc, !PT ;  /* 0x00000130030b7812 */ /* 0x000fe200078efcff */
[----:B------:R-:W-:Y:S01]  /*3c60*/  @!P3 IMAD.MOV R19, RZ, RZ, -R19 ;  /* 0x000000ffff13b224 */ /* 0x000fe200078e0a13 */
[C---:B------:R-:W-:Y:S01]  /*3c70*/  ISETP.GT.U32.AND P3, PT, R25.reuse, R8, PT ;  /* 0x000000081900720c */ /* 0x040fe20003f64070 */
[----:B------:R-:W-:Y:S01]  /*3c80*/  @!P6 IMAD.IADD R12, R12, 0x1, -R25 ;  /* 0x000000010c0ce824 */ /* 0x000fe200078e0a19 */
[----:B------:R-:W-:Y:S01]  /*3c90*/  ISETP.GT.U32.AND P6, PT, R25, R9, PT ;  /* 0x000000091900720c */ /* 0x000fe20003fc4070 */
[----:B------:R-:W-:-:S03]  /*3ca0*/  IMAD.HI.U32 R18, R2, R14, RZ ;  /* 0x0000000e02127227 */ /* 0x000fc600078e00ff */
[C---:B------:R-:W-:Y:S01]  /*3cb0*/  ISETP.GT.U32.AND P4, PT, R25.reuse, R12, PT ;  /* 0x0000000c1900720c */ /* 0x040fe20003f84070 */
[----:B0-----:R-:W-:Y:S01]  /*3cc0*/  IMAD.MOV.U32 R21, RZ, RZ, R15 ;  /* 0x000000ffff157224 */ /* 0x001fe200078e000f */
[----:B------:R-:W-:Y:S01]  /*3cd0*/  IABS R15, R11 ;  /* 0x0000000b000f7213 */ /* 0x000fe20000000000 */
[----:B------:R-:W-:Y:S02]  /*3ce0*/  IMAD.MOV R17, RZ, RZ, -R18 ;  /* 0x000000ffff117224 */ /* 0x000fe400078e0a12 */
[----:B------:R-:W-:Y:S01]  /*3cf0*/  @!P2 IMAD.MOV R21, RZ, RZ, -R21 ;  /* 0x000000ffff15a224 */ /* 0x000fe200078e0a15 */
[C---:B------:R-:W-:Y:S01]  /*3d00*/  ISETP.GT.U32.AND P2, PT, R25.reuse, R10, PT ;  /* 0x0000000a1900720c */ /* 0x040fe20003f44070 */
[----:B------:R-:W-:Y:S01]  /*3d10*/  @!P5 IMAD.MOV R16, RZ, RZ, -R16 ;  /* 0x000000ffff10d224 */ /* 0x000fe200078e0a10 */
[----:B------:R-:W-:Y:S01]  /*3d20*/  ISETP.GE.AND P5, PT, R6, RZ, PT ;  /* 0x000000ff0600720c */ /* 0x000fe20003fa6270 */
[----:B------:R-:W-:Y:S01]  /*3d30*/  IMAD R6, R25, R17, R14 ;  /* 0x0000001119067224 */ /* 0x000fe200078e020e */
[----:B------:R-:W-:Y:S01]  /*3d40*/  STL [R1+0xd4], R21 ;  /* 0x0000d41501007387 */ /* 0x000fe20000100800 */
[--C-:B------:R-:W-:Y:S01]  /*3d50*/  @!P3 IMAD.IADD R8, R8, 0x1, -R25.reuse ;  /* 0x000000010808b824 */ /* 0x100fe200078e0a19 */
[----:B------:R-:W-:Y:S01]  /*3d60*/  LOP3.LUT R14, R3, 0x12c, RZ, 0xfc, !PT ;  /* 0x0000012c030e7812 */ /* 0x000fe200078efcff */
[--C-:B------:R-:W-:Y:S01]  /*3d70*/  @!P6 IMAD.IADD R9, R9, 0x1, -R25.reuse ;  /* 0x000000010909e824 */ /* 0x100fe200078e0a19 */
[----:B------:R0:W-:Y:S01]  /*3d80*/  STL [R1+0xe0], R19 ;  /* 0x0000e01301007387 */ /* 0x0001e20000100800 */
[----:B------:R-:W-:Y:S01]  /*3d90*/  @!P4 IMAD.IADD R12, R12, 0x1, -R25 ;  /* 0x000000010c0cc824 */ /* 0x000fe200078e0a19 */
[----:B------:R-:W-:-:S02]  /*3da0*/  ISETP.GT.U32.AND P3, PT, R25, R8, PT ;  /* 0x000000081900720c */ /* 0x000fc40003f64070 */
[C---:B------:R-:W-:Y:S01]  /*3db0*/  ISETP.GT.U32.AND P6, PT, R25.reuse, R9, PT ;  /* 0x000000091900720c */ /* 0x040fe20003fc4070 */
[----:B------:R-:W-:Y:S01]  /*3dc0*/  @!P2 IMAD.IADD R10, R10, 0x1, -R25 ;  /* 0x000000010a0aa824 */ /* 0x000fe200078e0a19 */
[----:B------:R-:W-:Y:S01]  /*3dd0*/  ISETP.GT.U32.AND P2, PT, R25, R6, PT ;  /* 0x000000061900720c */ /* 0x000fe20003f44070 */
[----:B------:R1:W-:Y:S01]  /*3de0*/  STL [R1+0xe4], R16 ;  /* 0x0000e41001007387 */ /* 0x0003e20000100800 */
[----:B------:R-:W-:Y:S01]  /*3df0*/  ISETP.GE.AND P4, PT, R13, RZ, PT ;  /* 0x000000ff0d00720c */ /* 0x000fe20003f86270 */
[----:B------:R-:W-:Y:S01]  /*3e00*/  IMAD.HI.U32 R13, R2, R15, RZ ;  /* 0x0000000f020d7227 */ /* 0x000fe200078e00ff */
[----:B0-----:R-:W-:-:S03]  /*3e10*/  IABS R19, R14 ;  /* 0x0000000e00137213 */ /* 0x001fc60000000000 */
[----:B------:R-:W-:Y:S02]  /*3e20*/  IMAD.MOV R13, RZ, RZ, -R13 ;  /* 0x000000ffff0d7224 */ /* 0x000fe400078e0a0d */
[----:B------:R-:W-:Y:S01]  /*3e30*/  @!P0 IMAD.MOV R10, RZ, RZ, -R10 ;  /* 0x000000ffff0a8224 */ /* 0x000fe200078e0a0a */
[----:B------:R-:W-:Y:S01]  /*3e40*/  ISETP.GE.AND P0, PT, R14, RZ, PT ;  /* 0x000000ff0e00720c */ /* 0x000fe20003f06270 */
[----:B-1----:R-:W-:Y:S01]  /*3e50*/  IMAD.MOV.U32 R16, RZ, RZ, R12 ;  /* 0x000000ffff107224 */ /* 0x002fe200078e000c */
[----:B------:R-:W-:Y:S01]  /*3e60*/  LOP3.LUT R12, R3, 0x124, RZ, 0xfc, !PT ;  /* 0x00000124030c7812 */ /* 0x000fe200078efcff */
[--C-:B------:R-:W-:Y:S02]  /*3e70*/  @!P2 IMAD.IADD R6, R6, 0x1, -R25.reuse ;  /* 0x000000010606a824 */ /* 0x100fe400078e0a19 */
[----:B------:R-:W-:Y:S01]  /*3e80*/  @!P1 IMAD.MOV R16, RZ, RZ, -R16 ;  /* 0x000000ffff109224 */ /* 0x000fe200078e0a10 */
[----:B------:R-:W-:Y:S01]  /*3e90*/  ISETP.GE.AND P1, PT, R7, RZ, PT ;  /* 0x000000ff0700720c */ /* 0x000fe20003f26270 */
[----:B------:R-:W-:Y:S01]  /*3ea0*/  @!P3 IMAD.IADD R8, R8, 0x1, -R25 ;  /* 0x000000010808b824 */ /* 0x000fe200078e0a19 */
[C---:B------:R-:W-:Y:S01]  /*3eb0*/  ISETP.GT.U32.AND P2, PT, R25.reuse, R6, PT ;  /* 0x000000061900720c */ /* 0x040fe20003f44070 */
[----:B------:R-:W-:Y:S01]  /*3ec0*/  IMAD R7, R25, R13, R15 ;  /* 0x0000000d19077224 */ /* 0x000fe200078e020f */
[----:B------:R-:W-:Y:S01]  /*3ed0*/  STL [R1+0xe8], R16 ;  /* 0x0000e81001007387 */ /* 0x000fe20000100800 */
[----:B------:R-:W-:Y:S01]  /*3ee0*/  @!P6 IMAD.IADD R9, R9, 0x1, -R25 ;  /* 0x000000010909e824 */ /* 0x000fe200078e0a19 */
[----:B------:R-:W-:-:S02]  /*3ef0*/  LOP3.LUT R13, R3, 0x128, RZ, 0xfc, !PT ;  /* 0x00000128030d7812 */ /* 0x000fc400078efcff */
[----:B------:R0:W-:Y:S01]  /*3f00*/  STL [R1+0xec], R10 ;  /* 0x0000ec0a01007387 */ /* 0x0001e20000100800 */
[----:B------:R-:W-:Y:S01]  /*3f10*/  ISETP.GT.U32.AND P3, PT, R25, R7, PT ;  /* 0x000000071900720c */ /* 0x000fe20003f64070 */
[----:B------:R-:W-:Y:S01]  /*3f20*/  @!P5 IMAD.MOV R9, RZ, RZ, -R9 ;  /* 0x000000ffff09d224 */ /* 0x000fe200078e0a09 */
[----:B------:R-:W-:Y:S02]  /*3f30*/  ISETP.GE.AND P5, PT, R13, RZ, PT ;  /* 0x000000ff0d00720c */ /* 0x000fe40003fa6270 */
[----:B------:R-:W-:Y:S02]  /*3f40*/  IABS R13, R13 ;  /* 0x0000000d000d7213 */ /* 0x000fe40000000000 */
[----:B------:R1:W-:Y:S01]  /*3f50*/  STL [R1+0xf4], R9 ;  /* 0x0000f40901007387 */ /* 0x0003e20000100800 */
[--C-:B------:R-:W-:Y:S01]  /*3f60*/  @!P2 IMAD.IADD R6, R6, 0x1, -R25.reuse ;  /* 0x000000010606a824 */ /* 0x100fe200078e0a19 */
[----:B------:R-:W-:Y:S01]  /*3f70*/  ISETP.GE.AND P6, PT, R11, RZ, PT ;  /* 0x000000ff0b00720c */ /* 0x000fe20003fc6270 */
[----:B0-----:R-:W-:Y:S01]  /*3f80*/  IMAD.MOV.U32 R10, RZ, RZ, R8 ;  /* 0x000000ffff0a7224 */ /* 0x001fe200078e0008 */
[C---:B------:R-:W-:Y:S01]  /*3f90*/  LOP3.LUT R11, R3.reuse, 0x120, RZ, 0xfc, !PT ;  /* 0x00000120030b7812 */ /* 0x040fe200078efcff */
[----:B------:R-:W-:Y:S01]  /*3fa0*/  IMAD.MOV.U32 R14, RZ, RZ, R6 ;  /* 0x000000ffff0e7224 */ /* 0x000fe200078e0006 */
[----:B------:R-:W-:Y:S01]  /*3fb0*/  LOP3.LUT R16, R3, 0x118, RZ, 0xfc, !PT ;  /* 0x0000011803107812 */ /* 0x000fe200078efcff */
[----:B------:R-:W-:Y:S01]  /*3fc0*/  @!P4 IMAD.MOV R10, RZ, RZ, -R10 ;  /* 0x000000ffff0ac224 */ /* 0x000fe200078e0a0a */
[----:B------:R-:W-:Y:S01]  /*3fd0*/  ISETP.GE.AND P4, PT, R12, RZ, PT ;  /* 0x000000ff0c00720c */ /* 0x000fe20003f86270 */
[----:B------:R-:W-:Y:S01]  /*3fe0*/  @!P3 IMAD.IADD R7, R7, 0x1, -R25 ;  /* 0x000000010707b824 */ /* 0x000fe200078e0a19 */
[----:B------:R-:W-:Y:S01]  /*3ff0*/  IABS R12, R12 ;  /* 0x0000000c000c7213 */ /* 0x000fe20000000000 */
[----:B------:R-:W-:Y:S01]  /*4000*/  @!P1 IMAD.MOV R14, RZ, RZ, -R14 ;  /* 0x000000ffff0e9224 */ /* 0x000fe200078e0a0e */
[----:B------:R0:W-:Y:S01]  /*4010*/  STL [R1+0xf8], R10 ;  /* 0x0000f80a01007387 */ /* 0x0001e20000100800 */
[----:B-1----:R-:W-:Y:S01]  /*4020*/  IMAD.HI.U32 R9, R2, R13, RZ ;  /* 0x0000000d02097227 */ /* 0x002fe200078e00ff */
[----:B------:R-:W-:-:S02]  /*4030*/  ISETP.GT.U32.AND P3, PT, R25, R7, PT ;  /* 0x000000071900720c */ /* 0x000fc40003f64070 */
[----:B------:R-:W-:Y:S01]  /*4040*/  ISETP.GE.AND P2, PT, R11, RZ, PT ;  /* 0x000000ff0b00720c */ /* 0x000fe20003f46270 */
[C---:B------:R-:W-:Y:S01]  /*4050*/  IMAD.HI.U32 R8, R2.reuse, R12, RZ ;  /* 0x0000000c02087227 */ /* 0x040fe200078e00ff */
[----:B------:R-:W-:Y:S01]  /*4060*/  IABS R11, R11 ;  /* 0x0000000b000b7213 */ /* 0x000fe20000000000 */
[----:B------:R1:W-:Y:S01]  /*4070*/  STL [R1+0x21c], R14 ;  /* 0x00021c0e01007387 */ /* 0x0003e20000100800 */
[----:B------:R-:W-:Y:S01]  /*4080*/  IABS R18, R16 ;  /* 0x0000001000127213 */ /* 0x000fe20000000000 */
[----:B------:R-:W-:Y:S02]  /*4090*/  IMAD.MOV R9, RZ, RZ, -R9 ;  /* 0x000000ffff097224 */ /* 0x000fe400078e0a09 */
[----:B0-----:R-:W-:-:S04]  /*40a0*/  IMAD.HI.U32 R10, R2, R19, RZ ;  /* 0x00000013020a7227 */ /* 0x001fc800078e00ff */
[----:B------:R-:W-:Y:S02]  /*40b0*/  IMAD.MOV R10, RZ, RZ, -R10 ;  /* 0x000000ffff0a7224 */ /* 0x000fe400078e0a0a */
[----:B------:R-:W-:Y:S02]  /*40c0*/  IMAD.MOV R8, RZ, RZ, -R8 ;  /* 0x000000ffff087224 */ /* 0x000fe400078e0a08 */
[----:B------:R-:W-:Y:S02]  /*40d0*/  IMAD R19, R25, R10, R19 ;  /* 0x0000000a19137224 */ /* 0x000fe400078e0213 */
[----:B------:R-:W-:Y:S02]  /*40e0*/  @!P3 IMAD.IADD R7, R7, 0x1, -R25 ;  /* 0x000000010707b824 */ /* 0x000fe400078e0a19 */
[C---:B------:R-:W-:Y:S01]  /*40f0*/  IMAD R13, R25.reuse, R9, R13 ;  /* 0x00000009190d7224 */ /* 0x040fe200078e020d */
[C---:B------:R-:W-:Y:S01]  /*4100*/  ISETP.GT.U32.AND P1, PT, R25.reuse, R19, PT ;  /* 0x000000131900720c */ /* 0x040fe20003f24070 */
[----:B------:R-:W-:Y:S01]  /*4110*/  IMAD R12, R25, R8, R12 ;  /* 0x00000008190c7224 */ /* 0x000fe200078e020c */
[----:B------:R-:W-:Y:S01]  /*4120*/  LOP3.LUT R9, R3, 0x110, RZ, 0xfc, !PT ;  /* 0x0000011003097812 */ /* 0x000fe200078efcff */
[----:B------:R-:W-:Y:S01]  /*4130*/  IMAD.MOV.U32 R10, RZ, RZ, R7 ;  /* 0x000000ffff0a7224 */ /* 0x000fe200078e0007 */
[----:B------:R-:W-:Y:S01]  /*4140*/  ISETP.GT.U32.AND P3, PT, R25, R13, PT ;  /* 0x0000000d1900720c */ /* 0x000fe20003f64070 */
[----:B------:R-:W-:Y:S01]  /*4150*/  IMAD.HI.U32 R6, R2, R11, RZ ;  /* 0x0000000b02067227 */ /* 0x000fe200078e00ff */
[----:B------:R-:W-:-:S02]  /*4160*/  IABS R7, R20 ;  /* 0x0000001400077213 */ /* 0x000fc40000000000 */
[----:B------:R-:W-:Y:S01]  /*4170*/  IABS R17, R9 ;  /* 0x0000000900117213 */ /* 0x000fe20000000000 */
[----:B------:R-:W-:Y:S01]  /*4180*/  @!P6 IMAD.MOV R10, RZ, RZ, -R10 ;  /* 0x000000ffff0ae224 */ /* 0x000fe200078e0a0a */
[----:B------:R-:W-:Y:S01]  /*4190*/  ISETP.GT.U32.AND P6, PT, R25, R12, PT ;  /* 0x0000000c1900720c */ /* 0x000fe20003fc4070 */
[----:B------:R-:W-:Y:S02]  /*41a0*/  IMAD.MOV R6, RZ, RZ, -R6 ;  /* 0x000000ffff067224 */ /* 0x000fe400078e0a06 */
[----:B------:R-:W-:Y:S01]  /*41b0*/  @!P1 IMAD.IADD R19, R19, 0x1, -R25 ;  /* 0x0000000113139824 */ /* 0x000fe200078e0a19 */
[----:B------:R0:W-:Y:S01]  /*41c0*/  STL [R1+0x220], R10 ;  /* 0x0002200a01007387 */ /* 0x0001e20000100800 */
[----:B------:R-:W-:Y:S01]  /*41d0*/  IMAD R11, R25, R6, R11 ;  /* 0x00000006190b7224 */ /* 0x000fe200078e020b */
[----:B------:R-:W-:Y:S01]  /*41e0*/  LOP3.LUT R6, R3, 0x114, RZ, 0xfc, !PT ;  /* 0x0000011403067812 */ /* 0x000fe200078efcff */
[----:B------:R-:W-:Y:S01]  /*41f0*/  @!P3 IMAD.IADD R13, R13, 0x1, -R25 ;  /* 0x000000010d0db824 */ /* 0x000fe200078e0a19 */
[----:B------:R-:W-:Y:S01]  /*4200*/  ISETP.GT.U32.AND P1, PT, R25, R19, PT ;  /* 0x000000131900720c */ /* 0x000fe20003f24070 */
[----:B-1----:R-:W-:Y:S01]  /*4210*/  IMAD.HI.U32 R14, R2, R7, RZ ;  /* 0x00000007020e7227 */ /* 0x002fe200078e00ff */
[----:B------:R-:W-:-:S02]  /*4220*/  IABS R8, R6 ;  /* 0x0000000600087213 */ /* 0x000fc40000000000 */
[----:B------:R-:W-:Y:S01]  /*4230*/  ISETP.GT.U32.AND P3, PT, R25, R13, PT ;  /* 0x0000000d1900720c */ /* 0x000fe20003f64070 */
[----:B------:R-:W-:Y:S02]  /*4240*/  @!P6 IMAD.IADD R12, R12, 0x1, -R25 ;  /* 0x000000010c0ce824 */ /* 0x000fe400078e0a19 */
[----:B0-----:R-:W-:-:S03]  /*4250*/  IMAD.HI.U32 R10, R2, R18, RZ ;  /* 0x00000012020a7227 */ /* 0x001fc600078e00ff */
[----:B------:R-:W-:Y:S01]  /*4260*/  ISETP.GT.U32.AND P6, PT, R25, R12, PT ;  /* 0x0000000c1900720c */ /* 0x000fe20003fc4070 */
[----:B------:R-:W-:Y:S02]  /*4270*/  IMAD.MOV R14, RZ, RZ, -R14 ;  /* 0x000000ffff0e7224 */ /* 0x000fe400078e0a0e */
[----:B------:R-:W-:Y:S01]  /*4280*/  @!P1 IMAD.IADD R19, R19, 0x1, -R25 ;  /* 0x0000000113139824 */ /* 0x000fe200078e0a19 */
[C---:B------:R-:W-:Y:S01]  /*4290*/  ISETP.GT.U32.AND P1, PT, R25.reuse, R11, PT ;  /* 0x0000000b1900720c */ /* 0x040fe20003f24070 */
[----:B------:R-:W-:Y:S02]  /*42a0*/  IMAD.MOV R10, RZ, RZ, -R10 ;  /* 0x000000ffff0a7224 */ /* 0x000fe400078e0a0a */
[----:B------:R-:W-:Y:S02]  /*42b0*/  IMAD.MOV.U32 R21, RZ, RZ, R19 ;  /* 0x000000ffff157224 */ /* 0x000fe400078e0013 */
[C---:B------:R-:W-:Y:S02]  /*42c0*/  IMAD R7, R25.reuse, R14, R7 ;  /* 0x0000000e19077224 */ /* 0x040fe400078e0207 */
[----:B------:R-:W-:Y:S01]  /*42d0*/  IMAD R18, R25, R10, R18 ;  /* 0x0000000a19127224 */ /* 0x000fe200078e0212 */
[----:B------:R-:W-:Y:S01]  /*42e0*/  LOP3.LUT R10, R3, 0x10c, RZ, 0xfc, !PT ;  /* 0x0000010c030a7812 */ /* 0x000fe200078efcff */
[----:B------:R-:W-:-:S02]  /*42f0*/  @!P0 IMAD.MOV R21, RZ, RZ, -R21 ;  /* 0x000000ffff158224 */ /* 0x000fc400078e0a15 */
[--C-:B------:R-:W-:Y:S01]  /*4300*/  @!P3 IMAD.IADD R13, R13, 0x1, -R25.reuse ;  /* 0x000000010d0db824 */ /* 0x100fe200078e0a19 */
[----:B------:R-:W-:Y:S01]  /*4310*/  ISETP.GT.U32.AND P3, PT, R25, R7, PT ;  /* 0x000000071900720c */ /* 0x000fe20003f64070 */
[--C-:B------:R-:W-:Y:S01]  /*4320*/  @!P1 IMAD.IADD R11, R11, 0x1, -R25.reuse ;  /* 0x000000010b0b9824 */ /* 0x100fe200078e0a19 */
[----:B------:R-:W-:Y:S01]  /*4330*/  IABS R19, R10 ;  /* 0x0000000a00137213 */ /* 0x000fe20000000000 */
[----:B------:R-:W-:Y:S01]  /*4340*/  @!P6 IMAD.IADD R12, R12, 0x1, -R25 ;  /* 0x000000010c0ce824 */ /* 0x000fe200078e0a19 */
[C---:B------:R-:W-:Y:S01]  /*4350*/  ISETP.GT.U32.AND P6, PT, R25.reuse, R18, PT ;  /* 0x000000121900720c */ /* 0x040fe20003fc4070 */
[----:B------:R-:W-:Y:S01]  /*4360*/  IMAD.HI.U32 R15, R2, R8, RZ ;  /* 0x00000008020f7227 */ /* 0x000fe200078e00ff */
[----:B------:R-:W-:Y:S01]  /*4370*/  ISETP.GT.U32.AND P0, PT, R25, R11, PT ;  /* 0x0000000b1900720c */ /* 0x000fe20003f04070 */
[----:B------:R0:W-:Y:S01]  /*4380*/  STL [R1+0xdc], R21 ;  /* 0x0000dc1501007387 */ /* 0x0001e20000100800 */
[----:B------:R-:W-:Y:S01]  /*4390*/  ISETP.GE.AND P1, PT, R20, RZ, PT ;  /* 0x000000ff1400720c */ /* 0x000fe20003f26270 */
[----:B------:R-:W-:-:S04]  /*43a0*/  IMAD.HI.U32 R14, R2, R17, RZ ;  /* 0x00000011020e7227 */ /* 0x000fc800078e00ff */
[----:B------:R-:W-:Y:S02]  /*43b0*/  IMAD.MOV R15, RZ, RZ, -R15 ;  /* 0x000000ffff0f7224 */ /* 0x000fe400078e0a0f */
[----:B------:R-:W-:Y:S02]  /*43c0*/  IMAD.MOV R14, RZ, RZ, -R14 ;  /* 0x000000ffff0e7224 */ /* 0x000fe400078e0a0e */
[----:B------:R-:W-:Y:S02]  /*43d0*/  IMAD R8, R25, R15, R8 ;  /* 0x0000000f19087224 */ /* 0x000fe400078e0208 */
[--C-:B------:R-:W-:Y:S02]  /*43e0*/  @!P0 IMAD.IADD R11, R11, 0x1, -R25.reuse ;  /* 0x000000010b0b8824 */ /* 0x100fe400078e0a19 */
[----:B------:R-:W-:Y:S01]  /*43f0*/  @!P3 IMAD.IADD R7, R7, 0x1, -R25 ;  /* 0x000000010707b824 */ /* 0x000fe200078e0a19 */
[----:B------:R-:W-:Y:S01]  /*4400*/  ISETP.GE.AND P3, PT, R16, RZ, PT ;  /* 0x000000ff1000720c */ /* 0x000fe20003f66270 */
[----:B0-----:R-:W-:Y:S01]  /*4410*/  IMAD.MOV.U32 R21, RZ, RZ, R13 ;  /* 0x000000ffff157224 */ /* 0x001fe200078e000d */
[C---:B------:R-:W-:Y:S01]  /*4420*/  ISETP.GT.U32.AND P0, PT, R25.reuse, R8, PT ;  /* 0x000000081900720c */ /* 0x040fe20003f04070 */
[----:B------:R-:W-:Y:S01]  /*4430*/  @!P6 IMAD.IADD R18, R18, 0x1, -R25 ;  /* 0x000000011212e824 */ /* 0x000fe200078e0a19 */
[C---:B------:R-:W-:Y:S01]  /*4440*/  ISETP.GT.U32.AND P6, PT, R25.reuse, R7, PT ;  /* 0x000000071900720c */ /* 0x040fe20003fc4070 */
[----:B------:R-:W-:-:S02]  /*4450*/  IMAD R17, R25, R14, R17 ;  /* 0x0000000e19117224 */ /* 0x000fc400078e0211 */
[----:B------:R-:W-:Y:S02]  /*4460*/  IMAD.MOV.U32 R16, RZ, RZ, R19 ;  /* 0x000000ffff107224 */ /* 0x000fe400078e0013 */
[----:B------:R-:W-:Y:S02]  /*4470*/  IMAD.MOV.U32 R14, RZ, RZ, R11 ;  /* 0x000000ffff0e7224 */ /* 0x000fe400078e000b */
[----:B------:R-:W-:Y:S01]  /*4480*/  @!P5 IMAD.MOV R21, RZ, RZ, -R21 ;  /* 0x000000ffff15d224 */ /* 0x000fe200078e0a15 */
[----:B------:R-:W-:Y:S01]  /*4490*/  ISETP.GT.U32.AND P5, PT, R25, R18, PT ;  /* 0x000000121900720c */ /* 0x000fe20003fa4070 */
[----:B------:R-:W-:-:S03]  /*44a0*/  IMAD.HI.U32 R13, R2, R16, RZ ;  /* 0x00000010020d7227 */ /* 0x000fc600078e00ff */
[----:B------:R-:W-:Y:S01]  /*44b0*/  STL [R1+0xd8], R21 ;  /* 0x0000d81501007387 */ /* 0x000fe20000100800 */
[----:B------:R-:W-:Y:S01]  /*44c0*/  @!P2 IMAD.MOV R14, RZ, RZ, -R14 ;  /* 0x000000ffff0ea224 */ /* 0x000fe200078e0a0e */
[C---:B------:R-:W-:Y:S01]  /*44d0*/  ISETP.GT.U32.AND P2, PT, R25.reuse, R17, PT ;  /* 0x000000111900720c */ /* 0x040fe20003f44070 */
[----:B------:R-:W-:Y:S02]  /*44e0*/  IMAD.MOV R13, RZ, RZ, -R13 ;  /* 0x000000ffff0d7224 */ /* 0x000fe400078e0a0d */
[----:B------:R-:W-:Y:S01]  /*44f0*/  @!P4 IMAD.MOV R12, RZ, RZ, -R12 ;  /* 0x000000ffff0cc224 */ /* 0x000fe200078e0a0c */
[----:B------:R-:W-:Y:S01]  /*4500*/  ISETP.GE.AND P4, PT, R6, RZ, PT ;  /* 0x000000ff0600720c */ /* 0x000fe20003f86270 */
[----:B------:R-:W-:Y:S01]  /*4510*/  IMAD R16, R25, R13, R16 ;  /* 0x0000000d19107224 */ /* 0x000fe200078e0210 */
[----:B------:R-:W-:Y:S01]  /*4520*/  LOP3.LUT R6, R3, 0x108, RZ, 0xfc, !PT ;  /* 0x0000010803067812 */ /* 0x000fe200078efcff */
[--C-:B------:R-:W-:Y:S01]  /*4530*/  @!P0 IMAD.IADD R8, R8, 0x1, -R25.reuse ;  /* 0x0000000108088824 */ /* 0x100fe200078e0a19 */
[----:B------:R0:W-:Y:S01]  /*4540*/  STL [R1+0xa4], R12 ;  /* 0x0000a40c01007387 */ /* 0x0001e20000100800 */
[--C-:B------:R-:W-:Y:S01]  /*4550*/  @!P5 IMAD.IADD R18, R18, 0x1, -R25.reuse ;  /* 0x000000011212d824 */ /* 0x100fe200078e0a19 */
[----:B------:R-:W-:Y:S01]  /*4560*/  ISETP.GT.U32.AND P5, PT, R25, R16, PT ;  /* 0x000000101900720c */ /* 0x000fe20003fa4070 */
[--C-:B------:R-:W-:Y:S01]  /*4570*/  @!P6 IMAD.IADD R7, R7, 0x1, -R25.reuse ;  /* 0x000000010707e824 */ /* 0x100fe200078e0a19 */
[----:B------:R-:W-:Y:S01]  /*4580*/  ISETP.GE.AND P6, PT, R9, RZ, PT ;  /* 0x000000ff0900720c */ /* 0x000fe20003fc6270 */
[----:B------:R-:W-:Y:S01]  /*4590*/  @!P2 IMAD.IADD R17, R17, 0x1, -R25 ;  /* 0x000000011111a824 */ /* 0x000fe200078e0a19 */
[----:B------:R-:W-:Y:S01]  /*45a0*/  ISETP.GT.U32.AND P2, PT, R25, R8, PT ;  /* 0x000000081900720c */ /* 0x000fe20003f44070 */
[----:B------:R-:W-:Y:S01]  /*45b0*/  IMAD.MOV.U32 R13, RZ, RZ, R7 ;  /* 0x000000ffff0d7224 */ /* 0x000fe200078e0007 */
[----:B------:R-:W-:Y:S01]  /*45c0*/  LOP3.LUT R9, R3, 0x104, RZ, 0xfc, !PT ;  /* 0x0000010403097812 */ /* 0x000fe200078efcff */
[----:B------:R1:W-:Y:S01]  /*45d0*/  STL [R1+0xcc], R14 ;  /* 0x0000cc0e01007387 */ /* 0x0003e20000100800 */
[----:B0-----:R-:W-:Y:S01]  /*45e0*/  IABS R12, R6 ;  /* 0x00000006000c7213 */ /* 0x001fe20000000000 */
[----:B------:R-:W-:Y:S01]  /*45f0*/  @!P1 IMAD.MOV R13, RZ, RZ, -R13 ;  /* 0x000000ffff0d9224 */ /* 0x000fe200078e0a0d */
[----:B------:R-:W-:Y:S01]  /*4600*/  ISETP.GE.AND P0, PT, R10, RZ, PT ;  /* 0x000000ff0a00720c */ /* 0x000fe20003f06270 */
[----:B------:R-:W-:Y:S01]  /*4610*/  @!P3 IMAD.MOV R18, RZ, RZ, -R18 ;  /* 0x000000ffff12b224 */ /* 0x000fe200078e0a12 */
[----:B------:R-:W-:Y:S01]  /*4620*/  IABS R10, R9 ;  /* 0x00000009000a7213 */ /* 0x000fe20000000000 */
[----:B------:R-:W-:Y:S01]  /*4630*/  IMAD.HI.U32 R11, R2, R12, RZ ;  /* 0x0000000c020b7227 */ /* 0x000fe200078e00ff */
[----:B------:R-:W-:Y:S01]  /*4640*/  ISETP.GT.U32.AND P1, PT, R25, R17, PT ;  /* 0x000000111900720c */ /* 0x000fe20003f24070 */
[----:B------:R0:W-:Y:S02]  /*4650*/  STL [R1+0xd0], R13 ;  /* 0x0000d00d01007387 */ /* 0x0001e40000100800 */
[----:B------:R-:W-:Y:S01]  /*4660*/  IMAD.MOV R11, RZ, RZ, -R11 ;  /* 0x000000ffff0b7224 */ /* 0x000fe200078e0a0b */
[----:B-1----:R-:W-:Y:S01]  /*4670*/  LOP3.LUT R14, R3, 0x100, RZ, 0xfc, !PT ;  /* 0x00000100030e7812 */ /* 0x002fe200078efcff */
[--C-:B------:R-:W-:Y:S01]  /*4680*/  @!P5 IMAD.IADD R16, R16, 0x1, -R25.reuse ;  /* 0x000000011010d824 */ /* 0x100fe200078e0a19 */
[----:B------:R1:W-:Y:S01]  /*4690*/  STL [R1+0xac], R18 ;  /* 0x0000ac1201007387 */ /* 0x0003e20000100800 */
[C---:B------:R-:W-:Y:S01]  /*46a0*/  IMAD R12, R25.reuse, R11, R12 ;  /* 0x0000000b190c7224 */ /* 0x040fe200078e020c */
[----:B------:R-:W-:Y:S01]  /*46b0*/  IABS R15, R14 ;  /* 0x0000000e000f7213 */ /* 0x000fe20000000000 */
[----:B------:R-:W-:Y:S01]  /*46c0*/  IMAD.MOV.U32 R7, RZ, RZ, R10 ;  /* 0x000000ffff077224 */ /* 0x000fe200078e000a */
[C---:B------:R-:W-:Y:S01]  /*46d0*/  ISETP.GT.U32.AND P5, PT, R25.reuse, R16, PT ;  /* 0x000000101900720c */ /* 0x040fe20003fa4070 */
[----:B------:R-:W-:Y:S01]  /*46e0*/  @!P2 IMAD.IADD R8, R8, 0x1, -R25 ;  /* 0x000000010808a824 */ /* 0x000fe200078e0a19 */
[----:B------:R-:W-:Y:S01]  /*46f0*/  ISETP.GT.U32.AND P2, PT, R25, R12, PT ;  /* 0x0000000c1900720c */ /* 0x000fe20003f44070 */
[----:B------:R-:W-:Y:S01]  /*4700*/  IMAD.HI.U32 R10, R2, R7, RZ ;  /* 0x00000007020a7227 */ /* 0x000fe200078e00ff */
[----:B0-----:R-:W-:-:S03]  /*4710*/  LOP3.LUT R13, R3, 0xfc, RZ, 0xfc, !PT ;  /* 0x000000fc030d7812 */ /* 0x001fc600078efcff */
[----:B------:R-:W-:Y:S01]  /*4720*/  IMAD.MOV R10, RZ, RZ, -R10 ;  /* 0x000000ffff0a7224 */ /* 0x000fe200078e0a0a */
[----:B------:R-:W-:Y:S01]  /*4730*/  IABS R20, R13 ;  /* 0x0000000d00147213 */ /* 0x000fe20000000000 */
[----:B------:R-:W-:Y:S01]  /*4740*/  @!P1 IMAD.IADD R17, R17, 0x1, -R25 ;  /* 0x0000000111119824 */ /* 0x000fe200078e0a19 */
[----:B------:R-:W-:Y:S01]  /*4750*/  ISETP.GE.AND P1, PT, R6, RZ, PT ;  /* 0x000000ff0600720c */ /* 0x000fe20003f26270 */
[----:B------:R-:W-:Y:S01]  /*4760*/  IMAD R7, R25, R10, R7 ;  /* 0x0000000a19077224 */ /* 0x000fe200078e0207 */
[----:B------:R-:W-:Y:S01]  /*4770*/  LOP3.LUT R6, R3, 0xf8, RZ, 0xfc, !PT ;  /* 0x000000f803067812 */ /* 0x000fe200078efcff */
[----:B------:R-:W-:-:S04]  /*4780*/  IMAD.HI.U32 R10, R2, R15, RZ ;  /* 0x0000000f020a7227 */ /* 0x000fc800078e00ff */
[--C-:B------:R-:W-:Y:S01]  /*4790*/  @!P2 IMAD.IADD R12, R12, 0x1, -R25.reuse ;  /* 0x000000010c0ca824 */ /* 0x100fe200078e0a19 */
[----:B------:R-:W-:Y:S01]  /*47a0*/  ISETP.GE.AND P2, PT, R9, RZ, PT ;  /* 0x000000ff0900720c */ /* 0x000fe20003f46270 */
[----:B------:R-:W-:Y:S01]  /*47b0*/  @!P5 IMAD.IADD R16, R16, 0x1, -R25 ;  /* 0x000000011010d824 */ /* 0x000fe200078e0a19 */
[C---:B------:R-:W-:Y:S01]  /*47c0*/  ISETP.GT.U32.AND P5, PT, R25.reuse, R7, PT ;  /* 0x000000071900720c */ /* 0x040fe20003fa4070 */
[----:B------:R-:W-:Y:S01]  /*47d0*/  IMAD.MOV R10, RZ, RZ, -R10 ;  /* 0x000000ffff0a7224 */ /* 0x000fe200078e0a0a */
[----:B------:R-:W-:Y:S01]  /*47e0*/  ISETP.GT.U32.AND P3, PT, R25, R12, PT ;  /* 0x0000000c1900720c */ /* 0x000fe20003f64070 */
[----:B------:R-:W-:Y:S01]  /*47f0*/  IMAD.MOV.U32 R19, RZ, RZ, R8 ;  /* 0x000000ffff137224 */ /* 0x000fe200078e0008 */
[----:B------:R-:W-:Y:S01]  /*4800*/  LOP3.LUT R9, R3, 0xf4, RZ, 0xfc, !PT ;  /* 0x000000f403097812 */ /* 0x000fe200078efcff */
[----:B------:R-:W-:Y:S01]  /*4810*/  IMAD R15, R25, R10, R15 ;  /* 0x0000000a190f7224 */ /* 0x000fe200078e020f */
[----:B------:R-:W-:Y:S01]  /*4820*/  IABS R10, R6 ;  /* 0x00000006000a7213 */ /* 0x000fe20000000000 */
[----:B-1----:R-:W-:-:S02]  /*4830*/  IMAD.MOV.U32 R18, RZ, RZ, R16 ;  /* 0x000000ffff127224 */ /* 0x002fc400078e0010 */
[----:B------:R-:W-:Y:S02]  /*4840*/  @!P4 IMAD.MOV R19, RZ, RZ, -R19 ;  /* 0x000000ffff13c224 */ /* 0x000fe400078e0a13 */
[----:B------:R-:W-:-:S03]  /*4850*/  IMAD.HI.U32 R8, R2, R10, RZ ;  /* 0x0000000a02087227 */ /* 0x000fc600078e00ff */
[----:B------:R-:W-:Y:S01]  /*4860*/  STL [R1+0xc8], R19 ;  /* 0x0000c81301007387 */ /* 0x000fe20000100800 */
[----:B------:R-:W-:Y:S02]  /*4870*/  @!P6 IMAD.MOV R17, RZ, RZ, -R17 ;  /* 0x000000ffff11e224 */ /* 0x000fe400078e0a11 */
[----:B------:R-:W-:-:S03]  /*4880*/  IMAD.HI.U32 R11, R2, R20, RZ ;  /* 0x00000014020b7227 */ /* 0x000fc600078e00ff */
[----:B------:R-:W-:Y:S01]  /*4890*/  STL [R1+0xb4], R17 ;  /* 0x0000b41101007387 */ /* 0x000fe20000100800 */
[--C-:B------:R-:W-:Y:S01]  /*48a0*/  @!P5 IMAD.IADD R7, R7, 0x1, -R25.reuse ;  /* 0x000000010707d824 */ /* 0x100fe200078e0a19 */
[C---:B------:R-:W-:Y:S01]  /*48b0*/  ISETP.GT.U32.AND P5, PT, R25.reuse, R15, PT ;  /* 0x0000000f1900720c */ /* 0x040fe20003fa4070 */
[----:B------:R-:W-:Y:S01]  /*48c0*/  @!P0 IMAD.MOV R18, RZ, RZ, -R18 ;  /* 0x000000ffff128224 */ /* 0x000fe200078e0a12 */
[----:B------:R-:W-:Y:S01]  /*48d0*/  ISETP.GE.AND P0, PT, R14, RZ, PT ;  /* 0x000000ff0e00720c */ /* 0x000fe20003f06270 */
[----:B------:R-:W-:Y:S01]  /*48e0*/  @!P3 IMAD.IADD R12, R12, 0x1, -R25 ;  /* 0x000000010c0cb824 */ /* 0x000fe200078e0a19 */
[----:B------:R-:W-:Y:S01]  /*48f0*/  ISETP.GT.U32.AND P4, PT, R25, R7, PT ;  /* 0x000000071900720c */ /* 0x000fe20003f84070 */
[----:B------:R-:W-:Y:S01]  /*4900*/  IMAD.MOV R8, RZ, RZ, -R8 ;  /* 0x000000ffff087224 */ /* 0x000fe200078e0a08 */
[----:B------:R0:W-:Y:S01]  /*4910*/  STL [R1+0xc4], R18 ;  /* 0x0000c41201007387 */ /* 0x0001e20000100800 */
[----:B------:R-:W-:Y:S01]  /*4920*/  IMAD.MOV R11, RZ, RZ, -R11 ;  /* 0x000000ffff0b7224 */ /* 0x000fe200078e0a0b */
[----:B------:R-:W-:Y:S01]  /*4930*/  ISETP.GE.AND P3, PT, R13, RZ, PT ;  /* 0x000000ff0d00720c */ /* 0x000fe20003f66270 */
[----:B------:R-:W-:Y:S01]  /*4940*/  IMAD R10, R25, R8, R10 ;  /* 0x00000008190a7224 */ /* 0x000fe200078e020a */
[----:B------:R-:W-:Y:S01]  /*4950*/  LOP3.LUT R8, R3, 0xec, RZ, 0xfc, !PT ;  /* 0x000000ec03087812 */ /* 0x000fe200078efcff */
[----:B------:R-:W-:Y:S01]  /*4960*/  IMAD R20, R25, R11, R20 ;  /* 0x0000000b19147224 */ /* 0x000fe200078e0214 */
[----:B------:R-:W-:Y:S01]  /*4970*/  IABS R11, R9 ;  /* 0x00000009000b7213 */ /* 0x000fe20000000000 */
[----:B------:R-:W-:-:S02]  /*4980*/  @!P5 IMAD.IADD R15, R15, 0x1, -R25 ;  /* 0x000000010f0fd824 */ /* 0x000fc400078e0a19 */
[----:B0-----:R-:W-:Y:S01]  /*4990*/  IMAD.MOV.U32 R18, RZ, RZ, R12 ;  /* 0x000000ffff127224 */ /* 0x001fe200078e000c */
[C---:B------:R-:W-:Y:S01]  /*49a0*/  ISETP.GT.U32.AND P6, PT, R25.reuse, R20, PT ;  /* 0x000000141900720c */ /* 0x040fe20003fc4070 */
[----:B------:R-:W-:Y:S01]  /*49b0*/  IMAD.HI.U32 R16, R2, R11, RZ ;  /* 0x0000000b02107227 */ /* 0x000fe200078e00ff */
[----:B------:R-:W-:Y:S02]  /*49c0*/  ISETP.GT.U32.AND P5, PT, R25, R15, PT ;  /* 0x0000000f1900720c */ /* 0x000fe40003fa4070 */
[----:B------:R-:W-:Y:S01]  /*49d0*/  LOP3.LUT R12, R3, 0xe8, RZ, 0xfc, !PT ;  /* 0x000000e8030c7812 */ /* 0x000fe200078efcff */
[----:B------:R-:W-:Y:S01]  /*49e0*/  @!P1 IMAD.MOV R18, RZ, RZ, -R18 ;  /* 0x000000ffff129224 */ /* 0x000fe200078e0a12 */
[----:B------:R-:W-:Y:S01]  /*49f0*/  ISETP.GT.U32.AND P1, PT, R25, R10, PT ;  /* 0x0000000a1900720c */ /* 0x000fe20003f24070 */
[----:B------:R-:W-:Y:S02]  /*4a00*/  IMAD.MOV R16, RZ, RZ, -R16 ;  /* 0x000000ffff107224 */ /* 0x000fe400078e0a10 */
[----:B------:R-:W-:Y:S01]  /*4a10*/  @!P4 IMAD.IADD R7, R7, 0x1, -R25 ;  /* 0x000000010707c824 */ /* 0x000fe200078e0a19 */
[----:B------:R-:W-:Y:S01]  /*4a20*/  ISETP.GE.AND P4, PT, R6, RZ, PT ;  /* 0x000000ff0600720c */ /* 0x000fe20003f86270 */
[----:B------:R-:W-:Y:S01]  /*4a30*/  IMAD R11, R25, R16, R11 ;  /* 0x00000010190b7224 */ /* 0x000fe200078e020b */
[----:B------:R-:W-:Y:S01]  /*4a40*/  LOP3.LUT R6, R3, 0xf0, RZ, 0xfc, !PT ;  /* 0x000000f003067812 */ /* 0x000fe200078efcff */
[----:B------:R-:W-:Y:S01]  /*4a50*/  IMAD.MOV.U32 R17, RZ, RZ, R7 ;  /* 0x000000ffff117224 */ /* 0x000fe200078e0007 */
[----:B------:R-:W-:Y:S01]  /*4a60*/  IABS R7, R8 ;  /* 0x0000000800077213 */ /* 0x000fe20000000000 */
[----:B------:R-:W-:Y:S01]  /*4a70*/  @!P6 IMAD.IADD R20, R20, 0x1, -R25 ;  /* 0x000000011414e824 */ /* 0x000fe200078e0a19 */
[----:B------:R-:W-:Y:S01]  /*4a80*/  IABS R13, R6 ;  /* 0x00000006000d7213 */ /* 0x000fe20000000000 */
[----:B------:R-:W-:Y:S01]  /*4a90*/  @!P2 IMAD.MOV R17, RZ, RZ, -R17 ;  /* 0x000000ffff11a224 */ /* 0x000fe200078e0a11 */
[C---:B------:R-:W-:Y:S01]  /*4aa0*/  ISETP.GT.U32.AND P2, PT, R25.reuse, R11, PT ;  /* 0x0000000b1900720c */ /* 0x040fe20003f44070 */
[--C-:B------:R-:W-:Y:S01]  /*4ab0*/  @!P1 IMAD.IADD R10, R10, 0x1, -R25.reuse ;  /* 0x000000010a0a9824 */ /* 0x100fe200078e0a19 */
[C---:B------:R-:W-:Y:S01]  /*4ac0*/  ISETP.GT.U32.AND P6, PT, R25.reuse, R20, PT ;  /* 0x000000141900720c */ /* 0x040fe20003fc4070 */
[----:B------:R-:W-:Y:S01]  /*4ad0*/  IMAD.HI.U32 R14, R2, R13, RZ ;  /* 0x0000000d020e7227 */ /* 0x000fe200078e00ff */
[----:B------:R0:W-:Y:S02]  /*4ae0*/  STL [R1+0xb8], R18 ;  /* 0x0000b81201007387 */ /* 0x0001e40000100800 */
[----:B------:R-:W-:Y:S01]  /*4af0*/  ISETP.GT.U32.AND P1, PT, R25, R10, PT ;  /* 0x0000000a1900720c */ /* 0x000fe20003f24070 */
[----:B------:R-:W-:Y:S01]  /*4b00*/  IMAD.MOV R14, RZ, RZ, -R14 ;  /* 0x000000ffff0e7224 */ /* 0x000fe200078e0a0e */
[----:B------:R1:W-:Y:S01]  /*4b10*/  STL [R1+0xc0], R17 ;  /* 0x0000c01101007387 */ /* 0x0003e20000100800 */
[----:B------:R-:W-:Y:S01]  /*4b20*/  @!P5 IMAD.IADD R15, R15, 0x1, -R25 ;  /* 0x000000010f0fd824 */ /* 0x000fe200078e0a19 */
[----:B------:R-:W-:Y:S01]  /*4b30*/  ISETP.GE.AND P5, PT, R9, RZ, PT ;  /* 0x000000ff0900720c */ /* 0x000fe20003fa6270 */
[----:B------:R-:W-:Y:S01]  /*4b40*/  IMAD R13, R25, R14, R13 ;  /* 0x0000000e190d7224 */ /* 0x000fe200078e020d */
[----:B------:R-:W-:Y:S01]  /*4b50*/  IABS R9, R12 ;  /* 0x0000000c00097213 */ /* 0x000fe20000000000 */
[--C-:B------:R-:W-:Y:S01]  /*4b60*/  @!P2 IMAD.IADD R11, R11, 0x1, -R25.reuse ;  /* 0x000000010b0ba824 */ /* 0x100fe200078e0a19 */
[----:B------:R-:W-:Y:S01]  /*4b70*/  LOP3.LUT R14, R3, 0xe4, RZ, 0xfc, !PT ;  /* 0x000000e4030e7812 */ /* 0x000fe200078efcff */
[----:B------:R-:W-:Y:S01]  /*4b80*/  @!P6 IMAD.IADD R20, R20, 0x1, -R25 ;  /* 0x000000011414e824 */ /* 0x000fe200078e0a19 */
[----:B------:R-:W-:Y:S01]  /*4b90*/  ISETP.GE.AND P6, PT, R6, RZ, PT ;  /* 0x000000ff0600720c */ /* 0x000fe20003fc6270 */
[----:B------:R-:W-:Y:S01]  /*4ba0*/  IMAD.HI.U32 R6, R2, R7, RZ ;  /* 0x0000000702067227 */ /* 0x000fe200078e00ff */
[----:B------:R-:W-:-:S02]  /*4bb0*/  ISETP.GT.U32.AND P2, PT, R25, R11, PT ;  /* 0x0000000b1900720c */ /* 0x000fc40003f44070 */
[----:B0-----:R-:W-:Y:S01]  /*4bc0*/  IABS R18, R14 ;  /* 0x0000000e00127213 */ /* 0x001fe20000000000 */
[----:B------:R-:W-:Y:S01]  /*4bd0*/  @!P1 IMAD.IADD R10, R10, 0x1, -R25 ;  /* 0x000000010a0a9824 */ /* 0x000fe200078e0a19 */
[----:B------:R-:W-:Y:S01]  /*4be0*/  ISETP.GT.U32.AND P1, PT, R25, R13, PT ;  /* 0x0000000d1900720c */ /* 0x000fe20003f24070 */
[----:B------:R-:W-:Y:S01]  /*4bf0*/  IMAD.MOV.U32 R16, RZ, RZ, R15 ;  /* 0x000000ffff107224 */ /* 0x000fe200078e000f */
[----:B------:R-:W-:Y:S01]  /*4c00*/  LOP3.LUT R15, R3, 0xe0, RZ, 0xfc, !PT ;  /* 0x000000e0030f7812 */ /* 0x000fe200078efcff */
[----:B------:R-:W-:Y:S02]  /*4c10*/  IMAD.MOV R6, RZ, RZ, -R6 ;  /* 0x000000ffff067224 */ /* 0x000fe400078e0a06 */
[----:B------:R-:W-:Y:S01]  /*4c20*/  @!P0 IMAD.MOV R16, RZ, RZ, -R16 ;  /* 0x000000ffff108224 */ /* 0x000fe200078e0a10 */
[----:B------:R-:W-:Y:S01]  /*4c30*/  ISETP.GE.AND P0, PT, R8, RZ, PT ;  /* 0x000000ff0800720c */ /* 0x000fe20003f06270 */
[----:B------:R-:W-:Y:S01]  /*4c40*/  IMAD R7, R25, R6, R7 ;  /* 0x0000000619077224 */ /* 0x000fe200078e0207 */
[----:B-1----:R-:W-:Y:S01]  /*4c50*/  IABS R17, R15 ;  /* 0x0000000f00117213 */ /* 0x002fe20000000000 */
[----:B------:R-:W-:Y:S01]  /*4c60*/  IMAD.HI.U32 R8, R2, R9, RZ ;  /* 0x0000000902087227 */ /* 0x000fe200078e00ff */
[----:B------:R-:W-:Y:S01]  /*4c70*/  LOP3.LUT R6, R3, 0xdc, RZ, 0xfc, !PT ;  /* 0x000000dc03067812 */ /* 0x000fe200078efcff */
[----:B------:R0:W-:Y:S02]  /*4c80*/  STL [R1+0xbc], R16 ;  /* 0x0000bc1001007387 */ /* 0x0001e40000100800 */
[----:B------:R-:W-:-:S02]  /*4c90*/  @!P1 IMAD.IADD R13, R13, 0x1, -R25 ;  /* 0x000000010d0d9824 */ /* 0x000fc400078e0a19 */
[----:B------:R-:W-:Y:S01]  /*4ca0*/  @!P2 IMAD.IADD R11, R11, 0x1, -R25 ;  /* 0x000000010b0ba824 */ /* 0x000fe200078e0a19 */
[C---:B------:R-:W-:Y:S01]  /*4cb0*/  ISETP.GT.U32.AND P2, PT, R25.reuse, R7, PT ;  /* 0x000000071900720c */ /* 0x040fe20003f44070 */
[----:B------:R-:W-:Y:S02]  /*4cc0*/  IMAD.MOV R8, RZ, RZ, -R8 ;  /* 0x000000ffff087224 */ /* 0x000fe400078e0a08 */
[----:B------:R-:W-:Y:S01]  /*4cd0*/  @!P3 IMAD.MOV R20, RZ, RZ, -R20 ;  /* 0x000000ffff14b224 */ /* 0x000fe200078e0a14 */
[C---:B------:R-:W-:Y:S01]  /*4ce0*/  ISETP.GT.U32.AND P3, PT, R25.reuse, R13, PT ;  /* 0x0000000d1900720c */ /* 0x040fe20003f64070 */
[----:B------:R-:W-:Y:S01]  /*4cf0*/  IMAD R9, R25, R8, R9 ;  /* 0x0000000819097224 */ /* 0x000fe200078e0209 */
[----:B0-----:R-:W-:Y:S01]  /*4d00*/  IABS R16, R6 ;  /* 0x0000000600107213 */ /* 0x001fe20000000000 */
[----:B------:R-:W-:Y:S01]  /*4d10*/  IMAD.HI.U32 R21, R2, R18, RZ ;  /* 0x0000001202157227 */ /* 0x000fe200078e00ff */
[----:B------:R0:W-:Y:S01]  /*4d20*/  STL [R1+0xb0], R20 ;  /* 0x0000b01401007387 */ /* 0x0001e20000100800 */
[----:B------:R-:W-:-:S02]  /*4d30*/  LOP3.LUT R8, R3, 0xd8, RZ, 0xfc, !PT ;  /* 0x000000d803087812 */ /* 0x000fc400078efcff */
[----:B------:R-:W-:Y:S01]  /*4d40*/  IMAD.HI.U32 R19, R2, R17, RZ ;  /* 0x0000001102137227 */ /* 0x000fe200078e00ff */
[----:B------:R-:W-:-:S03]  /*4d50*/  ISETP.GT.U32.AND P1, PT, R25, R9, PT ;  /* 0x000000091900720c */ /* 0x000fc60003f24070 */
[----:B------:R-:W-:Y:S02]  /*4d60*/  IMAD.MOV R21, RZ, RZ, -R21 ;  /* 0x000000ffff157224 */ /* 0x000fe400078e0a15 */
[----:B------:R-:W-:Y:S02]  /*4d70*/  IMAD.MOV R19, RZ, RZ, -R19 ;  /* 0x000000ffff137224 */ /* 0x000fe400078e0a13 */
[--C-:B------:R-:W-:Y:S01]  /*4d80*/  @!P2 IMAD.IADD R7, R7, 0x1, -R25.reuse ;  /* 0x000000010707a824 */ /* 0x100fe200078e0a19 */
[----:B------:R-:W-:Y:S01]  /*4d90*/  ISETP.GE.AND P2, PT, R12, RZ, PT ;  /* 0x000000ff0c00720c */ /* 0x000fe20003f46270 */
[----:B------:R-:W-:Y:S01]  /*4da0*/  IMAD R12, R25, R21, R18 ;  /* 0x00000015190c7224 */ /* 0x000fe200078e0212 */
[----:B------:R-:W-:Y:S01]  /*4db0*/  IABS R18, R8 ;  /* 0x0000000800127213 */ /* 0x000fe20000000000 */
[----:B------:R-:W-:Y:S02]  /*4dc0*/  @!P3 IMAD.IADD R13, R13, 0x1, -R25 ;  /* 0x000000010d0db824 */ /* 0x000fe400078e0a19 */
[----:B0-----:R-:W-:Y:S01]  /*4dd0*/  IMAD.MOV.U32 R20, RZ, RZ, R16 ;  /* 0x000000ffff147224 */ /* 0x001fe200078e0010 */
[C---:B------:R-:W-:Y:S01]  /*4de0*/  ISETP.GT.U32.AND P3, PT, R25.reuse, R12, PT ;  /* 0x0000000c1900720c */ /* 0x040fe20003f64070 */
[----:B------:R-:W-:-:S02]  /*4df0*/  IMAD R16, R25, R19, R17 ;  /* 0x0000001319107224 */ /* 0x000fc400078e0211 */
[----:B------:R-:W-:Y:S02]  /*4e00*/  IMAD.MOV.U32 R22, RZ, RZ, R10 ;  /* 0x000000ffff167224 */ /* 0x000fe400078e000a */
[----:B------:R-:W-:Y:S02]  /*4e10*/  IMAD.MOV.U32 R19, RZ, RZ, R11 ;  /* 0x000000ffff137224 */ /* 0x000fe400078e000b */
[----:B------:R-:W-:Y:S01]  /*4e20*/  IMAD.MOV.U32 R17, RZ, RZ, R13 ;  /* 0x000000ffff117224 */ /* 0x000fe200078e000d */
[----:B------:R-:W-:Y:S01]  /*4e30*/  LOP3.LUT R13, R3, 0xcc, RZ, 0xfc, !PT ;  /* 0x000000cc030d7812 */ /* 0x000fe200078efcff */
[----:B------:R-:W-:-:S04]  /*4e40*/  IMAD.HI.U32 R10, R2, R20, RZ ;  /* 0x00000014020a7227 */ /* 0x000fc800078e00ff */
[----:B------:R-:W-:Y:S02]  /*4e50*/  @!P4 IMAD.MOV R22, RZ, RZ, -R22 ;  /* 0x000000ffff16c224 */ /* 0x000fe400078e0a16 */
[----:B------:R-:W-:Y:S01]  /*4e60*/  @!P5 IMAD.MOV R19, RZ, RZ, -R19 ;  /* 0x000000ffff13d224 */ /* 0x000fe200078e0a13 */
[----:B------:R-:W-:Y:S01]  /*4e70*/  ISETP.GE.AND P5, PT, R14, RZ, PT ;  /* 0x000000ff0e00720c */ /* 0x000fe20003fa6270 */
[----:B------:R-:W-:Y:S01]  /*4e80*/  @!P1 IMAD.IADD R9, R9, 0x1, -R25 ;  /* 0x0000000109099824 */ /* 0x000fe200078e0a19 */
[C---:B------:R-:W-:Y:S01]  /*4e90*/  ISETP.GT.U32.AND P1, PT, R25.reuse, R7, PT ;  /* 0x000000071900720c */ /* 0x040fe20003f24070 */
[----:B------:R-:W-:Y:S01]  /*4ea0*/  @!P6 IMAD.MOV R17, RZ, RZ, -R17 ;  /* 0x000000ffff11e224 */ /* 0x000fe200078e0a11 */
[----:B------:R-:W-:Y:S01]  /*4eb0*/  STL [R1+0xa8], R22 ;  /* 0x0000a81601007387 */ /* 0x000fe20000100800 */
[----:B------:R-:W-:Y:S01]  /*4ec0*/  IMAD.MOV R10, RZ, RZ, -R10 ;  /* 0x000000ffff0a7224 */ /* 0x000fe200078e0a0a */
[C---:B------:R-:W-:Y:S01]  /*4ed0*/  ISETP.GT.U32.AND P6, PT, R25.reuse, R16, PT ;  /* 0x000000101900720c */ /* 0x040fe20003fc4070 */
[----:B------:R-:W-:Y:S01]  /*4ee0*/  @!P3 IMAD.IADD R12, R12, 0x1, -R25 ;  /* 0x000000010c0cb824 */ /* 0x000fe200078e0a19 */
[----:B------:R0:W-:Y:S01]  /*4ef0*/  STL [R1+0xa0], R19 ;  /* 0x0000a01301007387 */ /* 0x0001e20000100800 */
[----:B------:R-:W-:Y:S01]  /*4f00*/  ISETP.GT.U32.AND P4, PT, R25, R9, PT ;  /* 0x000000091900720c */ /* 0x000fe20003f84070 */
[----:B------:R-:W-:Y:S01]  /*4f10*/  IMAD.HI.U32 R11, R2, R18, RZ ;  /* 0x00000012020b7227 */ /* 0x000fe200078e00ff */
[----:B------:R-:W-:Y:S01]  /*4f20*/  LOP3.LUT R14, R3, 0xd4, RZ, 0xfc, !PT ;  /* 0x000000d4030e7812 */ /* 0x000fe200078efcff */
[----:B------:R1:W-:Y:S02]  /*4f30*/  STL [R1+0x9c], R17 ;  /* 0x00009c1101007387 */ /* 0x0003e40000100800 */
[----:B------:R-:W-:-:S02]  /*4f40*/  IMAD.MOV R11, RZ, RZ, -R11 ;  /* 0x000000ffff0b7224 */ /* 0x000fc400078e0a0b */
[--C-:B------:R-:W-:Y:S01]  /*4f50*/  @!P1 IMAD.IADD R7, R7, 0x1, -R25.reuse ;  /* 0x0000000107079824 */ /* 0x100fe200078e0a19 */
[----:B------:R-:W-:Y:S02]  /*4f60*/  ISETP.GE.AND P1, PT, R15, RZ, PT ;  /* 0x000000ff0f00720c */ /* 0x000fe40003f26270 */
[----:B------:R-:W-:Y:S01]  /*4f70*/  @!P6 IMAD.IADD R16, R16, 0x1, -R25 ;  /* 0x000000011010e824 */ /* 0x000fe200078e0a19 */
[----:B------:R-:W-:Y:S01]  /*4f80*/  ISETP.GT.U32.AND P6, PT, R25, R12, PT ;  /* 0x0000000c1900720c */ /* 0x000fe20003fc4070 */
[----:B0-----:R-:W-:Y:S01]  /*4f90*/  IMAD.MOV.U32 R19, RZ, RZ, R7 ;  /* 0x000000ffff137224 */ /* 0x001fe200078e0007 */
[----:B------:R-:W-:Y:S01]  /*4fa0*/  LOP3.LUT R7, R3, 0xc8, RZ, 0xfc, !PT ;  /* 0x000000c803077812 */ /* 0x000fe200078efcff */
[----:B-1----:R-:W-:Y:S01]  /*4fb0*/  IMAD R17, R25, R10, R20 ;  /* 0x0000000a19117224 */ /* 0x002fe200078e0214 */
[----:B------:R-:W-:Y:S01]  /*4fc0*/  LOP3.LUT R10, R3, 0xd0, RZ, 0xfc, !PT ;  /* 0x000000d0030a7812 */ /* 0x000fe200078efcff */
[----:B------:R-:W-:Y:S01]  /*4fd0*/  @!P4 IMAD.IADD R9, R9, 0x1, -R25 ;  /* 0x000000010909c824 */ /* 0x000fe200078e0a19 */
[----:B------:R-:W-:Y:S01]  /*4fe0*/  ISETP.GE.AND P4, PT, R6, RZ, PT ;  /* 0x000000ff0600720c */ /* 0x000fe20003f86270 */
[----:B------:R-:W-:Y:S01]  /*4ff0*/  @!P0 IMAD.MOV R19, RZ, RZ, -R19 ;  /* 0x000000ffff138224 */ /* 0x000fe200078e0a13 */
[C---:B------:R-:W-:Y:S01]  /*5000*/  ISETP.GT.U32.AND P3, PT, R25.reuse, R17, PT ;  /* 0x000000111900720c */ /* 0x040fe20003f64070 */
[C---:B------:R-:W-:Y:S01]  /*5010*/  IMAD R6, R25.reuse, R11, R18 ;  /* 0x0000000b19067224 */ /* 0x040fe200078e0212 */
[C---:B------:R-:W-:Y:S01]  /*5020*/  ISETP.GT.U32.AND P0, PT, R25.reuse, R16, PT ;  /* 0x000000101900720c */ /* 0x040fe20003f04070 */
[----:B------:R-:W-:Y:S01]  /*5030*/  IMAD.MOV.U32 R23, RZ, RZ, R9 ;  /* 0x000000ffff177224 */ /* 0x000fe200078e0009 */
[----:B------:R-:W-:Y:S01]  /*5040*/  IABS R18, R14 ;  /* 0x0000000e00127213 */ /* 0x000fe20000000000 */
[----:B------:R-:W-:Y:S01]  /*5050*/  @!P6 IMAD.IADD R12, R12, 0x1, -R25 ;  /* 0x000000010c0ce824 */ /* 0x000fe200078e0a19 */
[----:B------:R-:W-:Y:S01]  /*5060*/  ISETP.GT.U32.AND P6, PT, R25, R6, PT ;  /* 0x000000061900720c */ /* 0x000fe20003fc4070 */
[----:B------:R0:W-:Y:S01]  /*5070*/  STL [R1+0x98], R19 ;  /* 0x0000981301007387 */ /* 0x0001e20000100800 */
[----:B------:R-:W-:Y:S01]  /*5080*/  IABS R11, R7 ;  /* 0x00000007000b7213 */ /* 0x000fe20000000000 */
[----:B------:R-:W-:Y:S01]  /*5090*/  IMAD.HI.U32 R20, R2, R18, RZ ;  /* 0x0000001202147227 */ /* 0x000fe200078e00ff */
[----:B------:R-:W-:-:S03]  /*50a0*/  IABS R15, R13 ;  /* 0x0000000d000f7213 */ /* 0x000fc60000000000 */
[--C-:B------:R-:W-:Y:S02]  /*50b0*/  @!P3 IMAD.IADD R17, R17, 0x1, -R25.reuse ;  /* 0x000000011111b824 */ /* 0x100fe400078e0a19 */
[----:B------:R-:W-:Y:S02]  /*50c0*/  IMAD.MOV R20, RZ, RZ, -R20 ;  /* 0x000000ffff147224 */ /* 0x000fe400078e0a14 */
[----:B------:R-:W-:Y:S01]  /*50d0*/  @!P0 IMAD.IADD R16, R16, 0x1, -R25 ;  /* 0x0000000110108824 */ /* 0x000fe200078e0a19 */
[C---:B------:R-:W-:Y:S01]  /*50e0*/  ISETP.GT.U32.AND P3, PT, R25.reuse, R17, PT ;  /* 0x000000111900720c */ /* 0x040fe20003f64070 */
[----:B------:R-:W-:Y:S01]  /*50f0*/  IMAD.HI.U32 R21, R2, R15, RZ ;  /* 0x0000000f02157227 */ /* 0x000fe200078e00ff */
[----:B------:R-:W-:Y:S02]  /*5100*/  ISETP.GE.AND P0, PT, R8, RZ, PT ;  /* 0x000000ff0800720c */ /* 0x000fe40003f06270 */
[----:B0-----:R-:W-:Y:S01]  /*5110*/  IABS R19, R10 ;  /* 0x0000000a00137213 */ /* 0x001fe20000000000 */
[----:B------:R-:W-:-:S02]  /*5120*/  IMAD R8, R25, R20, R18 ;  /* 0x0000001419087224 */ /* 0x000fc400078e0212 */
[----:B------:R-:W-:-:S04]  /*5130*/  IMAD.HI.U32 R20, R2, R11, RZ ;  /* 0x0000000b02147227 */ /* 0x000fc800078e00ff */
[----:B------:R-:W-:Y:S02]  /*5140*/  IMAD.MOV R20, RZ, RZ, -R20 ;  /* 0x000000ffff147224 */ /* 0x000fe400078e0a14 */
[----:B------:R-:W-:Y:S01]  /*5150*/  @!P3 IMAD.IADD R17, R17, 0x1, -R25 ;  /* 0x000000011111b824 */ /* 0x000fe200078e0a19 */
[----:B------:R-:W-:Y:S01]  /*5160*/  ISETP.GT.U32.AND P3, PT, R25, R8, PT ;  /* 0x000000081900720c */ /* 0x000fe20003f64070 */
[----:B------:R-:W-:-:S04]  /*5170*/  IMAD.HI.U32 R18, R2, R19, RZ ;  /* 0x0000001302127227 */ /* 0x000fc800078e00ff */
[----:B------:R-:W-:Y:S02]  /*5180*/  IMAD.MOV R21, RZ, RZ, -R21 ;  /* 0x000000ffff157224 */ /* 0x000fe400078e0a15 */
[----:B------:R-:W-:Y:S01]  /*5190*/  @!P6 IMAD.IADD R6, R6, 0x1, -R25 ;  /* 0x000000010606e824 */ /* 0x000fe200078e0a19 */
[----:B------:R-:W-:Y:S01]  /*51a0*/  ISETP.GE.AND P6, PT, R14, RZ, PT ;  /* 0x000000ff0e00720c */ /* 0x000fe20003fc6270 */
[----:B------:R-:W-:Y:S01]  /*51b0*/  IMAD R11, R25, R20, R11 ;  /* 0x00000014190b7224 */ /* 0x000fe200078e020b */
[----:B------:R-:W-:Y:S01]  /*51c0*/  LOP3.LUT R14, R3, 0xc4, RZ, 0xfc, !PT ;  /* 0x000000c4030e7812 */ /* 0x000fe200078efcff */
[----:B------:R-:W-:Y:S02]  /*51d0*/  IMAD.MOV R18, RZ, RZ, -R18 ;  /* 0x000000ffff127224 */ /* 0x000fe400078e0a12 */
[C---:B------:R-:W-:Y:S01]  /*51e0*/  IMAD R15, R25.reuse, R21, R15 ;  /* 0x00000015190f7224 */ /* 0x040fe200078e020f */
[----:B------:R-:W-:Y:S01]  /*51f0*/  IABS R9, R14 ;  /* 0x0000000e00097213 */ /* 0x000fe20000000000 */
[----:B------:R-:W-:Y:S01]  /*5200*/  @!P2 IMAD.MOV R23, RZ, RZ, -R23 ;  /* 0x000000ffff17a224 */ /* 0x000fe200078e0a17 */
[----:B------:R-:W-:Y:S01]  /*5210*/  ISETP.GT.U32.AND P2, PT, R25, R6, PT ;  /* 0x000000061900720c */ /* 0x000fe20003f44070 */
[----:B------:R-:W-:-:S02]  /*5220*/  IMAD.MOV.U32 R20, RZ, RZ, R16 ;  /* 0x000000ffff147224 */ /* 0x000fc400078e0010 */
[----:B------:R-:W-:Y:S01]  /*5230*/  IMAD R18, R25, R18, R19 ;  /* 0x0000001219127224 */ /* 0x000fe200078e0213 */
[----:B------:R-:W-:Y:S01]  /*5240*/  LOP3.LUT R19, R3, 0xc0, RZ, 0xfc, !PT ;  /* 0x000000c003137812 */ /* 0x000fe200078efcff */
[----:B------:R-:W-:Y:S01]  /*5250*/  IMAD.MOV.U32 R22, RZ, RZ, R12 ;  /* 0x000000ffff167224 */ /* 0x000fe200078e000c */
[----:B------:R-:W-:Y:S01]  /*5260*/  STL [R1+0x94], R23 ;  /* 0x0000941701007387 */ /* 0x000fe20000100800 */
[----:B------:R-:W-:Y:S01]  /*5270*/  @!P1 IMAD.MOV R20, RZ, RZ, -R20 ;  /* 0x000000ffff149224 */ /* 0x000fe200078e0a14 */
[C---:B------:R-:W-:Y:S01]  /*5280*/  ISETP.GT.U32.AND P1, PT, R25.reuse, R15, PT ;  /* 0x0000000f1900720c */ /* 0x040fe20003f24070 */
[----:B------:R-:W-:Y:S01]  /*5290*/  @!P3 IMAD.IADD R8, R8, 0x1, -R25 ;  /* 0x000000010808b824 */ /* 0x000fe200078e0a19 */
[----:B------:R-:W-:Y:S01]  /*52a0*/  IABS R12, R19 ;  /* 0x00000013000c7213 */ /* 0x000fe20000000000 */
[----:B------:R-:W-:Y:S01]  /*52b0*/  @!P5 IMAD.MOV R22, RZ, RZ, -R22 ;  /* 0x000000ffff16d224 */ /* 0x000fe200078e0a16 */
[C---:B------:R-:W-:Y:S01]  /*52c0*/  ISETP.GT.U32.AND P5, PT, R25.reuse, R18, PT ;  /* 0x000000121900720c */ /* 0x040fe20003fa4070 */
[----:B------:R-:W-:Y:S01]  /*52d0*/  @!P4 IMAD.MOV R17, RZ, RZ, -R17 ;  /* 0x000000ffff11c224 */ /* 0x000fe200078e0a11 */
[C---:B------:R-:W-:Y:S01]  /*52e0*/  ISETP.GT.U32.AND P3, PT, R25.reuse, R8, PT ;  /* 0x000000081900720c */ /* 0x040fe20003f64070 */
[--C-:B------:R-:W-:Y:S01]  /*52f0*/  @!P2 IMAD.IADD R6, R6, 0x1, -R25.reuse ;  /* 0x000000010606a824 */ /* 0x100fe200078e0a19 */
[----:B------:R0:W-:Y:S01]  /*5300*/  STL [R1+0x90], R22 ;  /* 0x0000901601007387 */ /* 0x0001e20000100800 */
[----:B------:R-:W-:Y:S01]  /*5310*/  ISETP.GE.AND P4, PT, R10, RZ, PT ;  /* 0x000000ff0a00720c */ /* 0x000fe20003f86270 */
[----:B------:R-:W-:Y:S01]  /*5320*/  IMAD.HI.U32 R16, R2, R9, RZ ;  /* 0x0000000902107227 */ /* 0x000fe200078e00ff */
[----:B------:R-:W-:Y:S01]  /*5330*/  ISETP.GT.U32.AND P2, PT, R25, R11, PT ;  /* 0x0000000b1900720c */ /* 0x000fe20003f44070 */
[----:B------:R-:W-:Y:S02]  /*5340*/  STL [R1+0x8c], R20 ;  /* 0x00008c1401007387 */ /* 0x000fe40000100800 */
[----:B------:R-:W-:-:S02]  /*5350*/  @!P1 IMAD.IADD R15, R15, 0x1, -R25 ;  /* 0x000000010f0f9824 */ /* 0x000fc400078e0a19 */
[----:B------:R1:W-:Y:S01]  /*5360*/  STL [R1+0x88], R17 ;  /* 0x0000881101007387 */ /* 0x0003e20000100800 */
[----:B------:R-:W-:Y:S01]  /*5370*/  IMAD.MOV.U32 R10, RZ, RZ, R12 ;  /* 0x000000ffff0a7224 */ /* 0x000fe200078e000c */
[----:B------:R-:W-:Y:S01]  /*5380*/  LOP3.LUT R12, R3, 0xb4, RZ, 0xfc, !PT ;  /* 0x000000b4030c7812 */ /* 0x000fe200078efcff */
[--C-:B------:R-:W-:Y:S01]  /*5390*/  @!P5 IMAD.IADD R18, R18, 0x1, -R25.reuse ;  /* 0x000000011212d824 */ /* 0x100fe200078e0a19 */
[----:B------:R-:W-:Y:S01]  /*53a0*/  ISETP.GE.AND P5, PT, R7, RZ, PT ;  /* 0x000000ff0700720c */ /* 0x000fe20003fa6270 */
[----:B------:R-:W-:Y:S01]  /*53b0*/  IMAD.MOV R16, RZ, RZ, -R16 ;  /* 0x000000ffff107224 */ /* 0x000fe200078e0a10 */
[----:B0-----:R-:W-:Y:S01]  /*53c0*/  LOP3.LUT R22, R3, 0xa0, RZ, 0xfc, !PT ;  /* 0x000000a003167812 */ /* 0x001fe200078efcff */
[----:B------:R-:W-:Y:S01]  /*53d0*/  @!P3 IMAD.IADD R8, R8, 0x1, -R25 ;  /* 0x000000010808b824 */ /* 0x000fe200078e0a19 */
[----:B------:R-:W-:Y:S01]  /*53e0*/  ISETP.GE.AND P3, PT, R13, RZ, PT ;  /* 0x000000ff0d00720c */ /* 0x000fe20003f66270 */
[----:B------:R-:W-:Y:S01]  /*53f0*/  IMAD.HI.U32 R7, R2, R10, RZ ;  /* 0x0000000a02077227 */ /* 0x000fe200078e00ff */
[----:B------:R-:W-:-:S02]  /*5400*/  LOP3.LUT R13, R3, 0xbc, RZ, 0xfc, !PT ;  /* 0x000000bc030d7812 */ /* 0x000fc400078efcff */
[C---:B------:R-:W-:Y:S01]  /*5410*/  ISETP.GT.U32.AND P1, PT, R25.reuse, R18, PT ;  /* 0x000000121900720c */ /* 0x040fe20003f24070 */
[----:B-1----:R-:W-:Y:S02]  /*5420*/  IMAD.MOV.U32 R17, RZ, RZ, R6 ;  /* 0x000000ffff117224 */ /* 0x002fe400078e0006 */
[C---:B------:R-:W-:Y:S02]  /*5430*/  IMAD R9, R25.reuse, R16, R9 ;  /* 0x0000001019097224 */ /* 0x040fe400078e0209 */
[----:B------:R-:W-:Y:S01]  /*5440*/  @!P0 IMAD.MOV R17, RZ, RZ, -R17 ;  /* 0x000000ffff118224 */ /* 0x000fe200078e0a11 */
[C---:B------:R-:W-:Y:S01]  /*5450*/  ISETP.GT.U32.AND P0, PT, R25.reuse, R15, PT ;  /* 0x0000000f1900720c */ /* 0x040fe20003f04070 */
[----:B------:R-:W-:Y:S02]  /*5460*/  IMAD.MOV R7, RZ, RZ, -R7 ;  /* 0x000000ffff077224 */ /* 0x000fe400078e0a07 */
[----:B------:R-:W-:Y:S01]  /*5470*/  IMAD.MOV.U32 R6, RZ, RZ, R8 ;  /* 0x000000ffff067224 */ /* 0x000fe200078e0008 */
[----:B------:R0:W-:Y:S01]  /*5480*/  STL [R1+0x84], R17 ;  /* 0x0000841101007387 */ /* 0x0001e20000100800 */
[----:B------:R-:W-:Y:S01]  /*5490*/  IMAD R8, R25, R7, R10 ;  /* 0x0000000719087224 */ /* 0x000fe200078e020a */
[----:B------:R-:W-:Y:S01]  /*54a0*/  LOP3.LUT R10, R3, 0xb8, RZ, 0xfc, !PT ;  /* 0x000000b8030a7812 */ /* 0x000fe200078efcff */
[----:B------:R-:W-:Y:S01]  /*54b0*/  @!P6 IMAD.MOV R6, RZ, RZ, -R6 ;  /* 0x000000ffff06e224 */ /* 0x000fe200078e0a06 */
[----:B------:R-:W-:Y:S01]  /*54c0*/  ISETP.GT.U32.AND P6, PT, R25, R9, PT ;  /* 0x000000091900720c */ /* 0x000fe20003fc4070 */
[--C-:B------:R-:W-:Y:S01]  /*54d0*/  @!P2 IMAD.IADD R11, R11, 0x1, -R25.reuse ;  /* 0x000000010b0ba824 */ /* 0x100fe200078e0a19 */
[----:B------:R-:W-:Y:S01]  /*54e0*/  IABS R7, R13 ;  /* 0x0000000d00077213 */ /* 0x000fe20000000000 */
[--C-:B------:R-:W-:Y:S01]  /*54f0*/  @!P1 IMAD.IADD R18, R18, 0x1, -R25.reuse ;  /* 0x0000000112129824 */ /* 0x100fe200078e0a19 */
[----:B------:R1:W-:Y:S01]  /*5500*/  STL [R1+0x74], R6 ;  /* 0x0000740601007387 */ /* 0x0003e20000100800 */
[----:B------:R-:W-:Y:S01]  /*5510*/  @!P0 IMAD.IADD R15, R15, 0x1, -R25 ;  /* 0x000000010f0f8824 */ /* 0x000fe200078e0a19 */
[C---:B------:R-:W-:Y:S01]  /*5520*/  ISETP.GT.U32.AND P0, PT, R25.reuse, R8, PT ;  /* 0x000000081900720c */ /* 0x040fe20003f04070 */
[----:B0-----:R-:W-:Y:S01]  /*5530*/  IMAD.HI.U32 R17, R2, R7, RZ ;  /* 0x0000000702117227 */ /* 0x001fe200078e00ff */
[----:B------:R-:W-:-:S02]  /*5540*/  ISETP.GT.U32.AND P2, PT, R25, R11, PT ;  /* 0x0000000b1900720c */ /* 0x000fc40003f44070 */
[----:B------:R-:W-:Y:S01]  /*5550*/  ISETP.GE.AND P1, PT, R14, RZ, PT ;  /* 0x000000ff0e00720c */ /* 0x000fe20003f26270 */
[----:B------:R-:W-:Y:S01]  /*5560*/  IMAD.MOV R17, RZ, RZ, -R17 ;  /* 0x000000ffff117224 */ /* 0x000fe200078e0a11 */
[----:B------:R-:W-:Y:S01]  /*5570*/  IABS R14, R12 ;  /* 0x0000000c000e7213 */ /* 0x000fe20000000000 */
[----:B------:R-:W-:Y:S01]  /*5580*/  @!P6 IMAD.IADD R9, R9, 0x1, -R25 ;  /* 0x000000010909e824 */ /* 0x000fe200078e0a19 */
[----:B-1----:R-:W-:Y:S01]  /*5590*/  IABS R6, R10 ;  /* 0x0000000a00067213 */ /* 0x002fe20000000000 */
[----:B------:R-:W-:Y:S01]  /*55a0*/  IMAD R7, R25, R17, R7 ;  /* 0x0000001119077224 */ /* 0x000fe200078e0207 */
[----:B------:R-:W-:Y:S01]  /*55b0*/  ISETP.GE.AND P6, PT, R13, RZ, PT ;  /* 0x000000ff0d00720c */ /* 0x000fe20003fc6270 */
[----:B------:R-:W-:Y:S02]  /*55c0*/  IMAD.MOV.U32 R20, RZ, RZ, R18 ;  /* 0x000000ffff147224 */ /* 0x000fe400078e0012 */
[----:B------:R-:W-:Y:S01]  /*55d0*/  @!P0 IMAD.IADD R8, R8, 0x1, -R25 ;  /* 0x0000000108088824 */ /* 0x000fe200078e0a19 */
[----:B------:R-:W-:Y:S01]  /*55e0*/  ISETP.GT.U32.AND P0, PT, R25, R9, PT ;  /* 0x000000091900720c */ /* 0x000fe20003f04070 */
[----:B------:R-:W-:-:S04]  /*55f0*/  IMAD.HI.U32 R16, R2, R6, RZ ;  /* 0x0000000602107227 */ /* 0x000fc800078e00ff */
[----:B------:R-:W-:Y:S02]  /*5600*/  IMAD.MOV R13, RZ, RZ, -R16 ;  /* 0x000000ffff0d7224 */ /* 0x000fe400078e0a10 */
[----:B------:R-:W-:Y:S01]  /*5610*/  @!P3 IMAD.MOV R15, RZ, RZ, -R15 ;  /* 0x000000ffff0fb224 */ /* 0x000fe200078e0a0f */
[C---:B------:R-:W-:Y:S01]  /*5620*/  ISETP.GT.U32.AND P3, PT, R25.reuse, R7, PT ;  /* 0x000000071900720c */ /* 0x040fe20003f64070 */
[C---:B------:R-:W-:Y:S02]  /*5630*/  IMAD R6, R25.reuse, R13, R6 ;  /* 0x0000000d19067224 */ /* 0x040fe400078e0206 */
[----:B------:R-:W-:Y:S01]  /*5640*/  @!P4 IMAD.MOV R20, RZ, RZ, -R20 ;  /* 0x000000ffff14c224 */ /* 0x000fe200078e0a14 */
[----:B------:R-:W-:Y:S01]  /*5650*/  ISETP.GT.U32.AND P4, PT, R25, R8, PT ;  /* 0x000000081900720c */ /* 0x000fe20003f84070 */
[--C-:B------:R-:W-:Y:S01]  /*5660*/  @!P0 IMAD.IADD R9, R9, 0x1, -R25.reuse ;  /* 0x0000000109098824 */ /* 0x100fe200078e0a19 */
[----:B------:R-:W-:Y:S01]  /*5670*/  ISETP.GT.U32.AND P0, PT, R25, R6, PT ;  /* 0x000000061900720c */ /* 0x000fe20003f04070 */
[----:B------:R-:W-:Y:S01]  /*5680*/  @!P2 IMAD.IADD R11, R11, 0x1, -R25 ;  /* 0x000000010b0ba824 */ /* 0x000fe200078e0a19 */
[----:B------:R-:W-:Y:S01]  /*5690*/  ISETP.GE.AND P2, PT, R19, RZ, PT ;  /* 0x000000ff1300720c */ /* 0x000fe20003f46270 */
[----:B------:R-:W-:Y:S01]  /*56a0*/  IMAD.MOV.U32 R18, RZ, RZ, R14 ;  /* 0x000000ffff127224 */ /* 0x000fe200078e000e */
[----:B------:R0:W-:Y:S01]  /*56b0*/  STL [R1+0x64], R20 ;  /* 0x0000641401007387 */ /* 0x0001e20000100800 */
[----:B------:R-:W-:-:S02]  /*56c0*/  IMAD.MOV.U32 R16, RZ, RZ, R11 ;  /* 0x000000ffff107224 */ /* 0x000fc400078e000b */
[----:B------:R-:W-:Y:S01]  /*56d0*/  IMAD.HI.U32 R11, R2, R18, RZ ;  /* 0x00000012020b7227 */ /* 0x000fe200078e00ff */
[----:B------:R1:W-:Y:S03]  /*56e0*/  STL [R1+0x68], R15 ;  /* 0x0000680f01007387 */ /* 0x0003e60000100800 */
[----:B------:R-:W-:Y:S02]  /*56f0*/  IMAD.MOV R11, RZ, RZ, -R11 ;  /* 0x000000ffff0b7224 */ /* 0x000fe400078e0a0b */
[----:B------:R-:W-:Y:S01]  /*5700*/  IMAD.MOV.U32 R13, RZ, RZ, R9 ;  /* 0x000000ffff0d7224 */ /* 0x000fe200078e0009 */
[----:B0-----:R-:W-:Y:S01]  /*5710*/  LOP3.LUT R20, R3, 0xb0, RZ, 0xfc, !PT ;  /* 0x000000b003147812 */ /* 0x001fe200078efcff */
[--C-:B------:R-:W-:Y:S02]  /*5720*/  @!P3 IMAD.IADD R7, R7, 0x1, -R25.reuse ;  /* 0x000000010707b824 */ /* 0x100fe400078e0a19 */
[--C-:B------:R-:W-:Y:S01]  /*5730*/  @!P4 IMAD.IADD R8, R8, 0x1, -R25.reuse ;  /* 0x000000010808c824 */ /* 0x100fe200078e0a19 */
[----:B------:R-:W-:Y:S01]  /*5740*/  ISETP.GE.AND P3, PT, R20, RZ, PT ;  /* 0x000000ff1400720c */ /* 0x000fe20003f66270 */
[C---:B------:R-:W-:Y:S01]  /*5750*/  IMAD R18, R25.reuse, R11, R18 ;  /* 0x0000000b19127224 */ /* 0x040fe200078e0212 */
[----:B------:R-:W-:Y:S01]  /*5760*/  IABS R20, R20 ;  /* 0x0000001400147213 */ /* 0x000fe20000000000 */
[----:B------:R-:W-:Y:S01]  /*5770*/  @!P0 IMAD.IADD R6, R6, 0x1, -R25 ;  /* 0x0000000106068824 */ /* 0x000fe200078e0a19 */
[----:B------:R-:W-:Y:S01]  /*5780*/  ISETP.GE.AND P4, PT, R12, RZ, PT ;  /* 0x000000ff0c00720c */ /* 0x000fe20003f86270 */
[----:B------:R-:W-:Y:S01]  /*5790*/  @!P1 IMAD.MOV R13, RZ, RZ, -R13 ;  /* 0x000000ffff0d9224 */ /* 0x000fe200078e0a0d */
[C---:B------:R-:W-:Y:S01]  /*57a0*/  ISETP.GT.U32.AND P1, PT, R25.reuse, R7, PT ;  /* 0x000000071900720c */ /* 0x040fe20003f24070 */
[----:B------:R-:W-:Y:S01]  /*57b0*/  @!P2 IMAD.MOV R8, RZ, RZ, -R8 ;  /* 0x000000ffff08a224 */ /* 0x000fe200078e0a08 */
[C---:B------:R-:W-:Y:S01]  /*57c0*/  ISETP.GT.U32.AND P0, PT, R25.reuse, R6, PT ;  /* 0x000000061900720c */ /* 0x040fe20003f04070 */
[----:B------:R-:W-:Y:S01]  /*57d0*/  @!P5 IMAD.MOV R16, RZ, RZ, -R16 ;  /* 0x000000ffff10d224 */ /* 0x000fe200078e0a10 */
[----:B------:R-:W-:Y:S01]  /*57e0*/  ISETP.GT.U32.AND P2, PT, R25, R18, PT ;  /* 0x000000121900720c */ /* 0x000fe20003f44070 */
[----:B------:R-:W-:Y:S01]  /*57f0*/  IMAD.HI.U32 R14, R2, R20, RZ ;  /* 0x00000014020e7227 */ /* 0x000fe200078e00ff */
[----:B------:R-:W-:-:S02]  /*5800*/  ISETP.GE.AND P5, PT, R10, RZ, PT ;  /* 0x000000ff0a00720c */ /* 0x000fc40003fa6270 */
[C---:B------:R-:W-:Y:S01]  /*5810*/  LOP3.LUT R12, R3.reuse, 0xac, RZ, 0xfc, !PT ;  /* 0x000000ac030c7812 */ /* 0x040fe200078efcff */
[----:B------:R-:W-:Y:S01]  /*5820*/  STL [R1+0x6c], R16 ;  /* 0x00006c1001007387 */ /* 0x000fe20000100800 */
[C---:B------:R-:W-:Y:S02]  /*5830*/  LOP3.LUT R11, R3.reuse, 0xa8, RZ, 0xfc, !PT ;  /* 0x000000a8030b7812 */ /* 0x040fe400078efcff */
[----:B-1----:R-:W-:Y:S01]  /*5840*/  LOP3.LUT R15, R3, 0x98, RZ, 0xfc, !PT ;  /* 0x00000098030f7812 */ /* 0x002fe200078efcff */
[----:B------:R0:W-:Y:S01]  /*5850*/  STL [R1+0x70], R13 ;  /* 0x0000700d01007387 */ /* 0x0001e20000100800 */
[--C-:B------:R-:W-:Y:S01]  /*5860*/  @!P1 IMAD.IADD R7, R7, 0x1, -R25.reuse ;  /* 0x0000000107079824 */ /* 0x100fe200078e0a19 */
[----:B------:R-:W-:Y:S01]  /*5870*/  ISETP.GE.AND P1, PT, R12, RZ, PT ;  /* 0x000000ff0c00720c */ /* 0x000fe20003f26270 */
[--C-:B------:R-:W-:Y:S01]  /*5880*/  @!P0 IMAD.IADD R6, R6, 0x1, -R25.reuse ;  /* 0x0000000106068824 */ /* 0x100fe200078e0a19 */
[----:B------:R-:W-:Y:S01]  /*5890*/  IABS R9, R11 ;  /* 0x0000000b00097213 */ /* 0x000fe20000000000 */
[----:B------:R-:W-:Y:S01]  /*58a0*/  @!P2 IMAD.IADD R18, R18, 0x1, -R25 ;  /* 0x000000011212a824 */ /* 0x000fe200078e0a19 */
[----:B------:R1:W-:Y:S01]  /*58b0*/  STL [R1+0x1e0], R8 ;  /* 0x0001e00801007387 */ /* 0x0003e20000100800 */
[----:B------:R-:W-:Y:S01]  /*58c0*/  IMAD.MOV.U32 R17, RZ, RZ, R6 ;  /* 0x000000ffff117224 */ /* 0x000fe200078e0006 */
[----:B------:R-:W-:Y:S01]  /*58d0*/  IABS R6, R22 ;  /* 0x0000001600067213 */ /* 0x000fe20000000000 */
[----:B------:R-:W-:Y:S01]  /*58e0*/  IMAD.MOV.U32 R19, RZ, RZ, R7 ;  /* 0x000000ffff137224 */ /* 0x000fe200078e0007 */
[----:B0-----:R-:W-:Y:S01]  /*58f0*/  IABS R13, R12 ;  /* 0x0000000c000d7213 */ /* 0x001fe20000000000 */
[----:B------:R-:W-:Y:S01]  /*5900*/  IMAD.MOV R12, RZ, RZ, -R14 ;  /* 0x000000ffff0c7224 */ /* 0x000fe200078e0a0e */
[----:B------:R-:W-:Y:S01]  /*5910*/  ISETP.GT.U32.AND P2, PT, R25, R18, PT ;  /* 0x000000121900720c */ /* 0x000fe20003f44070 */
[----:B------:R-:W-:Y:S01]  /*5920*/  @!P5 IMAD.MOV R17, RZ, RZ, -R17 ;  /* 0x000000ffff11d224 */ /* 0x000fe200078e0a11 */
[----:B------:R-:W-:Y:S01]  /*5930*/  LOP3.LUT R14, R3, 0x9c, RZ, 0xfc, !PT ;  /* 0x0000009c030e7812 */ /* 0x000fe200078efcff */
[----:B------:R-:W-:Y:S01]  /*5940*/  IMAD R20, R25, R12, R20 ;  /* 0x0000000c19147224 */ /* 0x000fe200078e0214 */
[----:B------:R-:W-:Y:S01]  /*5950*/  LOP3.LUT R16, R3, 0x94, RZ, 0xfc, !PT ;  /* 0x0000009403107812 */ /* 0x000fe200078efcff */
[----:B------:R-:W-:Y:S01]  /*5960*/  IMAD.HI.U32 R10, R2, R13, RZ ;  /* 0x0000000d020a7227 */ /* 0x000fe200078e00ff */
[----:B------:R-:W-:-:S02]  /*5970*/  IABS R12, R15 ;  /* 0x0000000f000c7213 */ /* 0x000fc40000000000 */
[----:B------:R-:W-:Y:S01]  /*5980*/  ISETP.GT.U32.AND P5, PT, R25, R20, PT ;  /* 0x000000141900720c */ /* 0x000fe20003fa4070 */
[----:B-1----:R-:W-:Y:S01]  /*5990*/  IMAD.HI.U32 R8, R2, R9, RZ ;  /* 0x0000000902087227 */ /* 0x002fe200078e00ff */
[----:B------:R-:W-:Y:S02]  /*59a0*/  ISETP.GE.AND P0, PT, R11, RZ, PT ;  /* 0x000000ff0b00720c */ /* 0x000fe40003f06270 */
[----:B------:R-:W-:Y:S01]  /*59b0*/  IABS R11, R16 ;  /* 0x00000010000b7213 */ /* 0x000fe20000000000 */
[----:B------:R-:W-:Y:S02]  /*59c0*/  IMAD.MOV R10, RZ, RZ, -R10 ;  /* 0x000000ffff0a7224 */ /* 0x000fe400078e0a0a */
[----:B------:R-:W-:Y:S02]  /*59d0*/  IMAD.MOV R8, RZ, RZ, -R8 ;  /* 0x000000ffff087224 */ /* 0x000fe400078e0a08 */
[C---:B------:R-:W-:Y:S01]  /*59e0*/  IMAD R13, R25.reuse, R10, R13 ;  /* 0x0000000a190d7224 */ /* 0x040fe200078e020d */
[----:B------:R-:W-:Y:S01]  /*59f0*/  IABS R10, R14 ;  /* 0x0000000e000a7213 */ /* 0x000fe20000000000 */
[----:B------:R-:W-:Y:S01]  /*5a00*/  IMAD R9, R25, R8, R9 ;  /* 0x0000000819097224 */ /* 0x000fe200078e0209 */
[----:B------:R-:W-:Y:S01]  /*5a10*/  LOP3.LUT R8, R3, 0xa4, RZ, 0xfc, !PT ;  /* 0x000000a403087812 */ /* 0x000fe200078efcff */
[----:B------:R-:W-:Y:S01]  /*5a20*/  @!P2 IMAD.IADD R18, R18, 0x1, -R25 ;  /* 0x000000011212a824 */ /* 0x000fe200078e0a19 */
[C---:B------:R-:W-:Y:S01]  /*5a30*/  ISETP.GT.U32.AND P2, PT, R25.reuse, R13, PT ;  /* 0x0000000d1900720c */ /* 0x040fe20003f44070 */
[----:B------:R-:W-:Y:S01]  /*5a40*/  @!P6 IMAD.MOV R19, RZ, RZ, -R19 ;  /* 0x000000ffff13e224 */ /* 0x000fe200078e0a13 */
[----:B------:R-:W-:Y:S01]  /*5a50*/  ISETP.GE.AND P6, PT, R8, RZ, PT ;  /* 0x000000ff0800720c */ /* 0x000fe20003fc6270 */
[----:B------:R-:W-:Y:S01]  /*5a60*/  @!P5 IMAD.IADD R20, R20, 0x1, -R25 ;  /* 0x000000011414d824 */ /* 0x000fe200078e0a19 */
[----:B------:R-:W-:Y:S01]  /*5a70*/  IABS R8, R8 ;  /* 0x0000000800087213 */ /* 0x000fe20000000000 */
[----:B------:R-:W-:Y:S01]  /*5a80*/  IMAD.MOV.U32 R21, RZ, RZ, R18 ;  /* 0x000000ffff157224 */ /* 0x000fe200078e0012 */
[----:B------:R0:W-:Y:S01]  /*5a90*/  STL [R1+0x1d8], R19 ;  /* 0x0001d81301007387 */ /* 0x0001e20000100800 */
[----:B------:R-:W-:Y:S01]  /*5aa0*/  IMAD.HI.U32 R7, R2, R10, RZ ;  /* 0x0000000a02077227 */ /* 0x000fe200078e00ff */
[----:B------:R-:W-:-:S02]  /*5ab0*/  ISETP.GT.U32.AND P5, PT, R25, R20, PT ;  /* 0x000000141900720c */ /* 0x000fc40003fa4070 */
[----:B------:R1:W-:Y:S01]  /*5ac0*/  STL [R1+0x1dc], R17 ;  /* 0x0001dc1101007387 */ /* 0x0003e20000100800 */
[----:B------:R-:W-:Y:S01]  /*5ad0*/  @!P4 IMAD.MOV R21, RZ, RZ, -R21 ;  /* 0x000000ffff15c224 */ /* 0x000fe200078e0a15 */
[----:B------:R-:W-:Y:S01]  /*5ae0*/  ISETP.GT.U32.AND P4, PT, R25, R9, PT ;  /* 0x000000091900720c */ /* 0x000fe20003f84070 */
[----:B------:R-:W-:Y:S02]  /*5af0*/  @!P2 IMAD.IADD R13, R13, 0x1, -R25 ;  /* 0x000000010d0da824 */ /* 0x000fe400078e0a19 */
[C---:B------:R-:W-:Y:S01]  /*5b00*/  IMAD.HI.U32 R18, R2.reuse, R12, RZ ;  /* 0x0000000c02127227 */ /* 0x040fe200078e00ff */
[----:B------:R2:W-:Y:S02]  /*5b10*/  STL [R1+0x1d4], R21 ;  /* 0x0001d41501007387 */ /* 0x0005e40000100800 */
[----:B------:R-:W-:Y:S01]  /*5b20*/  ISETP.GT.U32.AND P2, PT, R25, R13, PT ;  /* 0x0000000d1900720c */ /* 0x000fe20003f44070 */
[----:B0-----:R-:W-:-:S04]  /*5b30*/  IMAD.HI.U32 R19, R2, R8, RZ ;  /* 0x0000000802137227 */ /* 0x001fc800078e00ff */
[----:B------:R-:W-:Y:S02]  /*5b40*/  IMAD.MOV R19, RZ, RZ, -R19 ;  /* 0x000000ffff137224 */ /* 0x000fe400078e0a13 */
[----:B-1----:R-:W-:-:S04]  /*5b50*/  IMAD.HI.U32 R17, R2, R6, RZ ;  /* 0x0000000602117227 */ /* 0x002fc800078e00ff */
[----:B------:R-:W-:Y:S01]  /*5b60*/  IMAD R8, R25, R19, R8 ;  /* 0x0000001319087224 */ /* 0x000fe200078e0208 */
[----:B------:R-:W-:Y:S01]  /*5b70*/  LOP3.LUT R19, R3, 0x88, RZ, 0xfc, !PT ;  /* 0x0000008803137812 */ /* 0x000fe200078efcff */
[----:B------:R-:W-:Y:S02]  /*5b80*/  @!P5 IMAD.IADD R20, R20, 0x1, -R25 ;  /* 0x000000011414d824 */ /* 0x000fe400078e0a19 */
[----:B------:R-:W-:Y:S01]  /*5b90*/  IMAD.MOV R17, RZ, RZ, -R17 ;  /* 0x000000ffff117224 */ /* 0x000fe200078e0a11 */
[----:B------:R-:W-:Y:S01]  /*5ba0*/  ISETP.GT.U32.AND P5, PT, R25, R8, PT ;  /* 0x000000081900720c */ /* 0x000fe20003fa4070 */
[----:B------:R-:W-:Y:S02]  /*5bb0*/  @!P2 IMAD.IADD R13, R13, 0x1, -R25 ;  /* 0x000000010d0da824 */ /* 0x000fe400078e0a19 */
[----:B------:R-:W-:Y:S02]  /*5bc0*/  IMAD R6, R25, R17, R6 ;  /* 0x0000001119067224 */ /* 0x000fe400078e0206 */
[----:B------:R-:W-:-:S02]  /*5bd0*/  IMAD.MOV R17, RZ, RZ, -R7 ;  /* 0x000000ffff117224 */ /* 0x000fc400078e0a07 */
[----:B------:R-:W-:Y:S01]  /*5be0*/  @!P4 IMAD.IADD R9, R9, 0x1, -R25 ;  /* 0x000000010909c824 */ /* 0x000fe200078e0a19 */
[C---:B------:R-:W-:Y:S01]  /*5bf0*/  ISETP.GT.U32.AND P2, PT, R25.reuse, R6, PT ;  /* 0x000000061900720c */ /* 0x040fe20003f44070 */
[----:B------:R-:W-:Y:S01]  /*5c00*/  IMAD R10, R25, R17, R10 ;  /* 0x00000011190a7224 */ /* 0x000fe200078e020a */
[----:B------:R-:W-:Y:S01]  /*5c10*/  LOP3.LUT R17, R3, 0x90, RZ, 0xfc, !PT ;  /* 0x0000009003117812 */ /* 0x000fe200078efcff */
[----:B------:R-:W-:-:S03]  /*5c20*/  IMAD.HI.U32 R7, R2, R11, RZ ;  /* 0x0000000b02077227 */ /* 0x000fc600078e00ff */
[C---:B------:R-:W-:Y:S01]  /*5c30*/  ISETP.GT.U32.AND P4, PT, R25.reuse, R10, PT ;  /* 0x0000000a1900720c */ /* 0x040fe20003f84070 */
[----:B------:R-:W-:Y:S01]  /*5c40*/  @!P5 IMAD.IADD R8, R8, 0x1, -R25 ;  /* 0x000000010808d824 */ /* 0x000fe200078e0a19 */
[C---:B------:R-:W-:Y:S01]  /*5c50*/  ISETP.GT.U32.AND P5, PT, R25.reuse, R9, PT ;  /* 0x000000091900720c */ /* 0x040fe20003fa4070 */
[----:B------:R-:W-:Y:S02]  /*5c60*/  IMAD.MOV R18, RZ, RZ, -R18 ;  /* 0x000000ffff127224 */ /* 0x000fe400078e0a12 */
[----:B------:R-:W-:Y:S02]  /*5c70*/  IMAD.MOV R7, RZ, RZ, -R7 ;  /* 0x000000ffff077224 */ /* 0x000fe400078e0a07 */
[----:B------:R-:W-:Y:S01]  /*5c80*/  IMAD R12, R25, R18, R12 ;  /* 0x00000012190c7224 */ /* 0x000fe200078e020c */
[----:B------:R-:W-:Y:S01]  /*5c90*/  LOP3.LUT R18, R3, 0x8c, RZ, 0xfc, !PT ;  /* 0x0000008c03127812 */ /* 0x000fe200078efcff */
[----:B--2---:R-:W-:Y:S02]  /*5ca0*/  IMAD.MOV.U32 R21, RZ, RZ, R20 ;  /* 0x000000ffff157224 */ /* 0x004fe400078e0014 */
[----:B------:R-:W-:Y:S01]  /*5cb0*/  @!P2 IMAD.IADD R6, R6, 0x1, -R25 ;  /* 0x000000010606a824 */ /* 0x000fe200078e0a19 */
[C---:B------:R-:W-:Y:S01]  /*5cc0*/  ISETP.GT.U32.AND P2, PT, R25.reuse, R8, PT ;  /* 0x000000081900720c */ /* 0x040fe20003f44070 */
[C---:B------:R-:W-:Y:S01]  /*5cd0*/  IMAD R11, R25.reuse, R7, R11 ;  /* 0x00000007190b7224 */ /* 0x040fe200078e020b */
[----:B------:R-:W-:Y:S01]  /*5ce0*/  IABS R7, R17 ;  /* 0x0000001100077213 */ /* 0x000fe20000000000 */
[----:B------:R-:W-:Y:S01]  /*5cf0*/  @!P4 IMAD.IADD R10, R10, 0x1, -R25 ;  /* 0x000000010a0ac824 */ /* 0x000fe200078e0a19 */
[----:B------:R-:W-:Y:S01]  /*5d00*/  IABS R20, R18 ;  /* 0x0000001200147213 */ /* 0x000fe20000000000 */
[----:B------:R-:W-:Y:S01]  /*5d10*/  @!P3 IMAD.MOV R21, RZ, RZ, -R21 ;  /* 0x000000ffff15b224 */ /* 0x000fe200078e0a15 */
[----:B------:R-:W-:Y:S01]  /*5d20*/  ISETP.GT.U32.AND P3, PT, R25, R6, PT ;  /* 0x000000061900720c */ /* 0x000fe20003f64070 */
[----:B------:R-:W-:Y:S01]  /*5d30*/  @!P5 IMAD.IADD R9, R9, 0x1, -R25 ;  /* 0x000000010909d824 */ /* 0x000fe200078e0a19 */
[C---:B------:R-:W-:Y:S01]  /*5d40*/  ISETP.GT.U32.AND P5, PT, R25.reuse, R12, PT ;  /* 0x0000000c1900720c */ /* 0x040fe20003fa4070 */
[----:B------:R-:W-:Y:S01]  /*5d50*/  IMAD.HI.U32 R23, R2, R7, RZ ;  /* 0x0000000702177227 */ /* 0x000fe200078e00ff */
[----:B------:R-:W-:Y:S01]  /*5d60*/  ISETP.GT.U32.AND P4, PT, R25, R10, PT ;  /* 0x0000000a1900720c */ /* 0x000fe20003f84070 */
[----:B------:R0:W-:Y:S02]  /*5d70*/  STL [R1+0x50], R21 ;  /* 0x0000501501007387 */ /* 0x0001e40000100800 */
[----:B------:R-:W-:-:S02]  /*5d80*/  IMAD.MOV R23, RZ, RZ, -R23 ;  /* 0x000000ffff177224 */ /* 0x000fc400078e0a17 */
[----:B------:R-:W-:Y:S01]  /*5d90*/  IMAD.MOV.U32 R24, RZ, RZ, R9 ;  /* 0x000000ffff187224 */ /* 0x000fe200078e0009 */
[----:B------:R-:W-:Y:S01]  /*5da0*/  LOP3.LUT R9, R3, 0x80, RZ, 0xfc, !PT ;  /* 0x0000008003097812 */ /* 0x000fe200078efcff */
[----:B------:R-:W-:Y:S01]  /*5db0*/  @!P2 IMAD.IADD R8, R8, 0x1, -R25 ;  /* 0x000000010808a824 */ /* 0x000fe200078e0a19 */
[C---:B------:R-:W-:Y:S01]  /*5dc0*/  ISETP.GT.U32.AND P2, PT, R25.reuse, R11, PT ;  /* 0x0000000b1900720c */ /* 0x040fe20003f44070 */
[----:B------:R-:W-:Y:S01]  /*5dd0*/  IMAD R7, R25, R23, R7 ;  /* 0x0000001719077224 */ /* 0x000fe200078e0207 */
[----:B0-----:R-:W-:Y:S01]  /*5de0*/  IABS R21, R19 ;  /* 0x0000001300157213 */ /* 0x001fe20000000000 */
[--C-:B------:R-:W-:Y:S01]  /*5df0*/  @!P3 IMAD.IADD R6, R6, 0x1, -R25.reuse ;  /* 0x000000010606b824 */ /* 0x100fe200078e0a19 */
[----:B------:R-:W-:Y:S01]  /*5e00*/  ISETP.GE.AND P3, PT, R22, RZ, PT ;  /* 0x000000ff1600720c */ /* 0x000fe20003f66270 */
[----:B------:R-:W-:Y:S01]  /*5e10*/  @!P5 IMAD.IADD R12, R12, 0x1, -R25 ;  /* 0x000000010c0cd824 */ /* 0x000fe200078e0a19 */
[----:B------:R-:W-:Y:S01]  /*5e20*/  ISETP.GE.AND P5, PT, R14, RZ, PT ;  /* 0x000000ff0e00720c */ /* 0x000fe20003fa6270 */
[----:B------:R-:W-:Y:S01]  /*5e30*/  IMAD.HI.U32 R22, R2, R21, RZ ;  /* 0x0000001502167227 */ /* 0x000fe200078e00ff */
[----:B------:R-:W-:-:S03]  /*5e40*/  LOP3.LUT R14, R3, 0x84, RZ, 0xfc, !PT ;  /* 0x00000084030e7812 */ /* 0x000fc600078efcff */
[----:B------:R-:W-:Y:S01]  /*5e50*/  @!P1 IMAD.MOV R13, RZ, RZ, -R13 ;  /* 0x000000ffff0d9224 */ /* 0x000fe200078e0a0d */
[C---:B------:R-:W-:Y:S01]  /*5e60*/  ISETP.GT.U32.AND P1, PT, R25.reuse, R12, PT ;  /* 0x0000000c1900720c */ /* 0x040fe20003f24070 */
[----:B------:R-:W-:Y:S02]  /*5e70*/  @!P0 IMAD.MOV R24, RZ, RZ, -R24 ;  /* 0x000000ffff188224 */ /* 0x000fe400078e0a18 */
[----:B------:R-:W-:Y:S01]  /*5e80*/  @!P4 IMAD.IADD R10, R10, 0x1, -R25 ;  /* 0x000000010a0ac824 */ /* 0x000fe200078e0a19 */
[----:B------:R-:W-:Y:S01]  /*5e90*/  ISETP.GT.U32.AND P4, PT, R25, R7, PT ;  /* 0x000000071900720c */ /* 0x000fe20003f84070 */
[----:B------:R-:W-:Y:S01]  /*5ea0*/  @!P6 IMAD.MOV R8, RZ, RZ, -R8 ;  /* 0x000000ffff08e224 */ /* 0x000fe200078e0a08 */
[----:B------:R-:W-:Y:S01]  /*5eb0*/  STL [R1+0x4c], R13 ;  /* 0x00004c0d01007387 */ /* 0x000fe20000100800 */
[----:B------:R-:W-:-:S03]  /*5ec0*/  IMAD.HI.U32 R23, R2, R20, RZ ;  /* 0x0000001402177227 */ /* 0x000fc600078e00ff */
[----:B------:R-:W-:Y:S01]  /*5ed0*/  STL [R1+0x48], R24 ;  /* 0x0000481801007387 */ /* 0x000fe20000100800 */
[----:B------:R-:W-:Y:S02]  /*5ee0*/  IMAD.MOV R22, RZ, RZ, -R22 ;  /* 0x000000ffff167224 */ /* 0x000fe400078e0a16 */
[----:B------:R-:W-:Y:S01]  /*5ef0*/  IMAD.MOV R23, RZ, RZ, -R23 ;  /* 0x000000ffff177224 */ /* 0x000fe200078e0a17 */
[----:B------:R0:W-:Y:S01]  /*5f00*/  STL [R1+0x44], R8 ;  /* 0x0000440801007387 */ /* 0x0001e20000100800 */
[C---:B------:R-:W-:Y:S02]  /*5f10*/  IMAD R21, R25.reuse, R22, R21 ;  /* 0x0000001619157224 */ /* 0x040fe400078e0215 */
[----:B------:R-:W-:Y:S02]  /*5f20*/  IMAD R20, R25, R23, R20 ;  /* 0x0000001719147224 */ /* 0x000fe400078e0214 */
[--C-:B------:R-:W-:Y:S01]  /*5f30*/  @!P2 IMAD.IADD R11, R11, 0x1, -R25.reuse ;  /* 0x000000010b0ba824 */ /* 0x100fe200078e0a19 */
[----:B------:R-:W-:Y:S01]  /*5f40*/  ISETP.GE.AND P2, PT, R15, RZ, PT ;  /* 0x000000ff0f00720c */ /* 0x000fe20003f46270 */
[--C-:B------:R-:W-:Y:S01]  /*5f50*/  @!P4 IMAD.IADD R7, R7, 0x1, -R25.reuse ;  /* 0x000000010707c824 */ /* 0x100fe200078e0a19 */
[C---:B------:R-:W-:Y:S01]  /*5f60*/  ISETP.GT.U32.AND P4, PT, R25.reuse, R20, PT ;  /* 0x000000141900720c */ /* 0x040fe20003f84070 */
[----:B------:R-:W-:Y:S01]  /*5f70*/  @!P3 IMAD.MOV R6, RZ, RZ, -R6 ;  /* 0x000000ffff06b224 */ /* 0x000fe200078e0a06 */
[C---:B------:R-:W-:Y:S01]  /*5f80*/  ISETP.GT.U32.AND P0, PT, R25.reuse, R11, PT ;  /* 0x0000000b1900720c */ /* 0x040fe20003f04070 */
[----:B0-----:R-:W-:Y:S01]  /*5f90*/  IMAD.MOV.U32 R8, RZ, RZ, R10 ;  /* 0x000000ffff087224 */ /* 0x001fe200078e000a */
[C---:B------:R-:W-:Y:S01]  /*5fa0*/  ISETP.GT.U32.AND P6, PT, R25.reuse, R7, PT ;  /* 0x000000071900720c */ /* 0x040fe20003fc4070 */
[----:B------:R-:W-:Y:S01]  /*5fb0*/  @!P1 IMAD.IADD R12, R12, 0x1, -R25 ;  /* 0x000000010c0c9824 */ /* 0x000fe200078e0a19 */
[----:B------:R0:W-:Y:S01]  /*5fc0*/  STL [R1+0x40], R6 ;  /* 0x0000400601007387 */ /* 0x0001e20000100800 */
[----:B------:R-:W-:Y:S01]  /*5fd0*/  @!P5 IMAD.MOV R8, RZ, RZ, -R8 ;  /* 0x000000ffff08d224 */ /* 0x000fe200078e0a08 */
[----:B------:R-:W-:-:S02]  /*5fe0*/  ISETP.GT.U32.AND P5, PT, R25, R21, PT ;  /* 0x000000151900720c */ /* 0x000fc40003fa4070 */
[----:B------:R-:W-:Y:S02]  /*5ff0*/  IABS R15, R14 ;  /* 0x0000000e000f7213 */ /* 0x000fe40000000000 */
[----:B------:R1:W-:Y:S01]  /*6000*/  STL [R1+0x194], R8 ;  /* 0x0001940801007387 */ /* 0x0003e20000100800 */
[----:B------:R-:W-:Y:S01]  /*6010*/  ISETP.GE.AND P3, PT, R16, RZ, PT ;  /* 0x000000ff1000720c */ /* 0x000fe20003f66270 */
[--C-:B------:R-:W-:Y:S01]  /*6020*/  @!P4 IMAD.IADD R20, R20, 0x1, -R25.reuse ;  /* 0x000000011414c824 */ /* 0x100fe200078e0a19 */
[----:B------:R-:W-:Y:S01]  /*6030*/  ISETP.GE.AND P1, PT, R17, RZ, PT ;  /* 0x000000ff1100720c */ /* 0x000fe20003f26270 */
[----:B0-----:R-:W-:Y:S01]  /*6040*/  IMAD.HI.U32 R6, R2, R15, RZ ;  /* 0x0000000f02067227 */ /* 0x001fe200078e00ff */
[----:B------:R-:W-:Y:S02]  /*6050*/  LOP3.LUT R10, R3, 0x7c, RZ, 0xfc, !PT ;  /* 0x0000007c030a7812 */ /* 0x000fe400078efcff */
[----:B------:R-:W-:Y:S01]  /*6060*/  ISETP.GE.AND P4, PT, R14, RZ, PT ;  /* 0x000000ff0e00720c */ /* 0x000fe20003f86270 */
[--C-:B------:R-:W-:Y:S01]  /*6070*/  @!P0 IMAD.IADD R11, R11, 0x1, -R25.reuse ;  /* 0x000000010b0b8824 */ /* 0x100fe200078e0a19 */
[----:B------:R-:W-:Y:S01]  /*6080*/  ISETP.GE.AND P0, PT, R18, RZ, PT ;  /* 0x000000ff1200720c */ /* 0x000fe20003f06270 */
[----:B-1----:R-:W-:Y:S01]  /*6090*/  IMAD.MOV.U32 R8, RZ, RZ, R12 ;  /* 0x000000ffff087224 */ /* 0x002fe200078e000c */
[----:B------:R-:W-:Y:S01]  /*60a0*/  IABS R18, R10 ;  /* 0x0000000a00127213 */ /* 0x000fe20000000000 */
[----:B------:R-:W-:Y:S01]  /*60b0*/  @!P5 IMAD.IADD R21, R21, 0x1, -R25 ;  /* 0x000000011515d824 */ /* 0x000fe200078e0a19 */
[----:B------:R-:W-:Y:S01]  /*60c0*/  ISETP.GT.U32.AND P5, PT, R25, R20, PT ;  /* 0x000000141900720c */ /* 0x000fe20003fa4070 */
[----:B------:R-:W-:-:S02]  /*60d0*/  @!P2 IMAD.MOV R8, RZ, RZ, -R8 ;  /* 0x000000ffff08a224 */ /* 0x000fc400078e0a08 */
[----:B------:R-:W-:Y:S01]  /*60e0*/  IMAD.MOV R6, RZ, RZ, -R6 ;  /* 0x000000ffff067224 */ /* 0x000fe200078e0a06 */
[----:B------:R-:W-:Y:S01]  /*60f0*/  ISETP.GT.U32.AND P2, PT, R25, R21, PT ;  /* 0x000000151900720c */ /* 0x000fe20003f44070 */
[----:B------:R-:W-:Y:S01]  /*6100*/  @!P6 IMAD.IADD R7, R7, 0x1, -R25 ;  /* 0x000000010707e824 */ /* 0x000fe200078e0a19 */
[----:B------:R-:W-:Y:S01]  /*6110*/  ISETP.GE.AND P6, PT, R19, RZ, PT ;  /* 0x000000ff1300720c */ /* 0x000fe20003fc6270 */
[----:B------:R-:W-:Y:S01]  /*6120*/  IMAD.MOV.U32 R12, RZ, RZ, R11 ;  /* 0x000000ffff0c7224 */ /* 0x000fe200078e000b */
[----:B------:R-:W-:Y:S01]  /*6130*/  IABS R19, R9 ;  /* 0x0000000900137213 */ /* 0x000fe20000000000 */
[----:B------:R-:W-:Y:S01]  /*6140*/  IMAD R6, R25, R6, R15 ;  /* 0x0000000619067224 */ /* 0x000fe200078e020f */
[----:B------:R0:W-:Y:S01]  /*6150*/  STL [R1+0x38], R8 ;  /* 0x0000380801007387 */ /* 0x0001e20000100800 */
[----:B------:R-:W-:Y:S01]  /*6160*/  @!P3 IMAD.MOV R12, RZ, RZ, -R12 ;  /* 0x000000ffff0cb224 */ /* 0x000fe200078e0a0c */
[----:B------:R-:W-:Y:S01]  /*6170*/  LOP3.LUT R11, R3, 0x74, RZ, 0xfc, !PT ;  /* 0x00000074030b7812 */ /* 0x000fe200078efcff */
[----:B------:R-:W-:Y:S01]  /*6180*/  @!P1 IMAD.MOV R7, RZ, RZ, -R7 ;  /* 0x000000ffff079224 */ /* 0x000fe200078e0a07 */
[----:B------:R-:W-:Y:S01]  /*6190*/  ISETP.GE.AND P1, PT, R10, RZ, PT ;  /* 0x000000ff0a00720c */ /* 0x000fe20003f26270 */
[----:B------:R-:W-:Y:S01]  /*61a0*/  IMAD.HI.U32 R10, R2, R19, RZ ;  /* 0x00000013020a7227 */ /* 0x000fe200078e00ff */
[----:B------:R1:W-:Y:S01]  /*61b0*/  STL [R1+0x34], R12 ;  /* 0x0000340c01007387 */ /* 0x0003e20000100800 */
[----:B------:R-:W-:-:S02]  /*61c0*/  IABS R17, R11 ;  /* 0x0000000b00117213 */ /* 0x000fc40000000000 */
[--C-:B------:R-:W-:Y:S01]  /*61d0*/  @!P2 IMAD.IADD R21, R21, 0x1, -R25.reuse ;  /* 0x000000011515a824 */ /* 0x100fe200078e0a19 */
[----:B------:R-:W-:Y:S01]  /*61e0*/  ISETP.GT.U32.AND P2, PT, R25, R6, PT ;  /* 0x000000061900720c */ /* 0x000fe20003f44070 */
[----:B------:R2:W-:Y:S01]  /*61f0*/  STL [R1+0x30], R7 ;  /* 0x0000300701007387 */ /* 0x0005e20000100800 */
[----:B------:R-:W-:Y:S01]  /*6200*/  @!P5 IMAD.IADD R20, R20, 0x1, -R25 ;  /* 0x000000011414d824 */ /* 0x000fe200078e0a19 */
[----:B0-----:R-:W-:Y:S01]  /*6210*/  LOP3.LUT R8, R3, 0x78, RZ, 0xfc, !PT ;  /* 0x0000007803087812 */ /* 0x001fe200078efcff */
[----:B------:R-:W-:Y:S01]  /*6220*/  IMAD.MOV R10, RZ, RZ, -R10 ;  /* 0x000000ffff0a7224 */ /* 0x000fe200078e0a0a */
[----:B------:R-:W-:Y:S01]  /*6230*/  ISETP.GE.AND P3, PT, R9, RZ, PT ;  /* 0x000000ff0900720c */ /* 0x000fe20003f66270 */
[----:B------:R-:W-:Y:S01]  /*6240*/  IMAD.MOV.U32 R15, RZ, RZ, R20 ;  /* 0x000000ffff0f7224 */ /* 0x000fe200078e0014 */
[----:B------:R-:W-:Y:S01]  /*6250*/  ISETP.GE.AND P5, PT, R8, RZ, PT ;  /* 0x000000ff0800720c */ /* 0x000fe20003fa6270 */
[----:B------:R-:W-:Y:S01]  /*6260*/  IMAD R19, R25, R10, R19 ;  /* 0x0000000a19137224 */ /* 0x000fe200078e0213 */
[----:B------:R-:W-:Y:S01]  /*6270*/  IABS R8, R8 ;  /* 0x0000000800087213 */ /* 0x000fe20000000000 */
[----:B------:R-:W-:Y:S01]  /*6280*/  @!P0 IMAD.MOV R15, RZ, RZ, -R15 ;  /* 0x000000ffff0f8224 */ /* 0x000fe200078e0a0f */
[----:B-1----:R-:W-:Y:S01]  /*6290*/  LOP3.LUT R12, R3, 0x70, RZ, 0xfc, !PT ;  /* 0x00000070030c7812 */ /* 0x002fe200078efcff */
[----:B--2---:R-:W-:Y:S01]  /*62a0*/  IMAD.HI.U32 R7, R2, R18, RZ ;  /* 0x0000001202077227 */ /* 0x004fe200078e00ff */
[----:B------:R-:W-:-:S02]  /*62b0*/  ISETP.GT.U32.AND P0, PT, R25, R19, PT ;  /* 0x000000131900720c */ /* 0x000fc40003f04070 */
[----:B------:R-:W-:Y:S01]  /*62c0*/  IABS R13, R12 ;  /* 0x0000000c000d7213 */ /* 0x000fe20000000000 */
[----:B------:R-:W-:Y:S01]  /*62d0*/  IMAD.MOV R7, RZ, RZ, -R7 ;  /* 0x000000ffff077224 */ /* 0x000fe200078e0a07 */
[----:B------:R0:W-:Y:S01]  /*62e0*/  STL [R1+0x148], R15 ;  /* 0x0001480f01007387 */ /* 0x0001e20000100800 */
[----:B------:R-:W-:Y:S02]  /*62f0*/  @!P2 IMAD.IADD R6, R6, 0x1, -R25 ;  /* 0x000000010606a824 */ /* 0x000fe400078e0a19 */
[C---:B------:R-:W-:Y:S02]  /*6300*/  IMAD R18, R25.reuse, R7, R18 ;  /* 0x0000000719127224 */ /* 0x040fe400078e0212 */
[----:B------:R-:W-:Y:S01]  /*6310*/  IMAD.HI.U32 R7, R2, R17, RZ ;  /* 0x0000001102077227 */ /* 0x000fe200078e00ff */
[----:B------:R-:W-:-:S03]  /*6320*/  ISETP.GT.U32.AND P2, PT, R25, R6, PT ;  /* 0x000000061900720c */ /* 0x000fc60003f44070 */
[----:B------:R-:W-:Y:S01]  /*6330*/  IMAD.HI.U32 R9, R2, R8, RZ ;  /* 0x0000000802097227 */ /* 0x000fe200078e00ff */
[----:B0-----:R-:W-:-:S03]  /*6340*/  LOP3.LUT R15, R3, 0x64, RZ, 0xfc, !PT ;  /* 0x00000064030f7812 */ /* 0x001fc600078efcff */
[----:B------:R-:W-:Y:S02]  /*6350*/  IMAD.MOV R7, RZ, RZ, -R7 ;  /* 0x000000ffff077224 */ /* 0x000fe400078e0a07 */
[----:B------:R-:W-:Y:S02]  /*6360*/  IMAD.MOV R9, RZ, RZ, -R9 ;  /* 0x000000ffff097224 */ /* 0x000fe400078e0a09 */
[C---:B------:R-:W-:Y:S02]  /*6370*/  IMAD R17, R25.reuse, R7, R17 ;  /* 0x0000000719117224 */ /* 0x040fe400078e0211 */
[----:B------:R-:W-:Y:S01]  /*6380*/  IMAD R8, R25, R9, R8 ;  /* 0x0000000919087224 */ /* 0x000fe200078e0208 */
[----:B------:R-:W-:Y:S01]  /*6390*/  LOP3.LUT R9, R3, 0x6c, RZ, 0xfc, !PT ;  /* 0x0000006c03097812 */ /* 0x000fe200078efcff */
[----:B------:R-:W-:-:S03]  /*63a0*/  IMAD.HI.U32 R10, R2, R13, RZ ;  /* 0x0000000d020a7227 */ /* 0x000fc600078e00ff */
[----:B------:R-:W-:Y:S01]  /*63b0*/  IABS R7, R9 ;  /* 0x0000000900077213 */ /* 0x000fe20000000000 */
[----:B------:R-:W-:Y:S02]  /*63c0*/  IMAD.MOV.U32 R14, RZ, RZ, R21 ;  /* 0x000000ffff0e7224 */ /* 0x000fe400078e0015 */
[--C-:B------:R-:W-:Y:S01]  /*63d0*/  @!P0 IMAD.IADD R19, R19, 0x1, -R25.reuse ;  /* 0x0000000113138824 */ /* 0x100fe200078e0a19 */
[C---:B------:R-:W-:Y:S01]  /*63e0*/  ISETP.GT.U32.AND P0, PT, R25.reuse, R17, PT ;  /* 0x000000111900720c */ /* 0x040fe20003f04070 */
[----:B------:R-:W-:Y:S02]  /*63f0*/  IMAD.MOV R10, RZ, RZ, -R10 ;  /* 0x000000ffff0a7224 */ /* 0x000fe400078e0a0a */
[----:B------:R-:W-:Y:S01]  /*6400*/  @!P6 IMAD.MOV R14, RZ, RZ, -R14 ;  /* 0x000000ffff0ee224 */ /* 0x000fe200078e0a0e */
[C---:B------:R-:W-:Y:S01]  /*6410*/  ISETP.GT.U32.AND P6, PT, R25.reuse, R18, PT ;  /* 0x000000121900720c */ /* 0x040fe20003fc4070 */
[----:B------:R-:W-:Y:S01]  /*6420*/  @!P2 IMAD.IADD R6, R6, 0x1, -R25 ;  /* 0x000000010606a824 */ /* 0x000fe200078e0a19 */
[C---:B------:R-:W-:Y:S01]  /*6430*/  ISETP.GT.U32.AND P2, PT, R25.reuse, R8, PT ;  /* 0x000000081900720c */ /* 0x040fe20003f44070 */
[----:B------:R-:W-:Y:S01]  /*6440*/  IMAD R13, R25, R10, R13 ;  /* 0x0000000a190d7224 */ /* 0x000fe200078e020d */
[----:B------:R0:W-:Y:S01]  /*6450*/  STL [R1+0x138], R14 ;  /* 0x0001380e01007387 */ /* 0x0001e20000100800 */
[----:B------:R-:W-:-:S02]  /*6460*/  IMAD.MOV.U32 R10, RZ, RZ, R7 ;  /* 0x000000ffff0a7224 */ /* 0x000fc400078e0007 */
[----:B------:R-:W-:Y:S01]  /*6470*/  IMAD.MOV.U32 R20, RZ, RZ, R6 ;  /* 0x000000ffff147224 */ /* 0x000fe200078e0006 */
[----:B------:R-:W-:Y:S01]  /*6480*/  LOP3.LUT R6, R3, 0x60, RZ, 0xfc, !PT ;  /* 0x0000006003067812 */ /* 0x000fe200078efcff */
[----:B------:R-:W-:-:S04]  /*6490*/  IMAD.HI.U32 R16, R2, R10, RZ ;  /* 0x0000000a02107227 */ /* 0x000fc800078e00ff */
[--C-:B------:R-:W-:Y:S01]  /*64a0*/  @!P0 IMAD.IADD R17, R17, 0x1, -R25.reuse ;  /* 0x0000000111118824 */ /* 0x100fe200078e0a19 */
[----:B0-----:R-:W-:Y:S01]  /*64b0*/  LOP3.LUT R14, R3, 0x68, RZ, 0xfc, !PT ;  /* 0x00000068030e7812 */ /* 0x001fe200078efcff */
[----:B------:R-:W-:Y:S02]  /*64c0*/  IMAD.MOV R16, RZ, RZ, -R16 ;  /* 0x000000ffff107224 */ /* 0x000fe400078e0a10 */
[--C-:B------:R-:W-:Y:S01]  /*64d0*/  @!P6 IMAD.IADD R18, R18, 0x1, -R25.reuse ;  /* 0x000000011212e824 */ /* 0x100fe200078e0a19 */
[----:B------:R-:W-:Y:S01]  /*64e0*/  IABS R7, R14 ;  /* 0x0000000e00077213 */ /* 0x000fe20000000000 */
[C---:B------:R-:W-:Y:S01]  /*64f0*/  IMAD R10, R25.reuse, R16, R10 ;  /* 0x00000010190a7224 */ /* 0x040fe200078e020a */
[C---:B------:R-:W-:Y:S01]  /*6500*/  ISETP.GT.U32.AND P6, PT, R25.reuse, R19, PT ;  /* 0x000000131900720c */ /* 0x040fe20003fc4070 */
[----:B------:R-:W-:Y:S01]  /*6510*/  @!P2 IMAD.IADD R8, R8, 0x1, -R25 ;  /* 0x000000010808a824 */ /* 0x000fe200078e0a19 */
[C---:B------:R-:W-:Y:S01]  /*6520*/  ISETP.GT.U32.AND P0, PT, R25.reuse, R17, PT ;  /* 0x000000111900720c */ /* 0x040fe20003f04070 */
[----:B------:R-:W-:Y:S01]  /*6530*/  IMAD.HI.U32 R16, R2, R7, RZ ;  /* 0x0000000702107227 */ /* 0x000fe200078e00ff */
[----:B------:R-:W-:-:S03]  /*6540*/  ISETP.GT.U32.AND P2, PT, R25, R18, PT ;  /* 0x000000121900720c */ /* 0x000fc60003f44070 */
[----:B------:R-:W-:Y:S02]  /*6550*/  IMAD.MOV R16, RZ, RZ, -R16 ;  /* 0x000000ffff107224 */ /* 0x000fe400078e0a10 */
[----:B------:R-:W-:Y:S01]  /*6560*/  @!P4 IMAD.MOV R20, RZ, RZ, -R20 ;  /* 0x000000ffff14c224 */ /* 0x000fe200078e0a14 */
[C---:B------:R-:W-:Y:S01]  /*6570*/  ISETP.GT.U32.AND P4, PT, R25.reuse, R8, PT ;  /* 0x000000081900720c */ /* 0x040fe20003f84070 */
[----:B------:R-:W-:Y:S01]  /*6580*/  IMAD R7, R25, R16, R7 ;  /* 0x0000001019077224 */ /* 0x000fe200078e0207 */
[----:B------:R-:W-:Y:S01]  /*6590*/  IABS R16, R6 ;  /* 0x0000000600107213 */ /* 0x000fe20000000000 */
[--C-:B------:R-:W-:Y:S01]  /*65a0*/  @!P6 IMAD.IADD R19, R19, 0x1, -R25.reuse ;  /* 0x000000011313e824 */ /* 0x100fe200078e0a19 */
[----:B------:R-:W-:Y:S01]  /*65b0*/  ISETP.GT.U32.AND P6, PT, R25, R13, PT ;  /* 0x0000000d1900720c */ /* 0x000fe20003fc4070 */
[--C-:B------:R-:W-:Y:S01]  /*65c0*/  @!P0 IMAD.IADD R17, R17, 0x1, -R25.reuse ;  /* 0x0000000111118824 */ /* 0x100fe200078e0a19 */
[C---:B------:R-:W-:Y:S01]  /*65d0*/  ISETP.GT.U32.AND P0, PT, R25.reuse, R7, PT ;  /* 0x000000071900720c */ /* 0x040fe20003f04070 */
[----:B------:R-:W-:Y:S01]  /*65e0*/  @!P2 IMAD.IADD R18, R18, 0x1, -R25 ;  /* 0x000000011212a824 */ /* 0x000fe200078e0a19 */
[----:B------:R-:W-:Y:S01]  /*65f0*/  ISETP.GT.U32.AND P2, PT, R25, R10, PT ;  /* 0x0000000a1900720c */ /* 0x000fe20003f44070 */
[----:B------:R0:W-:Y:S01]  /*6600*/  STL [R1+0x118], R20 ;  /* 0x0001181401007387 */ /* 0x0001e20000100800 */
[----:B------:R-:W-:-:S02]  /*6610*/  IMAD.MOV.U32 R23, RZ, RZ, R19 ;  /* 0x000000ffff177224 */ /* 0x000fc400078e0013 */
[----:B------:R-:W-:Y:S02]  /*6620*/  IMAD.MOV.U32 R22, RZ, RZ, R18 ;  /* 0x000000ffff167224 */ /* 0x000fe400078e0012 */
[--C-:B------:R-:W-:Y:S01]  /*6630*/  @!P4 IMAD.IADD R8, R8, 0x1, -R25.reuse ;  /* 0x000000010808c824 */ /* 0x100fe200078e0a19 */
[----:B------:R-:W-:Y:S01]  /*6640*/  ISETP.GE.AND P4, PT, R11, RZ, PT ;  /* 0x000000ff0b00720c */ /* 0x000fe20003f86270 */
[----:B------:R-:W-:Y:S01]  /*6650*/  @!P1 IMAD.MOV R22, RZ, RZ, -R22 ;  /* 0x000000ffff169224 */ /* 0x000fe200078e0a16 */
[----:B------:R-:W-:Y:S01]  /*6660*/  LOP3.LUT R11, R3, 0x5c, RZ, 0xfc, !PT ;  /* 0x0000005c030b7812 */ /* 0x000fe200078efcff */
[--C-:B------:R-:W-:Y:S01]  /*6670*/  @!P6 IMAD.IADD R13, R13, 0x1, -R25.reuse ;  /* 0x000000010d0de824 */ /* 0x100fe200078e0a19 */
[----:B0-----:R-:W-:Y:S01]  /*6680*/  IABS R20, R15 ;  /* 0x0000000f00147213 */ /* 0x001fe20000000000 */
[--C-:B------:R-:W-:Y:S01]  /*6690*/  @!P0 IMAD.IADD R7, R7, 0x1, -R25.reuse ;  /* 0x0000000107078824 */ /* 0x100fe200078e0a19 */
[----:B------:R-:W-:Y:S01]  /*66a0*/  ISETP.GE.AND P6, PT, R12, RZ, PT ;  /* 0x000000ff0c00720c */ /* 0x000fe20003fc6270 */
[----:B------:R-:W-:Y:S01]  /*66b0*/  @!P2 IMAD.IADD R10, R10, 0x1, -R25 ;  /* 0x000000010a0aa824 */ /* 0x000fe200078e0a19 */
[----:B------:R-:W-:Y:S01]  /*66c0*/  ISETP.GE.AND P2, PT, R9, RZ, PT ;  /* 0x000000ff0900720c */ /* 0x000fe20003f46270 */
[----:B------:R-:W-:Y:S01]  /*66d0*/  IMAD.HI.U32 R21, R2, R20, RZ ;  /* 0x0000001402157227 */ /* 0x000fe200078e00ff */
[----:B------:R-:W-:-:S02]  /*66e0*/  ISETP.GT.U32.AND P0, PT, R25, R13, PT ;  /* 0x0000000d1900720c */ /* 0x000fc40003f04070 */
[C---:B------:R-:W-:Y:S01]  /*66f0*/  ISETP.GT.U32.AND P1, PT, R25.reuse, R7, PT ;  /* 0x000000071900720c */ /* 0x040fe20003f24070 */
[----:B------:R-:W-:Y:S01]  /*6700*/  IMAD.MOV R21, RZ, RZ, -R21 ;  /* 0x000000ffff157224 */ /* 0x000fe200078e0a15 */
[----:B------:R-:W-:Y:S01]  /*6710*/  IABS R12, R11 ;  /* 0x0000000b000c7213 */ /* 0x000fe20000000000 */
[----:B------:R-:W-:Y:S02]  /*6720*/  @!P5 IMAD.MOV R8, RZ, RZ, -R8 ;  /* 0x000000ffff08d224 */ /* 0x000fe400078e0a08 */
[----:B------:R-:W-:Y:S02]  /*6730*/  IMAD R9, R25, R21, R20 ;  /* 0x0000001519097224 */ /* 0x000fe400078e0214 */
[----:B------:R-:W-:-:S03]  /*6740*/  IMAD.HI.U32 R19, R2, R16, RZ ;  /* 0x0000001002137227 */ /* 0x000fc600078e00ff */
[C---:B------:R-:W-:Y:S01]  /*6750*/  ISETP.GT.U32.AND P5, PT, R25.reuse, R9, PT ;  /* 0x000000091900720c */ /* 0x040fe20003fa4070 */
[----:B------:R-:W-:Y:S01]  /*6760*/  @!P3 IMAD.MOV R23, RZ, RZ, -R23 ;  /* 0x000000ffff17b224 */ /* 0x000fe200078e0a17 */
[----:B------:R-:W-:Y:S01]  /*6770*/  ISETP.GT.U32.AND P3, PT, R25, R10, PT ;  /* 0x0000000a1900720c */ /* 0x000fe20003f64070 */
[----:B------:R-:W-:Y:S01]  /*6780*/  @!P4 IMAD.MOV R17, RZ, RZ, -R17 ;  /* 0x000000ffff11c224 */ /* 0x000fe200078e0a11 */
[----:B------:R-:W-:Y:S01]  /*6790*/  ISETP.GE.AND P4, PT, R14, RZ, PT ;  /* 0x000000ff0e00720c */ /* 0x000fe20003f86270 */
[----:B------:R-:W-:Y:S01]  /*67a0*/  IMAD.HI.U32 R14, R2, R12, RZ ;  /* 0x0000000c020e7227 */ /* 0x000fe200078e00ff */
[----:B------:R-:W-:Y:S03]  /*67b0*/  STL [R1+0xf0], R23 ;  /* 0x0000f01701007387 */ /* 0x000fe60000100800 */
[----:B------:R-:W-:Y:S01]  /*67c0*/  IMAD.MOV R19, RZ, RZ, -R19 ;  /* 0x000000ffff137224 */ /* 0x000fe200078e0a13 */
[----:B------:R-:W-:Y:S01]  /*67d0*/  STL [R1+0x18], R22 ;  /* 0x0000181601007387 */ /* 0x000fe20000100800 */
[----:B------:R-:W-:-:S02]  /*67e0*/  @!P0 IMAD.IADD R13, R13, 0x1, -R25 ;  /* 0x000000010d0d8824 */ /* 0x000fc400078e0a19 */
[----:B------:R-:W-:Y:S01]  /*67f0*/  IMAD.MOV R14, RZ, RZ, -R14 ;  /* 0x000000ffff0e7224 */ /* 0x000fe200078e0a0e */
[----:B------:R0:W-:Y:S01]  /*6800*/  STL [R1+0x54], R8 ;  /* 0x0000540801007387 */ /* 0x0001e20000100800 */
[--C-:B------:R-:W-:Y:S01]  /*6810*/  @!P1 IMAD.IADD R7, R7, 0x1, -R25.reuse ;  /* 0x0000000107079824 */ /* 0x100fe200078e0a19 */
[----:B------:R-:W-:Y:S01]  /*6820*/  ISETP.GE.AND P1, PT, R6, RZ, PT ;  /* 0x000000ff0600720c */ /* 0x000fe20003f26270 */
[--C-:B------:R-:W-:Y:S01]  /*6830*/  @!P5 IMAD.IADD R9, R9, 0x1, -R25.reuse ;  /* 0x000000010909d824 */ /* 0x100fe200078e0a19 */
[----:B------:R1:W-:Y:S01]  /*6840*/  STL [R1+0x58], R17 ;  /* 0x0000581101007387 */ /* 0x0003e20000100800 */
[----:B------:R-:W-:Y:S01]  /*6850*/  IMAD R6, R25, R14, R12 ;  /* 0x0000000e19067224 */ /* 0x000fe200078e020c */
[----:B------:R-:W-:Y:S01]  /*6860*/  LOP3.LUT R12, R3, 0x58, RZ, 0xfc, !PT ;  /* 0x00000058030c7812 */ /* 0x000fe200078efcff */
[----:B------:R-:W-:Y:S01]  /*6870*/  @!P3 IMAD.IADD R10, R10, 0x1, -R25 ;  /* 0x000000010a0ab824 */ /* 0x000fe200078e0a19 */
[C---:B------:R-:W-:Y:S01]  /*6880*/  ISETP.GT.U32.AND P5, PT, R25.reuse, R9, PT ;  /* 0x000000091900720c */ /* 0x040fe20003fa4070 */
[----:B0-----:R-:W-:Y:S01]  /*6890*/  IMAD R8, R25, R19, R16 ;  /* 0x0000001319087224 */ /* 0x001fe200078e0210 */
[----:B------:R-:W-:Y:S01]  /*68a0*/  ISETP.GE.AND P3, PT, R15, RZ, PT ;  /* 0x000000ff0f00720c */ /* 0x000fe20003f66270 */
[----:B------:R-:W-:Y:S01]  /*68b0*/  IMAD.MOV.U32 R16, RZ, RZ, R13 ;  /* 0x000000ffff107224 */ /* 0x000fe200078e000d */
[----:B------:R-:W-:Y:S01]  /*68c0*/  LOP3.LUT R19, R3, 0x48, RZ, 0xfc, !PT ;  /* 0x0000004803137812 */ /* 0x000fe200078efcff */
[----:B------:R-:W-:Y:S01]  /*68d0*/  IMAD.MOV.U32 R13, RZ, RZ, R7 ;  /* 0x000000ffff0d7224 */ /* 0x000fe200078e0007 */
[C---:B------:R-:W-:Y:S01]  /*68e0*/  ISETP.GT.U32.AND P0, PT, R25.reuse, R8, PT ;  /* 0x000000081900720c */ /* 0x040fe20003f04070 */
[----:B------:R-:W-:Y:S01]  /*68f0*/  @!P6 IMAD.MOV R16, RZ, RZ, -R16 ;  /* 0x000000ffff10e224 */ /* 0x000fe200078e0a10 */
[----:B-1----:R-:W-:Y:S01]  /*6900*/  IABS R17, R12 ;  /* 0x0000000c00117213 */ /* 0x002fe20000000000 */
[----:B------:R-:W-:Y:S01]  /*6910*/  @!P4 IMAD.MOV R13, RZ, RZ, -R13 ;  /* 0x000000ffff0dc224 */ /* 0x000fe200078e0a0d */
[----:B------:R-:W-:Y:S01]  /*6920*/  ISETP.GT.U32.AND P4, PT, R25, R6, PT ;  /* 0x000000061900720c */ /* 0x000fe20003f84070 */
[----:B------:R-:W-:Y:S01]  /*6930*/  @!P2 IMAD.MOV R10, RZ, RZ, -R10 ;  /* 0x000000ffff0aa224 */ /* 0x000fe200078e0a0a */
[----:B------:R-:W-:Y:S01]  /*6940*/  ISETP.GE.AND P6, PT, R11, RZ, PT ;  /* 0x000000ff0b00720c */ /* 0x000fe20003fc6270 */
[----:B------:R-:W-:Y:S01]  /*6950*/  IMAD.HI.U32 R14, R2, R17, RZ ;  /* 0x00000011020e7227 */ /* 0x000fe200078e00ff */
[----:B------:R-:W-:Y:S01]  /*6960*/  LOP3.LUT R11, R3, 0x54, RZ, 0xfc, !PT ;  /* 0x00000054030b7812 */ /* 0x000fe200078efcff */
[----:B------:R0:W-:Y:S01]  /*6970*/  STL [R1+0x5c], R16 ;  /* 0x00005c1001007387 */ /* 0x0001e20000100800 */
[----:B------:R-:W-:Y:S01]  /*6980*/  ISETP.GE.AND P2, PT, R12, RZ, PT ;  /* 0x000000ff0c00720c */ /* 0x000fe20003f46270 */
[--C-:B------:R-:W-:Y:S01]  /*6990*/  @!P5 IMAD.IADD R9, R9, 0x1, -R25.reuse ;  /* 0x000000010909d824 */ /* 0x100fe200078e0a19 */
[----:B------:R-:W-:Y:S01]  /*69a0*/  IABS R7, R11 ;  /* 0x0000000b00077213 */ /* 0x000fe20000000000 */
[----:B------:R-:W-:Y:S01]  /*69b0*/  IMAD.MOV R14, RZ, RZ, -R14 ;  /* 0x000000ffff0e7224 */ /* 0x000fe200078e0a0e */
[----:B------:R-:W-:Y:S01]  /*69c0*/  STL [R1+0x60], R10 ;  /* 0x0000600a01007387 */ /* 0x000fe20000100800 */
[--C-:B------:R-:W-:Y:S01]  /*69d0*/  @!P0 IMAD.IADD R8, R8, 0x1, -R25.reuse ;  /* 0x0000000108088824 */ /* 0x100fe200078e0a19 */
[----:B------:R-:W-:Y:S01]  /*69e0*/  ISETP.GE.AND P5, PT, R11, RZ, PT ;  /* 0x000000ff0b00720c */ /* 0x000fe20003fa6270 */
[----:B------:R-:W-:Y:S01]  /*69f0*/  @!P4 IMAD.IADD R6, R6, 0x1, -R25 ;  /* 0x000000010606c824 */ /* 0x000fe200078e0a19 */
[----:B------:R1:W-:Y:S01]  /*6a00*/  STL [R1+0x78], R13 ;  /* 0x0000780d01007387 */ /* 0x0003e20000100800 */
[C---:B------:R-:W-:Y:S01]  /*6a10*/  IMAD R17, R25.reuse, R14, R17 ;  /* 0x0000000e19117224 */ /* 0x040fe200078e0211 */
[C---:B------:R-:W-:Y:S01]  /*6a20*/  ISETP.GT.U32.AND P0, PT, R25.reuse, R8, PT ;  /* 0x000000081900720c */ /* 0x040fe20003f04070 */
[----:B0-----:R-:W-:Y:S01]  /*6a30*/  IMAD.MOV.U32 R16, RZ, RZ, R9 ;  /* 0x000000ffff107224 */ /* 0x001fe200078e0009 */
[----:B------:R-:W-:-:S02]  /*6a40*/  ISETP.GT.U32.AND P4, PT, R25, R6, PT ;  /* 0x000000061900720c */ /* 0x000fc40003f84070 */
[----:B------:R-:W-:Y:S01]  /*6a50*/  LOP3.LUT R12, R3, 0x50, RZ, 0xfc, !PT ;  /* 0x00000050030c7812 */ /* 0x000fe200078efcff */
[----:B------:R-:W-:Y:S01]  /*6a60*/  @!P3 IMAD.MOV R16, RZ, RZ, -R16 ;  /* 0x000000ffff10b224 */ /* 0x000fe200078e0a10 */
[----:B------:R-:W-:Y:S01]  /*6a70*/  ISETP.GT.U32.AND P3, PT, R25, R17, PT ;  /* 0x000000111900720c */ /* 0x000fe20003f64070 */
[----:B-1----:R-:W-:Y:S01]  /*6a80*/  IMAD.HI.U32 R13, R2, R7, RZ ;  /* 0x00000007020d7227 */ /* 0x002fe200078e00ff */
[C---:B------:R-:W-:Y:S02]  /*6a90*/  LOP3.LUT R11, R3.reuse, 0x4c, RZ, 0xfc, !PT ;  /* 0x0000004c030b7812 */ /* 0x040fe400078efcff */
[----:B------:R0:W-:Y:S01]  /*6aa0*/  STL [R1+0x7c], R16 ;  /* 0x00007c1001007387 */ /* 0x0001e20000100800 */
[----:B------:R-:W-:Y:S01]  /*6ab0*/  LOP3.LUT R23, R3, 0x44, RZ, 0xfc, !PT ;  /* 0x0000004403177812 */ /* 0x000fe200078efcff */
[----:B------:R-:W-:Y:S01]  /*6ac0*/  IMAD.MOV R13, RZ, RZ, -R13 ;  /* 0x000000ffff0d7224 */ /* 0x000fe200078e0a0d */
[----:B------:R-:W-:Y:S01]  /*6ad0*/  IABS R10, R11 ;  /* 0x0000000b000a7213 */ /* 0x000fe20000000000 */
[----:B------:R-:W-:Y:S01]  /*6ae0*/  @!P0 IMAD.IADD R8, R8, 0x1, -R25 ;  /* 0x0000000108088824 */ /* 0x000fe200078e0a19 */
[----:B------:R-:W-:Y:S01]  /*6af0*/  ISETP.GE.AND P0, PT, R12, RZ, PT ;  /* 0x000000ff0c00720c */ /* 0x000fe20003f06270 */
[----:B------:R-:W-:Y:S01]  /*6b00*/  IMAD R7, R25, R13, R7 ;  /* 0x0000000d19077224 */ /* 0x000fe200078e0207 */
[----:B------:R-:W-:Y:S01]  /*6b10*/  IABS R12, R12 ;  /* 0x0000000c000c7213 */ /* 0x000fe20000000000 */
[--C-:B------:R-:W-:Y:S01]  /*6b20*/  @!P4 IMAD.IADD R6, R6, 0x1, -R25.reuse ;  /* 0x000000010606c824 */ /* 0x100fe200078e0a19 */
[----:B------:R-:W-:Y:S01]  /*6b30*/  LOP3.LUT R14, R3, 0x38, RZ, 0xfc, !PT ;  /* 0x00000038030e7812 */ /* 0x000fe200078efcff */
[----:B------:R-:W-:Y:S01]  /*6b40*/  @!P3 IMAD.IADD R17, R17, 0x1, -R25 ;  /* 0x000000011111b824 */ /* 0x000fe200078e0a19 */
[----:B------:R-:W-:Y:S01]  /*6b50*/  ISETP.GT.U32.AND P4, PT, R25, R7, PT ;  /* 0x000000071900720c */ /* 0x000fe20003f84070 */
[----:B------:R-:W-:Y:S01]  /*6b60*/  IMAD.HI.U32 R13, R2, R12, RZ ;  /* 0x0000000c020d7227 */ /* 0x000fe200078e00ff */
[----:B0-----:R-:W-:-:S02]  /*6b70*/  LOP3.LUT R16, R3, 0x40, RZ, 0xfc, !PT ;  /* 0x0000004003107812 */ /* 0x001fc400078efcff */
[----:B------:R-:W-:Y:S01]  /*6b80*/  ISETP.GT.U32.AND P3, PT, R25, R17, PT ;  /* 0x000000111900720c */ /* 0x000fe20003f64070 */
[----:B------:R-:W-:Y:S01]  /*6b90*/  IMAD.HI.U32 R9, R2, R10, RZ ;  /* 0x0000000a02097227 */ /* 0x000fe200078e00ff */
[----:B------:R-:W-:-:S03]  /*6ba0*/  IABS R14, R14 ;  /* 0x0000000e000e7213 */ /* 0x000fc60000000000 */
[----:B------:R-:W-:Y:S02]  /*6bb0*/  IMAD.MOV R13, RZ, RZ, -R13 ;  /* 0x000000ffff0d7224 */ /* 0x000fe400078e0a0d */
[----:B------:R-:W-:Y:S02]  /*6bc0*/  IMAD.MOV R9, RZ, RZ, -R9 ;  /* 0x000000ffff097224 */ /* 0x000fe400078e0a09 */
[--C-:B------:R-:W-:Y:S02]  /*6bd0*/  @!P4 IMAD.IADD R7, R7, 0x1, -R25.reuse ;  /* 0x000000010707c824 */ /* 0x100fe400078e0a19 */
[----:B------:R-:W-:Y:S02]  /*6be0*/  IMAD.MOV.U32 R15, RZ, RZ, R8 ;  /* 0x000000ffff0f7224 */ /* 0x000fe400078e0008 */
[C---:B------:R-:W-:Y:S01]  /*6bf0*/  IMAD R8, R25.reuse, R13, R12 ;  /* 0x0000000d19087224 */ /* 0x040fe200078e020c */
[C---:B------:R-:W-:Y:S01]  /*6c00*/  ISETP.GT.U32.AND P4, PT, R25.reuse, R7, PT ;  /* 0x000000071900720c */ /* 0x040fe20003f84070 */
[----:B------:R-:W-:Y:S01]  /*6c10*/  IMAD R9, R25, R9, R10 ;  /* 0x0000000919097224 */ /* 0x000fe200078e020a */
[----:B------:R-:W-:Y:S01]  /*6c20*/  IABS R10, R19 ;  /* 0x00000013000a7213 */ /* 0x000fe20000000000 */
[----:B------:R-:W-:Y:S01]  /*6c30*/  @!P3 IMAD.IADD R17, R17, 0x1, -R25 ;  /* 0x000000011111b824 */ /* 0x000fe200078e0a19 */
[----:B------:R-:W-:Y:S01]  /*6c40*/  ISETP.GT.U32.AND P3, PT, R25, R8, PT ;  /* 0x000000081900720c */ /* 0x000fe20003f64070 */
[----:B------:R-:W-:Y:S01]  /*6c50*/  @!P1 IMAD.MOV R15, RZ, RZ, -R15 ;  /* 0x000000ffff0f9224 */ /* 0x000fe200078e0a0f */
[----:B------:R-:W-:Y:S01]  /*6c60*/  ISETP.GE.AND P1, PT, R11, RZ, PT ;  /* 0x000000ff0b00720c */ /* 0x000fe20003f26270 */
[----:B------:R-:W-:Y:S01]  /*6c70*/  IMAD.HI.U32 R22, R2, R10, RZ ;  /* 0x0000000a02167227 */ /* 0x000fe200078e00ff */
[----:B------:R-:W-:-:S02]  /*6c80*/  IABS R11, R23 ;  /* 0x00000017000b7213 */ /* 0x000fc40000000000 */
[----:B------:R-:W-:Y:S01]  /*6c90*/  IABS R12, R16 ;  /* 0x00000010000c7213 */ /* 0x000fe20000000000 */
[----:B------:R-:W-:Y:S01]  /*6ca0*/  IMAD.MOV R22, RZ, RZ, -R22 ;  /* 0x000000ffff167224 */ /* 0x000fe200078e0a16 */
[----:B------:R0:W-:Y:S01]  /*6cb0*/  STL [R1+0x80], R15 ;  /* 0x0000800f01007387 */ /* 0x0001e20000100800 */
[--C-:B------:R-:W-:Y:S01]  /*6cc0*/  @!P4 IMAD.IADD R7, R7, 0x1, -R25.reuse ;  /* 0x000000010707c824 */ /* 0x100fe200078e0a19 */
[C---:B------:R-:W-:Y:S01]  /*6cd0*/  ISETP.GT.U32.AND P4, PT, R25.reuse, R9, PT ;  /* 0x000000091900720c */ /* 0x040fe20003f84070 */
[C---:B------:R-:W-:Y:S01]  /*6ce0*/  IMAD R10, R25.reuse, R22, R10 ;  /* 0x00000016190a7224 */ /* 0x040fe200078e020a */
[----:B------:R-:W-:Y:S01]  /*6cf0*/  IABS R13, R29 ;  /* 0x0000001d000d7213 */ /* 0x000fe20000000000 */
[----:B------:R-:W-:Y:S01]  /*6d00*/  @!P3 IMAD.IADD R8, R8, 0x1, -R25 ;  /* 0x000000010808b824 */ /* 0x000fe200078e0a19 */
[----:B------:R-:W-:Y:S01]  /*6d10*/  IABS R22, R27 ;  /* 0x0000001b00167213 */ /* 0x000fe20000000000 */
[----:B------:R-:W-:Y:S01]  /*6d20*/  IMAD.HI.U32 R21, R2, R11, RZ ;  /* 0x0000000b02157227 */ /* 0x000fe200078e00ff */
[----:B------:R-:W-:-:S03]  /*6d30*/  ISETP.GT.U32.AND P3, PT, R25, R10, PT ;  /* 0x0000000a1900720c */ /* 0x000fc60003f64070 */
[----:B------:R-:W-:Y:S01]  /*6d40*/  @!P6 IMAD.MOV R6, RZ, RZ, -R6 ;  /* 0x000000ffff06e224 */ /* 0x000fe200078e0a06 */
[----:B------:R-:W-:Y:S01]  /*6d50*/  ISETP.GT.U32.AND P6, PT, R25, R8, PT ;  /* 0x000000081900720c */ /* 0x000fe20003fc4070 */
[----:B0-----:R-:W-:-:S03]  /*6d60*/  IMAD.HI.U32 R15, R2, R12, RZ ;  /* 0x0000000c020f7227 */ /* 0x001fc600078e00ff */
[----:B------:R0:W-:Y:S01]  /*6d70*/  STL [R1+0xef0], R6 ;  /* 0x000ef00601007387 */ /* 0x0001e20000100800 */
[----:B------:R-:W-:Y:S02]  /*6d80*/  @!P4 IMAD.IADD R9, R9, 0x1, -R25 ;  /* 0x000000010909c824 */ /* 0x000fe400078e0a19 */
[----:B------:R-:W-:Y:S02]  /*6d90*/  IMAD.MOV R21, RZ, RZ, -R21 ;  /* 0x000000ffff157224 */ /* 0x000fe400078e0a15 */
[----:B------:R-:W-:Y:S02]  /*6da0*/  IMAD.MOV R15, RZ, RZ, -R15 ;  /* 0x000000ffff0f7224 */ /* 0x000fe400078e0a0f */
[----:B------:R-:W-:Y:S01]  /*6db0*/  @!P3 IMAD.IADD R10, R10, 0x1, -R25 ;  /* 0x000000010a0ab824 */ /* 0x000fe200078e0a19 */
[----:B------:R-:W-:Y:S01]  /*6dc0*/  ISETP.GT.U32.AND P3, PT, R25, R9, PT ;  /* 0x000000091900720c */ /* 0x000fe20003f64070 */
[----:B------:R-:W-:Y:S01]  /*6dd0*/  IMAD.HI.U32 R20, R2, R14, RZ ;  /* 0x0000000e02147227 */ /* 0x000fe200078e00ff */
[----:B0-----:R-:W-:-:S03]  /*6de0*/  LOP3.LUT R6, R3, 0x38, RZ, 0xfc, !PT ;  /* 0x0000003803067812 */ /* 0x001fc600078efcff */
[----:B------:R-:W-:-:S04]  /*6df0*/  IMAD.HI.U32 R18, R2, R13, RZ ;  /* 0x0000000d02127227 */ /* 0x000fc800078e00ff */
[----:B------:R-:W-:Y:S01]  /*6e00*/  IMAD R11, R25, R21, R11 ;  /* 0x00000015190b7224 */ /* 0x000fe200078e020b */
[----:B------:R-:W-:Y:S01]  /*6e10*/  LOP3.LUT R21, R3, 0x2c, RZ, 0xfc, !PT ;  /* 0x0000002c03157812 */ /* 0x000fe200078efcff */
[C---:B------:R-:W-:Y:S01]  /*6e20*/  IMAD R12, R25.reuse, R15, R12 ;  /* 0x0000000f190c7224 */ /* 0x040fe200078e020c */
[----:B------:R-:W-:Y:S01]  /*6e30*/  IABS R15, R26 ;  /* 0x0000001a000f7213 */ /* 0x000fe20000000000 */
[----:B------:R-:W-:Y:S01]  /*6e40*/  IMAD.MOV R20, RZ, RZ, -R20 ;  /* 0x000000ffff147224 */ /* 0x000fe200078e0a14 */
[C---:B------:R-:W-:Y:S01]  /*6e50*/  ISETP.GT.U32.AND P4, PT, R25.reuse, R11, PT ;  /* 0x0000000b1900720c */ /* 0x040fe20003f84070 */
[----:B------:R-:W-:Y:S02]  /*6e60*/  IMAD.MOV R18, RZ, RZ, -R18 ;  /* 0x000000ffff127224 */ /* 0x000fe400078e0a12 */
[----:B------:R-:W-:Y:S01]  /*6e70*/  @!P6 IMAD.IADD R8, R8, 0x1, -R25 ;  /* 0x000000010808e824 */ /* 0x000fe200078e0a19 */
[C---:B------:R-:W-:Y:S01]  /*6e80*/  ISETP.GT.U32.AND P6, PT, R25.reuse, R12, PT ;  /* 0x0000000c1900720c */ /* 0x040fe20003fc4070 */
[----:B------:R-:W-:-:S02]  /*6e90*/  IMAD R14, R25, R20, R14 ;  /* 0x00000014190e7224 */ /* 0x000fc400078e020e */
[----:B------:R-:W-:Y:S01]  /*6ea0*/  IMAD R13, R25, R18, R13 ;  /* 0x00000012190d7224 */ /* 0x000fe200078e020d */
[----:B------:R-:W-:Y:S01]  /*6eb0*/  IABS R18, R28 ;  /* 0x0000001c00127213 */ /* 0x000fe20000000000 */
[----:B------:R-:W-:-:S04]  /*6ec0*/  IMAD.HI.U32 R20, R2, R15, RZ ;  /* 0x0000000f02147227 */ /* 0x000fc800078e00ff */
[----:B------:R-:W-:Y:S01]  /*6ed0*/  IMAD.MOV.U32 R24, RZ, RZ, R17 ;  /* 0x000000ffff187224 */ /* 0x000fe200078e0011 */
[----:B------:R-:W-:Y:S01]  /*6ee0*/  IABS R17, R21 ;  /* 0x0000001500117213 */ /* 0x000fe20000000000 */
[----:B------:R-:W-:Y:S01]  /*6ef0*/  @!P3 IMAD.IADD R9, R9, 0x1, -R25 ;  /* 0x000000010909b824 */ /* 0x000fe200078e0a19 */
[C---:B------:R-:W-:Y:S01]  /*6f00*/  ISETP.GT.U32.AND P3, PT, R25.reuse, R13, PT ;  /* 0x0000000d1900720c */ /* 0x040fe20003f64070 */
[----:B------:R-:W-:Y:S02]  /*6f10*/  IMAD.MOV R20, RZ, RZ, -R20 ;  /* 0x000000ffff147224 */ /* 0x000fe400078e0a14 */
[----:B------:R-:W-:Y:S01]  /*6f20*/  @!P2 IMAD.MOV R24, RZ, RZ, -R24 ;  /* 0x000000ffff18a224 */ /* 0x000fe200078e0a18 */
[C---:B------:R-:W-:Y:S01]  /*6f30*/  ISETP.GT.U32.AND P2, PT, R25.reuse, R10, PT ;  /* 0x0000000a1900720c */ /* 0x040fe20003f44070 */
[----:B------:R-:W-:Y:S02]  /*6f40*/  IMAD R15, R25, R20, R15 ;  /* 0x00000014190f7224 */ /* 0x000fe400078e020f */
[--C-:B------:R-:W-:Y:S01]  /*6f50*/  @!P4 IMAD.IADD R11, R11, 0x1, -R25.reuse ;  /* 0x000000010b0bc824 */ /* 0x100fe200078e0a19 */
[----:B------:R0:W-:Y:S01]  /*6f60*/  STL [R1+0x2c], R24 ;  /* 0x00002c1801007387 */ /* 0x0001e20000100800 */
[----:B------:R-:W-:Y:S01]  /*6f70*/  @!P6 IMAD.IADD R12, R12, 0x1, -R25 ;  /* 0x000000010c0ce824 */ /* 0x000fe200078e0a19 */
[C---:B------:R-:W-:Y:S01]  /*6f80*/  ISETP.GT.U32.AND P6, PT, R25.reuse, R15, PT ;  /* 0x0000000f1900720c */ /* 0x040fe20003fc4070 */
[----:B------:R-:W-:Y:S01]  /*6f90*/  IMAD.HI.U32 R20, R2, R17, RZ ;  /* 0x0000001102147227 */ /* 0x000fe200078e00ff */
[----:B------:R-:W-:-:S03]  /*6fa0*/  ISETP.GT.U32.AND P4, PT, R25, R11, PT ;  /* 0x0000000b1900720c */ /* 0x000fc60003f84070 */
[--C-:B------:R-:W-:Y:S01]  /*6fb0*/  @!P3 IMAD.IADD R13, R13, 0x1, -R25.reuse ;  /* 0x000000010d0db824 */ /* 0x100fe200078e0a19 */
[----:B------:R-:W-:Y:S01]  /*6fc0*/  ISETP.GE.AND P3, PT, R23, RZ, PT ;  /* 0x000000ff1700720c */ /* 0x000fe20003f66270 */
[----:B------:R-:W-:Y:S01]  /*6fd0*/  @!P2 IMAD.IADD R10, R10, 0x1, -R25 ;  /* 0x000000010a0aa824 */ /* 0x000fe200078e0a19 */
[C---:B------:R-:W-:Y:S01]  /*6fe0*/  ISETP.GT.U32.AND P2, PT, R25.reuse, R14, PT ;  /* 0x0000000e1900720c */ /* 0x040fe20003f44070 */
[----:B------:R-:W-:Y:S02]  /*6ff0*/  IMAD.MOV R20, RZ, RZ, -R20 ;  /* 0x000000ffff147224 */ /* 0x000fe400078e0a14 */
[----:B------:R-:W-:Y:S01]  /*7000*/  @!P5 IMAD.MOV R7, RZ, RZ, -R7 ;  /* 0x000000ffff07d224 */ /* 0x000fe200078e0a07 */
[----:B------:R-:W-:Y:S01]  /*7010*/  ISETP.GT.U32.AND P5, PT, R25, R12, PT ;  /* 0x0000000c1900720c */ /* 0x000fe20003fa4070 */
[--C-:B------:R-:W-:Y:S02]  /*7020*/  @!P6 IMAD.IADD R15, R15, 0x1, -R25.reuse ;  /* 0x000000010f0fe824 */ /* 0x100fe400078e0a19 */
[----:B------:R-:W-:Y:S01]  /*7030*/  @!P4 IMAD.IADD R11, R11, 0x1, -R25 ;  /* 0x000000010b0bc824 */ /* 0x000fe200078e0a19 */
[----:B------:R-:W-:Y:S01]  /*7040*/  ISETP.GE.AND P4, PT, R19, RZ, PT ;  /* 0x000000ff1300720c */ /* 0x000fe20003f86270 */
[C---:B------:R-:W-:Y:S01]  /*7050*/  IMAD R17, R25.reuse, R20, R17 ;  /* 0x0000001419117224 */ /* 0x040fe200078e0211 */
[C---:B------:R-:W-:Y:S01]  /*7060*/  ISETP.GT.U32.AND P6, PT, R25.reuse, R15, PT ;  /* 0x0000000f1900720c */ /* 0x040fe20003fc4070 */
[----:B------:R-:W-:Y:S01]  /*7070*/  @!P3 IMAD.MOV R11, RZ, RZ, -R11 ;  /* 0x000000ffff0bb224 */ /* 0x000fe200078e0a0b */
[----:B------:R1:W-:Y:S01]  /*7080*/  STL [R1+0xef4], R7 ;  /* 0x000ef40701007387 */ /* 0x0003e20000100800 */
[----:B0-----:R-:W-:Y:S01]  /*7090*/  IMAD.HI.U32 R24, R2, R22, RZ ;  /* 0x0000001602187227 */ /* 0x001fe200078e00ff */
[----:B------:R-:W-:-:S03]  /*70a0*/  ISETP.GT.U32.AND P3, PT, R25, R17, PT ;  /* 0x000000111900720c */ /* 0x000fc60003f64070 */
[----:B------:R-:W-:-:S04]  /*70b0*/  IMAD.HI.U32 R19, R2, R18, RZ ;  /* 0x0000001202137227 */ /* 0x000fc800078e00ff */
[----:B------:R-:W-:Y:S01]  /*70c0*/  @!P0 IMAD.MOV R8, RZ, RZ, -R8 ;  /* 0x000000ffff088224 */ /* 0x000fe200078e0a08 */
[----:B------:R-:W-:Y:S01]  /*70d0*/  ISETP.GT.U32.AND P0, PT, R25, R13, PT ;  /* 0x0000000d1900720c */ /* 0x000fe20003f04070 */
[----:B------:R-:W-:Y:S01]  /*70e0*/  @!P2 IMAD.IADD R14, R14, 0x1, -R25 ;  /* 0x000000010e0ea824 */ /* 0x000fe200078e0a19 */
[----:B------:R-:W-:Y:S01]  /*70f0*/  ISETP.GE.AND P2, PT, R16, RZ, PT ;  /* 0x000000ff1000720c */ /* 0x000fe20003f46270 */
[----:B------:R-:W-:Y:S01]  /*7100*/  IMAD.MOV R23, RZ, RZ, -R24 ;  /* 0x000000ffff177224 */ /* 0x000fe200078e0a18 */
[----:B------:R0:W-:Y:S01]  /*7110*/  STL [R1+0xef8], R8 ;  /* 0x000ef80801007387 */ /* 0x0001e20000100800 */
[----:B------:R-:W-:Y:S01]  /*7120*/  IMAD.MOV R19, RZ, RZ, -R19 ;  /* 0x000000ffff137224 */ /* 0x000fe200078e0a13 */
[----:B-1----:R-:W-:Y:S01]  /*7130*/  LOP3.LUT R7, R3, 0x4, RZ, 0xfc, !PT ;  /* 0x0000000403077812 */ /* 0x002fe200078efcff */
[C---:B------:R-:W-:Y:S02]  /*7140*/  IMAD R16, R25.reuse, R23, R22 ;  /* 0x0000001719107224 */ /* 0x040fe400078e0216 */
[----:B------:R-:W-:Y:S01]  /*7150*/  IMAD R18, R25, R19, R18 ;  /* 0x0000001319127224 */ /* 0x000fe200078e0212 */
[----:B------:R-:W-:Y:S01]  /*7160*/  LOP3.LUT R19, R3, 0x24, RZ, 0xfc, !PT ;  /* 0x0000002403137812 */ /* 0x000fe200078efcff */
[--C-:B------:R-:W-:Y:S01]  /*7170*/  @!P6 IMAD.IADD R15, R15, 0x1, -R25.reuse ;  /* 0x000000010f0fe824 */ /* 0x100fe200078e0a19 */
[----:B------:R-:W-:Y:S01]  /*7180*/  ISETP.GE.AND P6, PT, R26, RZ, PT ;  /* 0x000000ff1a00720c */ /* 0x000fe20003fc6270 */
[----:B------:R-:W-:Y:S01]  /*7190*/  @!P4 IMAD.MOV R10, RZ, RZ, -R10 ;  /* 0x000000ffff0ac224 */ /* 0x000fe200078e0a0a */
[----:B------:R-:W-:Y:S01]  /*71a0*/  ISETP.GT.U32.AND P4, PT, R25, R16, PT ;  /* 0x000000101900720c */ /* 0x000fe20003f84070 */
[--C-:B------:R-:W-:Y:S01]  /*71b0*/  @!P5 IMAD.IADD R12, R12, 0x1, -R25.reuse ;  /* 0x000000010c0cd824 */ /* 0x100fe200078e0a19 */
[----:B------:R-:W-:Y:S01]  /*71c0*/  IABS R20, R19 ;  /* 0x0000001300147213 */ /* 0x000fe20000000000 */
[--C-:B------:R-:W-:Y:S01]  /*71d0*/  @!P3 IMAD.IADD R17, R17, 0x1, -R25.reuse ;  /* 0x000000011111b824 */ /* 0x100fe200078e0a19 */
[----:B------:R-:W-:Y:S01]  /*71e0*/  ISETP.GE.AND P3, PT, R21, RZ, PT ;  /* 0x000000ff1500720c */ /* 0x000fe20003f66270 */
[----:B------:R-:W-:Y:S01]  /*71f0*/  @!P0 IMAD.IADD R13, R13, 0x1, -R25 ;  /* 0x000000010d0d8824 */ /* 0x000fe200078e0a19 */
[C---:B------:R-:W-:Y:S01]  /*7200*/  ISETP.GT.U32.AND P0, PT, R25.reuse, R18, PT ;  /* 0x000000121900720c */ /* 0x040fe20003f04070 */
[----:B------:R-:W-:Y:S01]  /*7210*/  @!P2 IMAD.MOV R12, RZ, RZ, -R12 ;  /* 0x000000ffff0ca224 */ /* 0x000fe200078e0a0c */
[----:B------:R-:W-:Y:S01]  /*7220*/  ISETP.GT.U32.AND P2, PT, R25, R17, PT ;  /* 0x000000111900720c */ /* 0x000fe20003f44070 */
[----:B------:R-:W-:Y:S01]  /*7230*/  IMAD.HI.U32 R22, R2, R20, RZ ;  /* 0x0000001402167227 */ /* 0x000fe200078e00ff */
[----:B------:R-:W-:-:S02]  /*7240*/  ISETP.GE.AND P5, PT, R29, RZ, PT ;  /* 0x000000ff1d00720c */ /* 0x000fc40003fa6270 */
[----:B0-----:R-:W-:Y:S01]  /*7250*/  LOP3.LUT R8, R3, 0x18, RZ, 0xfc, !PT ;  /* 0x0000001803087812 */ /* 0x001fe200078efcff */
[----:B------:R-:W-:Y:S01]  /*7260*/  IMAD.MOV R21, RZ, RZ, -R22 ;  /* 0x000000ffff157224 */ /* 0x000fe200078e0a16 */
[----:B------:R-:W-:Y:S01]  /*7270*/  IABS R29, R7 ;  /* 0x00000007001d7213 */ /* 0x000fe20000000000 */
[----:B------:R-:W-:Y:S01]  /*7280*/  @!P6 IMAD.MOV R15, RZ, RZ, -R15 ;  /* 0x000000ffff0fe224 */ /* 0x000fe200078e0a0f */
[----:B------:R-:W-:Y:S01]  /*7290*/  ISETP.GE.AND P6, PT, R19, RZ, PT ;  /* 0x000000ff1300720c */ /* 0x000fe20003fc6270 */
[--C-:B------:R-:W-:Y:S01]  /*72a0*/  @!P4 IMAD.IADD R16, R16, 0x1, -R25.reuse ;  /* 0x000000011010c824 */ /* 0x100fe200078e0a19 */
[----:B------:R-:W-:Y:S01]  /*72b0*/  ISETP.GE.AND P4, PT, R27, RZ, PT ;  /* 0x000000ff1b00720c */ /* 0x000fe20003f86270 */
[----:B------:R-:W-:Y:S01]  /*72c0*/  IMAD R19, R25, R21, R20 ;  /* 0x0000001519137224 */ /* 0x000fe200078e0214 */
[----:B------:R-:W-:Y:S01]  /*72d0*/  LOP3.LUT R20, R3, 0x20, RZ, 0xfc, !PT ;  /* 0x0000002003147812 */ /* 0x000fe200078efcff */
[--C-:B------:R-:W-:Y:S01]  /*72e0*/  @!P0 IMAD.IADD R18, R18, 0x1, -R25.reuse ;  /* 0x0000000112128824 */ /* 0x100fe200078e0a19 */
[----:B------:R-:W-:Y:S01]  /*72f0*/  ISETP.GT.U32.AND P0, PT, R25, R16, PT ;  /* 0x000000101900720c */ /* 0x000fe20003f04070 */
[----:B------:R-:W-:Y:S01]  /*7300*/  @!P2 IMAD.IADD R17, R17, 0x1, -R25 ;  /* 0x000000011111a824 */ /* 0x000fe200078e0a19 */
[C---:B------:R-:W-:Y:S01]  /*7310*/  ISETP.GT.U32.AND P2, PT, R25.reuse, R19, PT ;  /* 0x000000131900720c */ /* 0x040fe20003f44070 */
[----:B------:R-:W-:Y:S01]  /*7320*/  @!P5 IMAD.MOV R13, RZ, RZ, -R13 ;  /* 0x000000ffff0dd224 */ /* 0x000fe200078e0a0d */
[C---:B------:R-:W-:Y:S01]  /*7330*/  ISETP.GT.U32.AND P5, PT, R25.reuse, R18, PT ;  /* 0x000000121900720c */ /* 0x040fe20003fa4070 */
[----:B------:R-:W-:Y:S01]  /*7340*/  @!P1 IMAD.MOV R9, RZ, RZ, -R9 ;  /* 0x000000ffff099224 */ /* 0x000fe200078e0a09 */
[----:B------:R-:W-:Y:S01]  /*7350*/  ISETP.GT.U32.AND P1, PT, R25, R14, PT ;  /* 0x0000000e1900720c */ /* 0x000fe20003f24070 */
[----:B------:R-:W-:Y:S01]  /*7360*/  @!P3 IMAD.MOV R17, RZ, RZ, -R17 ;  /* 0x000000ffff11b224 */ /* 0x000fe200078e0a11 */
[----:B------:R-:W-:-:S02]  /*7370*/  LOP3.LUT R21, R3, 0x1c, RZ, 0xfc, !PT ;  /* 0x0000001c03157812 */ /* 0x000fc400078efcff */
[----:B------:R0:W-:Y:S01]  /*7380*/  STL [R1+0xefc], R9 ;  /* 0x000efc0901007387 */ /* 0x0001e20000100800 */
[----:B------:R-:W-:Y:S02]  /*7390*/  IABS R22, R8 ;  /* 0x0000000800167213 */ /* 0x000fe40000000000 */
[--C-:B------:R-:W-:Y:S01]  /*73a0*/  @!P0 IMAD.IADD R16, R16, 0x1, -R25.reuse ;  /* 0x0000000110108824 */ /* 0x100fe200078e0a19 */
[----:B------:R-:W-:Y:S01]  /*73b0*/  ISETP.GE.AND P0, PT, R20, RZ, PT ;  /* 0x000000ff1400720c */ /* 0x000fe20003f06270 */
[--C-:B------:R-:W-:Y:S01]  /*73c0*/  @!P2 IMAD.IADD R19, R19, 0x1, -R25.reuse ;  /* 0x000000011313a824 */ /* 0x100fe200078e0a19 */
[----:B------:R-:W-:Y:S01]  /*73d0*/  IABS R20, R20 ;  /* 0x0000001400147213 */ /* 0x000fe20000000000 */
[--C-:B------:R-:W-:Y:S01]  /*73e0*/  @!P5 IMAD.IADD R18, R18, 0x1, -R25.reuse ;  /* 0x000000011212d824 */ /* 0x100fe200078e0a19 */
[----:B------:R-:W-:Y:S01]  /*73f0*/  ISETP.GE.AND P5, PT, R21, RZ, PT ;  /* 0x000000ff1500720c */ /* 0x000fe20003fa6270 */
[--C-:B------:R-:W-:Y:S01]  /*7400*/  @!P1 IMAD.IADD R14, R14, 0x1, -R25.reuse ;  /* 0x000000010e0e9824 */ /* 0x100fe200078e0a19 */
[----:B------:R-:W-:Y:S01]  /*7410*/  ISETP.GT.U32.AND P2, PT, R25, R19, PT ;  /* 0x000000131900720c */ /* 0x000fe20003f44070 */
[----:B------:R-:W-:Y:S01]  /*7420*/  IMAD.HI.U32 R26, R2, R20, RZ ;  /* 0x00000014021a7227 */ /* 0x000fe200078e00ff */
[----:B------:R-:W-:Y:S01]  /*7430*/  IABS R21, R21 ;  /* 0x0000001500157213 */ /* 0x000fe20000000000 */
[----:B------:R1:W-:Y:S01]  /*7440*/  STL [R1+0xf00], R10 ;  /* 0x000f000a01007387 */ /* 0x0003e20000100800 */
[----:B------:R-:W-:Y:S01]  /*7450*/  ISETP.GE.AND P1, PT, R6, RZ, PT ;  /* 0x000000ff0600720c */ /* 0x000fe20003f26270 */
[----:B------:R-:W-:Y:S01]  /*7460*/  IMAD.MOV R26, RZ, RZ, -R26 ;  /* 0x000000ffff1a7224 */ /* 0x000fe200078e0a1a */
[----:B0-----:R-:W-:Y:S01]  /*7470*/  LOP3.LUT R9, R3, 0x8, RZ, 0xfc, !PT ;  /* 0x0000000803097812 */ /* 0x001fe200078efcff */
[----:B------:R-:W-:Y:S01]  /*7480*/  IMAD.HI.U32 R24, R2, R21, RZ ;  /* 0x0000001502187227 */ /* 0x000fe200078e00ff */
[----:B------:R0:W-:Y:S03]  /*7490*/  STL [R1+0xf04], R11 ;  /* 0x000f040b01007387 */ /* 0x0001e60000100800 */
[----:B------:R-:W-:Y:S01]  /*74a0*/  IMAD R20, R25, R26, R20 ;  /* 0x0000001a19147224 */ /* 0x000fe200078e0214 */
[----:B------:R2:W-:Y:S01]  /*74b0*/  STL [R1+0xf08], R12 ;  /* 0x000f080c01007387 */ /* 0x0005e20000100800 */
[----:B------:R-:W-:Y:S01]  /*74c0*/  @!P2 IMAD.IADD R19, R19, 0x1, -R25 ;  /* 0x000000011313a824 */ /* 0x000fe200078e0a19 */
[----:B-1----:R-:W-:Y:S01]  /*74d0*/  LOP3.LUT R10, R3, 0xc, RZ, 0xfc, !PT ;  /* 0x0000000c030a7812 */ /* 0x002fe200078efcff */
[----:B------:R-:W-:Y:S01]  /*74e0*/  IMAD R6, R0, c[0x0][0x188], RZ ;  /* 0x0000620000067a24 */ /* 0x000fe200078e02ff */
[----:B------:R-:W-:Y:S01]  /*74f0*/  ISETP.GT.U32.AND P2, PT, R25, R20, PT ;  /* 0x000000141900720c */ /* 0x000fe20003f44070 */
[----:B------:R-:W-:Y:S01]  /*7500*/  IMAD.MOV R0, RZ, RZ, -c[0x0][0x188] ;  /* 0x80006200ff007624 */ /* 0x000fe200078e02ff */
[----:B------:R-:W-:Y:S01]  /*7510*/  STL [R1+0xf0c], R13 ;  /* 0x000f0c0d01007387 */ /* 0x000fe20000100800 */
[----:B------:R-:W-:Y:S01]  /*7520*/  IMAD.MOV R24, RZ, RZ, -R24 ;  /* 0x000000ffff187224 */ /* 0x000fe200078e0a18 */
[C---:B0-----:R-:W-:Y:S01]  /*7530*/  LOP3.LUT R11, R3.reuse, 0x10, RZ, 0xfc, !PT ;  /* 0x00000010030b7812 */ /* 0x041fe200078efcff */
[C---:B------:R-:W-:Y:S01]  /*7540*/  IMAD R6, R0.reuse, 0x2, R6 ;  /* 0x0000000200067824 */ /* 0x040fe200078e0206 */
[----:B--2---:R-:W-:Y:S01]  /*7550*/  LOP3.LUT R12, R3, 0x14, RZ, 0xfc, !PT ;  /* 0x00000014030c7812 */ /* 0x004fe200078efcff */
[C---:B------:R-:W-:Y:S01]  /*7560*/  IMAD R21, R25.reuse, R24, R21 ;  /* 0x0000001819157224 */ /* 0x040fe200078e0215 */
[----:B------:R-:W-:Y:S01]  /*7570*/  IABS R24, R11 ;  /* 0x0000000b00187213 */ /* 0x000fe20000000000 */
[----:B------:R-:W-:Y:S01]  /*7580*/  IMAD R6, R0, 0x2, R6 ;  /* 0x0000000200067824 */ /* 0x000fe200078e0206 */
[----:B------:R-:W-:Y:S01]  /*7590*/  IABS R23, R12 ;  /* 0x0000000c00177213 */ /* 0x000fe20000000000 */
[----:B------:R-:W-:Y:S01]  /*75a0*/  @!P1 IMAD.MOV R14, RZ, RZ, -R14 ;  /* 0x000000ffff0e9224 */ /* 0x000fe200078e0a0e */
[----:B------:R-:W-:Y:S01]  /*75b0*/  ISETP.GE.AND P1, PT, R28, RZ, PT ;  /* 0x000000ff1c00720c */ /* 0x000fe20003f26270 */
[----:B------:R-:W-:Y:S01]  /*75c0*/  @!P2 IMAD.IADD R20, R20, 0x1, -R25 ;  /* 0x000000011414a824 */ /* 0x000fe200078e0a19 */
[----:B------:R-:W-:Y:S01]  /*75d0*/  ISETP.GT.U32.AND P2, PT, R25, R21, PT ;  /* 0x000000151900720c */ /* 0x000fe20003f44070 */
[----:B------:R-:W-:Y:S01]  /*75e0*/  IMAD R6, R0, 0x2, R6 ;  /* 0x0000000200067824 */ /* 0x000fe200078e0206 */
[----:B------:R-:W-:Y:S01]  /*75f0*/  STL [R1+0xf10], R14 ;  /* 0x000f100e01007387 */ /* 0x000fe20000100800 */
[----:B------:R-:W-:Y:S01]  /*7600*/  IMAD.HI.U32 R27, R2, R22, RZ ;  /* 0x00000016021b7227 */ /* 0x000fe200078e00ff */
[----:B------:R-:W-:-:S02]  /*7610*/  IABS R26, R9 ;  /* 0x00000009001a7213 */ /* 0x000fc40000000000 */
[----:B------:R-:W-:Y:S01]  /*7620*/  STL [R1+0xf14], R15 ;  /* 0x000f140f01007387 */ /* 0x000fe20000100800 */
[----:B------:R-:W-:Y:S02]  /*7630*/  IMAD.MOV R27, RZ, RZ, -R27 ;  /* 0x000000ffff1b7224 */ /* 0x000fe400078e0a1b */
[C---:B------:R-:W-:Y:S01]  /*7640*/  IMAD.HI.U32 R3, R2.reuse, R24, RZ ;  /* 0x0000001802037227 */ /* 0x040fe200078e00ff */
[----:B------:R0:W-:Y:S03]  /*7650*/  STL [R1+0x228], R6 ;  /* 0x0002280601007387 */ /* 0x0001e60000100800 */
[----:B------:R-:W-:Y:S01]  /*7660*/  @!P2 IMAD.IADD R21, R21, 0x1, -R25 ;  /* 0x000000011515a824 */ /* 0x000fe200078e0a19 */
[----:B------:R-:W-:Y:S01]  /*7670*/  ISETP.GT.U32.AND P2, PT, R25, R20, PT ;  /* 0x000000141900720c */ /* 0x000fe20003f44070 */
[----:B------:R-:W-:-:S03]  /*7680*/  IMAD.HI.U32 R28, R2, R23, RZ ;  /* 0x00000017021c7227 */ /* 0x000fc600078e00ff */
[C---:B------:R-:W-:Y:S01]  /*7690*/  ISETP.GT.U32.AND P3, PT, R25.reuse, R21, PT ;  /* 0x000000151900720c */ /* 0x040fe20003f64070 */
[----:B------:R-:W-:Y:S02]  /*76a0*/  @!P4 IMAD.MOV R16, RZ, RZ, -R16 ;  /* 0x000000ffff10c224 */ /* 0x000fe400078e0a10 */
[----:B0-----:R-:W-:Y:S02]  /*76b0*/  IMAD R6, R0, 0x2, R6 ;  /* 0x0000000200067824 */ /* 0x001fe400078e0206 */
[C---:B------:R-:W-:Y:S01]  /*76c0*/  IMAD R22, R25.reuse, R27, R22 ;  /* 0x0000001b19167224 */ /* 0x040fe200078e0216 */
[----:B------:R-:W-:Y:S01]  /*76d0*/  IABS R27, R10 ;  /* 0x0000000a001b7213 */ /* 0x000fe20000000000 */
[----:B------:R-:W-:Y:S01]  /*76e0*/  IMAD.MOV R3, RZ, RZ, -R3 ;  /* 0x000000ffff037224 */ /* 0x000fe200078e0a03 */
[----:B------:R0:W-:Y:S01]  /*76f0*/  STL [R1+0x234], R6 ;  /* 0x0002340601007387 */ /* 0x0001e20000100800 */
[----:B------:R-:W-:Y:S01]  /*7700*/  IMAD.MOV R28, RZ, RZ, -R28 ;  /* 0x000000ffff1c7224 */ /* 0x000fe200078e0a1c */
[----:B------:R-:W-:Y:S01]  /*7710*/  ISETP.GT.U32.AND P4, PT, R25, R22, PT ;  /* 0x000000161900720c */ /* 0x000fe20003f84070 */
[----:B------:R-:W-:-:S02]  /*7720*/  @!P1 IMAD.MOV R18, RZ, RZ, -R18 ;  /* 0x000000ffff129224 */ /* 0x000fc400078e0a12 */
[----:B------:R-:W-:Y:S02]  /*7730*/  @!P6 IMAD.MOV R19, RZ, RZ, -R19 ;  /* 0x000000ffff13e224 */ /* 0x000fe400078e0a13 */
[C---:B------:R-:W-:Y:S02]  /*7740*/  IMAD R24, R25.reuse, R3, R24 ;  /* 0x0000000319187224 */ /* 0x040fe400078e0218 */
[C---:B------:R-:W-:Y:S02]  /*7750*/  IMAD R23, R25.reuse, R28, R23 ;  /* 0x0000001c19177224 */ /* 0x040fe400078e0217 */
[----:B0-----:R-:W-:Y:S01]  /*7760*/  IMAD R6, R0, 0x2, R6 ;  /* 0x0000000200067824 */ /* 0x001fe200078e0206 */
[C---:B------:R-:W-:Y:S01]  /*7770*/  ISETP.GT.U32.AND P6, PT, R25.reuse, R24, PT ;  /* 0x000000181900720c */ /* 0x040fe20003fc4070 */
[--C-:B------:R-:W-:Y:S01]  /*7780*/  @!P2 IMAD.IADD R20, R20, 0x1, -R25.reuse ;  /* 0x000000011414a824 */ /* 0x100fe200078e0a19 */
[----:B------:R-:W-:Y:S01]  /*7790*/  ISETP.GT.U32.AND P1, PT, R25, R23, PT ;  /* 0x000000171900720c */ /* 0x000fe20003f24070 */
[----:B------:R-:W-:Y:S01]  /*77a0*/  @!P4 IMAD.IADD R22, R22, 0x1, -R25 ;  /* 0x000000011616c824 */ /* 0x000fe200078e0a19 */
[----:B------:R0:W-:Y:S01]  /*77b0*/  STL [R1+0x1f8], R6 ;  /* 0x0001f80601007387 */ /* 0x0001e20000100800 */
[----:B------:R-:W-:-:S02]  /*77c0*/  @!P0 IMAD.MOV R20, RZ, RZ, -R20 ;  /* 0x000000ffff148224 */ /* 0x000fc400078e0a14 */
[--C-:B------:R-:W-:Y:S01]  /*77d0*/  @!P3 IMAD.IADD R21, R21, 0x1, -R25.reuse ;  /* 0x000000011515b824 */ /* 0x100fe200078e0a19 */
[----:B------:R-:W-:Y:S01]  /*77e0*/  STL [R1+0xf18], R16 ;  /* 0x000f181001007387 */ /* 0x000fe20000100800 */
[----:B------:R-:W-:Y:S02]  /*77f0*/  IMAD.MOV.U32 R13, RZ, RZ, R26 ;  /* 0x000000ffff0d7224 */ /* 0x000fe400078e001a */
[----:B------:R-:W-:Y:S01]  /*7800*/  IMAD.HI.U32 R26, R2, R27, RZ ;  /* 0x0000001b021a7227 */ /* 0x000fe200078e00ff */
[----:B------:R-:W-:Y:S03]  /*7810*/  STL [R1+0xf1c], R17 ;  /* 0x000f1c1101007387 */ /* 0x000fe60000100800 */
[----:B0-----:R-:W-:Y:S01]  /*7820*/  IMAD R6, R0, 0x2, R6 ;  /* 0x0000000200067824 */ /* 0x001fe200078e0206 */
[----:B------:R-:W-:Y:S01]  /*7830*/  STL [R1+0xf20], R18 ;  /* 0x000f201201007387 */ /* 0x000fe20000100800 */
[--C-:B------:R-:W-:Y:S01]  /*7840*/  @!P6 IMAD.IADD R24, R24, 0x1, -R25.reuse ;  /* 0x000000011818e824 */ /* 0x100fe200078e0a19 */
[----:B------:R-:W-:Y:S01]  /*7850*/  ISETP.GT.U32.AND P6, PT, R25, R22, PT ;  /* 0x000000161900720c */ /* 0x000fe20003fc4070 */
[----:B------:R-:W-:Y:S01]  /*7860*/  @!P1 IMAD.IADD R23, R23, 0x1, -R25 ;  /* 0x0000000117179824 */ /* 0x000fe200078e0a19 */
[----:B------:R-:W-:Y:S01]  /*7870*/  STL [R1+0xf24], R19 ;  /* 0x000f241301007387 */ /* 0x000fe20000100800 */
[----:B------:R-:W-:Y:S01]  /*7880*/  ISETP.GE.AND P1, PT, R8, RZ, PT ;  /* 0x000000ff0800720c */ /* 0x000fe20003f26270 */
[----:B------:R-:W-:-:S02]  /*7890*/  @!P5 IMAD.MOV R21, RZ, RZ, -R21 ;  /* 0x000000ffff15d224 */ /* 0x000fc400078e0a15 */
[----:B------:R0:W-:Y:S01]  /*78a0*/  STL [R1+0x1e8], R6 ;  /* 0x0001e80601007387 */ /* 0x0001e20000100800 */
[----:B------:R-:W-:Y:S02]  /*78b0*/  IMAD.MOV R26, RZ, RZ, -R26 ;  /* 0x000000ffff1a7224 */ /* 0x000fe400078e0a1a */
[----:B------:R-:W-:Y:S01]  /*78c0*/  IMAD.HI.U32 R28, R2, R13, RZ ;  /* 0x0000000d021c7227 */ /* 0x000fe200078e00ff */
[----:B------:R-:W-:-:S03]  /*78d0*/  ISETP.GT.U32.AND P0, PT, R25, R23, PT ;  /* 0x000000171900720c */ /* 0x000fc60003f04070 */
[----:B------:R-:W-:-:S04]  /*78e0*/  IMAD.HI.U32 R2, R2, R29, RZ ;  /* 0x0000001d02027227 */ /* 0x000fc800078e00ff */
[----:B0-----:R-:W-:Y:S02]  /*78f0*/  IMAD R6, R0, 0x2, R6 ;  /* 0x0000000200067824 */ /* 0x001fe400078e0206 */
[C---:B------:R-:W-:Y:S02]  /*7900*/  IMAD R27, R25.reuse, R26, R27 ;  /* 0x0000001a191b7224 */ /* 0x040fe400078e021b */
[----:B------:R-:W-:Y:S01]  /*7910*/  IMAD.MOV R26, RZ, RZ, -R28 ;  /* 0x000000ffff1a7224 */ /* 0x000fe200078e0a1c */
[----:B------:R0:W-:Y:S01]  /*7920*/  STL [R1+0x1e4], R6 ;  /* 0x0001e40601007387 */ /* 0x0001e20000100800 */
[----:B------:R-:W-:Y:S01]  /*7930*/  IMAD.MOV R3, RZ, RZ, -R2 ;  /* 0x000000ffff037224 */ /* 0x000fe200078e0a02 */
[C---:B------:R-:W-:Y:S01]  /*7940*/  ISETP.GT.U32.AND P2, PT, R25.reuse, R27, PT ;  /* 0x0000001b1900720c */ /* 0x040fe20003f44070 */
[----:B------:R-:W-:Y:S01]  /*7950*/  @!P6 IMAD.IADD R22, R22, 0x1, -R25 ;  /* 0x000000011616e824 */ /* 0x000fe200078e0a19 */
[----:B------:R-:W-:Y:S01]  /*7960*/  STL [R1+0xf28], R20 ;  /* 0x000f281401007387 */ /* 0x000fe20000100800 */
[----:B------:R-:W-:-:S02]  /*7970*/  IMAD R2, R25, R26, R13 ;  /* 0x0000001a19027224 */ /* 0x000fc400078e020d */
[----:B0-----:R-:W-:Y:S01]  /*7980*/  IMAD R6, R0, 0x2, R6 ;  /* 0x0000000200067824 */ /* 0x001fe200078e0206 */
[----:B------:R-:W-:Y:S01]  /*7990*/  ISETP.GE.AND P6, PT, R12, RZ, PT ;  /* 0x000000ff0c00720c */ /* 0x000fe20003fc6270 */
[----:B------:R-:W-:Y:S01]  /*79a0*/  @!P0 IMAD.IADD R23, R23, 0x1, -R25 ;  /* 0x0000000117178824 */ /* 0x000fe200078e0a19 */
[C---:B------:R-:W-:Y:S01]  /*79b0*/  ISETP.GT.U32.AND P3, PT, R25.reuse, R2, PT ;  /* 0x000000021900720c */ /* 0x040fe20003f64070 */
[----:B------:R-:W-:Y:S01]  /*79c0*/  IMAD R3, R25, R3, R29 ;  /* 0x0000000319037224 */ /* 0x000fe200078e021d */
[----:B------:R0:W-:Y:S04]  /*79d0*/  STL [R1+0x1ec], R6 ;  /* 0x0001ec0601007387 */ /* 0x0001e80000100800 */
[----:B------:R-:W2:Y:S01]  /*79e0*/  LDL R8, [R1+0xd0c] ;  /* 0x000d0c0001087983 */ /* 0x000ea20000100800 */
[----:B------:R-:W-:-:S02]  /*79f0*/  @!P1 IMAD.MOV R22, RZ, RZ, -R22 ;  /* 0x000000ffff169224 */ /* 0x000fc400078e0a16 */
[----:B------:R-:W-:Y:S01]  /*7a00*/  @!P2 IMAD.IADD R27, R27, 0x1, -R25 ;  /* 0x000000011b1ba824 */ /* 0x000fe200078e0a19 */
[----:B------:R-:W-:Y:S01]  /*7a10*/  ISETP.GE.AND P0, PT, R11, RZ, PT ;  /* 0x000000ff0b00720c */ /* 0x000fe20003f06270 */
[----:B0-----:R-:W-:Y:S01]  /*7a20*/  IMAD R6, R0, 0x2, R6 ;  /* 0x0000000200067824 */ /* 0x001fe200078e0206 */
[----:B------:R-:W-:-:S04]  /*7a30*/  ISETP.GT.U32.AND P4, PT, R25, R3, PT ;  /* 0x000000031900720c */ /* 0x000fc80003f84070 */
[----:B------:R0:W-:Y:S04]  /*7a40*/  STL [R1+0x1f0], R6 ;  /* 0x0001f00601007387 */ /* 0x0001e80000100800 */
[----:B------:R-:W-:Y:S01]  /*7a50*/  STL [R1+0xf2c], R21 ;  /* 0x000f2c1501007387 */ /* 0x000fe20000100800 */
[----:B0-----:R-:W-:-:S05]  /*7a60*/  IMAD R6, R0, 0x2, R6 ;  /* 0x0000000200067824 */ /* 0x001fca00078e0206 */
[----:B------:R0:W-:Y:S02]  /*7a70*/  STL [R1+0x1f4], R6 ;  /* 0x0001f40601007387 */ /* 0x0001e40000100800 */
[----:B0-----:R-:W-:-:S05]  /*7a80*/  IMAD R6, R0, 0x2, R6 ;  /* 0x0000000200067824 */ /* 0x001fca00078e0206 */
[----:B------:R0:W-:Y:S02]  /*7a90*/  STL [R1+0x200], R6 ;  /* 0x0002000601007387 */ /* 0x0001e40000100800 */
[----:B0-----:R-:W-:-:S05]  /*7aa0*/  IMAD R6, R0, 0x2, R6 ;  /* 0x0000000200067824 */ /* 0x001fca00078e0206 */
[----:B------:R0:W-:Y:S01]  /*7ab0*/  STL [R1+0x204], R6 ;  /* 0x0002040601007387 */ /* 0x0001e20000100800 */
[----:B------:R-:W-:-:S03]  /*7ac0*/  @!P6 IMAD.MOV R23, RZ, RZ, -R23 ;  /* 0x000000ffff17e224 */ /* 0x000fc600078e0a17 */
[----:B------:R-:W-:Y:S01]  /*7ad0*/  STL [R1+0xf30], R22 ;  /* 0x000f301601007387 */ /* 0x000fe20000100800 */
[----:B0-----:R-:W-:-:S05]  /*7ae0*/  IMAD R6, R0, 0x2, R6 ;  /* 0x0000000200067824 */ /* 0x001fca00078e0206 */
[----:B------:R0:W-:Y:S01]  /*7af0*/  STL [R1+0x1fc], R6 ;  /* 0x0001fc0601007387 */ /* 0x0001e20000100800 */
[C---:B------:R-:W-:Y:S01]  /*7b00*/  ISETP.GT.U32.AND P2, PT, R25.reuse, R24, PT ;  /* 0x000000181900720c */ /* 0x040fe20003f44070 */
[----:B------:R-:W-:Y:S01]  /*7b10*/  @!P3 IMAD.IADD R2, R2, 0x1, -R25 ;  /* 0x000000010202b824 */ /* 0x000fe200078e0a19 */
[----:B------:R-:W-:Y:S01]  /*7b20*/  ISETP.GT.U32.AND P3, PT, R25, R27, PT ;  /* 0x0000001b1900720c */ /* 0x000fe20003f64070 */
[----:B------:R-:W-:Y:S01]  /*7b30*/  STL [R1+0xf34], R23 ;  /* 0x000f341701007387 */ /* 0x000fe20000100800 */
[----:B0-----:R-:W-:-:S05]  /*7b40*/  IMAD R6, R0, 0x2, R6 ;  /* 0x0000000200067824 */ /* 0x001fca00078e0206 */
[----:B------:R0:W-:Y:S04]  /*7b50*/  STL [R1+0x208], R6 ;  /* 0x0002080601007387 */ /* 0x0001e80000100800 */
[----:B------:R-:W3:Y:S04]  /*7b60*/  LDL.LU R16, [R1+0x178] ;  /* 0x0001780001107983 */ /* 0x000ee80000300800 */
[----:B------:R-:W4:Y:S01]  /*7b70*/  LDL.LU R28, [R1+0x17c] ;  /* 0x00017c00011c7983 */ /* 0x000f220000300800 */
[----:B0-----:R-:W-:-:S03]  /*7b80*/  IMAD R6, R0, 0x2, R6 ;  /* 0x0000000200067824 */ /* 0x001fc600078e0206 */
[----:B------:R-:W5:Y:S04]  /*7b90*/  LDL.LU R15, [R1+0x180] ;  /* 0x00018000010f7983 */ /* 0x000f680000300800 */
[----:B------:R0:W-:Y:S04]  /*7ba0*/  STL [R1+0x20c], R6 ;  /* 0x00020c0601007387 */ /* 0x0001e80000100800 */
[----:B------:R-:W5:Y:S04]  /*7bb0*/  LDL.LU R14, [R1+0x184] ;  /* 0x00018400010e7983 */ /* 0x000f680000300800 */
[----:B------:R-:W5:Y:S01]  /*7bc0*/  LDL.LU R13, [R1+0x188] ;  /* 0x00018800010d7983 */ /* 0x000f620000300800 */
[----:B------:R-:W-:-:S03]  /*7bd0*/  @!P2 IMAD.IADD R24, R24, 0x1, -R25 ;  /* 0x000000011818a824 */ /* 0x000fc600078e0a19 */
[----:B------:R-:W5:Y:S01]  /*7be0*/  LDL.LU R12, [R1+0x18c] ;  /* 0x00018c00010c7983 */ /* 0x000f620000300800 */
[----:B------:R-:W-:Y:S01]  /*7bf0*/  ISETP.GE.AND P2, PT, R10, RZ, PT ;  /* 0x000000ff0a00720c */ /* 0x000fe20003f46270 */
[--C-:B------:R-:W-:Y:S01]  /*7c00*/  @!P3 IMAD.IADD R27, R27, 0x1, -R25.reuse ;  /* 0x000000011b1bb824 */ /* 0x100fe200078e0a19 */
[----:B------:R-:W-:Y:S01]  /*7c10*/  ISETP.GE.AND P3, PT, R9, RZ, PT ;  /* 0x000000ff0900720c */ /* 0x000fe20003f66270 */
[----:B------:R-:W5:Y:S04]  /*7c20*/  LDL.LU R11, [R1+0x190] ;  /* 0x00019000010b7983 */ /* 0x000f680000300800 */
[----:B------:R-:W5:Y:S04]  /*7c30*/  LDL.LU R10, [R1+0x198] ;  /* 0x00019800010a7983 */ /* 0x000f680000300800 */
[----:B------:R-:W5:Y:S01]  /*7c40*/  LDL.LU R9, [R1+0x1a8] ;  /* 0x0001a80001097983 */ /* 0x000f620000300800 */
[----:B------:R-:W-:Y:S01]  /*7c50*/  @!P4 IMAD.IADD R3, R3, 0x1, -R25 ;  /* 0x000000010303c824 */ /* 0x000fe200078e0a19 */
[----:B------:R-:W-:-:S13]  /*7c60*/  ISETP.GT.U32.AND P4, PT, R25, R2, PT ;  /* 0x000000021900720c */ /* 0x000fda0003f84070 */
[----:B------:R-:W-:Y:S01]  /*7c70*/  @!P4 IMAD.IADD R2, R2, 0x1, -R25 ;  /* 0x000000010202c824 */ /* 0x000fe200078e0a19 */
[----:B------:R-:W-:Y:S02]  /*7c80*/  ISETP.GE.AND P4, PT, R7, RZ, PT ;  /* 0x000000ff0700720c */ /* 0x000fe40003f86270 */
[----:B------:R-:W1:Y:S01]  /*7c90*/  S2R R7, SR_TID.X ;  /* 0x0000000000077919 */ /* 0x000e620000002100 */
[----:B------:R-:W-:Y:S01]  /*7ca0*/  ISETP.GT.U32.AND P5, PT, R25, R3, PT ;  /* 0x000000031900720c */ /* 0x000fe20003fa4070 */
[----:B------:R-:W-:Y:S02]  /*7cb0*/  @!P0 IMAD.MOV R24, RZ, RZ, -R24 ;  /* 0x000000ffff188224 */ /* 0x000fe400078e0a18 */
[----:B0-----:R-:W-:Y:S02]  /*7cc0*/  IMAD R6, R0, 0x2, R6 ;  /* 0x0000000200067824 */ /* 0x001fe400078e0206 */
[----:B------:R-:W-:-:S08]  /*7cd0*/  @!P2 IMAD.MOV R27, RZ, RZ, -R27 ;  /* 0x000000ffff1ba224 */ /* 0x000fd000078e0a1b */
[----:B------:R-:W-:Y:S01]  /*7ce0*/  @!P5 IMAD.IADD R3, R3, 0x1, -R25 ;  /* 0x000000010303d824 */ /* 0x000fe200078e0a19 */
[----:B-1----:R-:W-:-:S05]  /*7cf0*/  LOP3.LUT R7, R7, 0x7f, RZ, 0xc0, !PT ;  /* 0x0000007f07077812 */ /* 0x002fca00078ec0ff */
[----:B------:R-:W-:-:S05]  /*7d00*/  IMAD R17, R7, c[0x0][0x18c], RZ ;  /* 0x0000630007117a24 */ /* 0x000fca00078e02ff */
[----:B------:R-:W-:Y:S01]  /*7d10*/  LEA R26, P6, R17, c[0x0][0x168], 0x1 ;  /* 0x00005a00111a7a11 */ /* 0x000fe200078c08ff */
[----:B------:R-:W-:Y:S02]  /*7d20*/  IMAD R17, R0, 0x2, R6 ;  /* 0x0000000200117824 */ /* 0x000fe400078e0206 */
[----:B------:R-:W-:Y:S02]  /*7d30*/  @!P3 IMAD.MOV R2, RZ, RZ, -R2 ;  /* 0x000000ffff02b224 */ /* 0x000fe400078e0a02 */
[----:B------:R-:W-:Y:S01]  /*7d40*/  @!P4 IMAD.MOV R3, RZ, RZ, -R3 ;  /* 0x000000ffff03c224 */ /* 0x000fe200078e0a03 */
[----:B------:R-:W-:Y:S02]  /*7d50*/  ISETP.NE.AND P1, PT, RZ, c[0x0][0x17c], PT ;  /* 0x00005f00ff007a0c */ /* 0x000fe40003f25270 */
[----:B------:R-:W-:Y:S02]  /*7d60*/  LOP3.LUT R25, RZ, c[0x0][0x17c], RZ, 0x33, !PT ;  /* 0x00005f00ff197a12 */ /* 0x000fe400078e33ff */
[----:B--2---:R-:W-:-:S02]  /*7d70*/  ISETP.GE.AND P5, PT, R8, RZ, PT ;  /* 0x000000ff0800720c */ /* 0x004fc40003fa6270 */
[----:B------:R-:W2:Y:S04]  /*7d80*/  LDL.LU R8, [R1+0x19c] ;  /* 0x00019c0001087983 */ /* 0x000ea80000300800 */
[----:B------:R-:W2:Y:S04]  /*7d90*/  LDL.LU R7, [R1+0x1a0] ;  /* 0x0001a00001077983 */ /* 0x000ea80000300800 */
[----:B------:R-:W-:Y:S04]  /*7da0*/  STL [R1+0xf38], R24 ;  /* 0x000f381801007387 */ /* 0x000fe80000100800 */
[----:B------:R-:W-:Y:S01]  /*7db0*/  STL [R1+0xe60], R26 ;  /* 0x000e601a01007387 */ /* 0x000fe20000100800 */
[----:B------:R-:W-:-:S03]  /*7dc0*/  @!P5 IMAD.MOV R4, RZ, RZ, -R4 ;  /* 0x000000ffff04d224 */ /* 0x000fc600078e0a04 */
[----:B------:R0:W-:Y:S04]  /*7dd0*/  STL [R1+0x218], R6 ;  /* 0x0002180601007387 */ /* 0x0001e80000100800 */
[----:B0-----:R-:W2:Y:S04]  /*7de0*/  LDL.LU R6, [R1+0x3c] ;  /* 0x00003c0001067983 */ /* 0x001ea80000300800 */
[----:B------:R-:W-:Y:S04]  /*7df0*/  STL [R1+0xf3c], R27 ;  /* 0x000f3c1b01007387 */ /* 0x000fe80000100800 */
[----:B------:R-:W-:Y:S04]  /*7e00*/  STL [R1+0x210], R17 ;  /* 0x0002101101007387 */ /* 0x000fe80000100800 */
[----:B------:R0:W-:Y:S04]  /*7e10*/  STL [R1+0xf40], R2 ;  /* 0x000f400201007387 */ /* 0x0001e80000100800 */
[----:B------:R1:W-:Y:S01]  /*7e20*/  STL [R1+0xf44], R3 ;  /* 0x000f440301007387 */ /* 0x0003e20000100800 */
[----:B0-----:R-:W-:-:S03]  /*7e30*/  IMAD R2, R0, 0x2, R17 ;  /* 0x0000000200027824 */ /* 0x001fc600078e0211 */
[----:B------:R-:W-:Y:S01]  /*7e40*/  STL [R1+0xf48], R4 ;  /* 0x000f480401007387 */ /* 0x000fe20000100800 */
[----:B-1----:R-:W-:-:S03]  /*7e50*/  SEL R3, R25, R5, !P1 ;  /* 0x0000000519037207 */ /* 0x002fc60004800000 */
[----:B------:R-:W-:Y:S04]  /*7e60*/  STL [R1+0xf4c], R0 ;  /* 0x000f4c0001007387 */ /* 0x000fe80000100800 */
[----:B------:R3:W-:Y:S04]  /*7e70*/  STL [R1+0x214], R2 ;  /* 0x0002140201007387 */ /* 0x0007e80000100800 */
[----:B------:R5:W-:Y:S01]  /*7e80*/  STL [R1+0x1a4], R3 ;  /* 0x0001a40301007387 */ /* 0x000be20000100800 */
[C---:B---3--:R-:W-:Y:S02]  /*7e90*/  SEL R2, R25.reuse, R16, !P1 ;  /* 0x0000001019027207 */ /* 0x048fe40004800000 */
[----:B----4-:R-:W-:-:S03]  /*7ea0*/  SEL R0, R25, R28, !P1 ;  /* 0x0000001c19007207 */ /* 0x010fc60004800000 */
[----:B------:R0:W-:Y:S01]  /*7eb0*/  STL [R1+0x1d0], R2 ;  /* 0x0001d00201007387 */ /* 0x0001e20000100800 */
[----:B-----5:R-:W-:-:S03]  /*7ec0*/  SEL R3, R25, R15, !P1 ;  /* 0x0000000f19037207 */ /* 0x020fc60004800000 */
[----:B------:R1:W-:Y:S04]  /*7ed0*/  STL [R1+0x1cc], R0 ;  /* 0x0001cc0001007387 */ /* 0x0003e80000100800 */
[----:B------:R3:W-:Y:S01]  /*7ee0*/  STL [R1+0x1c8], R3 ;  /* 0x0001c80301007387 */ /* 0x0007e20000100800 */
[C---:B0-----:R-:W-:Y:S02]  /*7ef0*/  SEL R2, R25.reuse, R14, !P1 ;  /* 0x0000000e19027207 */ /* 0x041fe40004800000 */
[----:B-1----:R-:W-:-:S03]  /*7f00*/  SEL R0, R25, R13, !P1 ;  /* 0x0000000d19007207 */ /* 0x002fc60004800000 */
[----:B------:R0:W-:Y:S01]  /*7f10*/  STL [R1+0x1c4], R2 ;  /* 0x0001c40201007387 */ /* 0x0001e20000100800 */
[----:B---3--:R-:W-:-:S03]  /*7f20*/  SEL R3, R25, R12, !P1 ;  /* 0x0000000c19037207 */ /* 0x008fc60004800000 */
[----:B------:R1:W-:Y:S04]  /*7f30*/  STL [R1+0x1c0], R0 ;  /* 0x0001c00001007387 */ /* 0x0003e80000100800 */
[----:B------:R3:W-:Y:S01]  /*7f40*/  STL [R1+0x1bc], R3 ;  /* 0x0001bc0301007387 */ /* 0x0007e20000100800 */
[C---:B0-----:R-:W-:Y:S02]  /*7f50*/  SEL R2, R25.reuse, R11, !P1 ;  /* 0x0000000b19027207 */ /* 0x041fe40004800000 */
[----:B-1----:R-:W-:-:S03]  /*7f60*/  SEL R0, R25, R10, !P1 ;  /* 0x0000000a19007207 */ /* 0x002fc60004800000 */
[----:B------:R2:W-:Y:S01]  /*7f70*/  STL [R1+0x1b8], R2 ;  /* 0x0001b80201007387 */ /* 0x0005e20000100800 */
[----:B---3--:R-:W-:-:S03]  /*7f80*/  SEL R3, R25, R9, !P1 ;  /* 0x0000000919037207 */ /* 0x008fc60004800000 */
[----:B------:R0:W-:Y:S04]  /*7f90*/  STL [R1+0x1b4], R0 ;  /* 0x0001b40001007387 */ /* 0x0001e80000100800 */
[----:B------:R-:W-:Y:S04]  /*7fa0*/  STL [R1+0x1b0], R3 ;  /* 0x0001b00301007387 */ /* 0x000fe80000100800 */
[----:B------:R-:W3:Y:S01]  /*7fb0*/  LDL.LU R5, [R1+0x1c] ;  /* 0x00001c0001057983 */ /* 0x000ee20000300800 */
[C---:B--2---:R-:W-:Y:S02]  /*7fc0*/  SEL R2, R25.reuse, R8, !P1 ;  /* 0x0000000819027207 */ /* 0x044fe40004800000 */
[----:B0-----:R-:W-:-:S03]  /*7fd0*/  SEL R0, R25, R7, !P1 ;  /* 0x0000000719007207 */ /* 0x001fc60004800000 */
[----:B------:R-:W-:Y:S04]  /*7fe0*/  STL [R1+0x1ac], R2 ;  /* 0x0001ac0201007387 */ /* 0x000fe80000100800 */
[----:B---3--:R0:W-:Y:S04]  /*7ff0*/  STL [R1+0xf5c], R5 ;  /* 0x000f5c0501007387 */ /* 0x0081e80000100800 */
[----:B------:R-:W-:Y:S04]  /*8000*/  STL [R1+0x1a8], R0 ;  /* 0x0001a80001007387 */ /* 0x000fe80000100800 */
[----:B0-----:R-:W2:Y:S01]  /*8010*/  LDL.LU R5, [R1+0x174] ;  /* 0x0001740001057983 */ /* 0x001ea20000300800 */
[----:B------:R-:W-:-:S03]  /*8020*/  SEL R6, R25, R6, !P1 ;  /* 0x0000000619067207 */ /* 0x000fc60004800000 */
[----:B--2---:R0:W-:Y:S04]  /*8030*/  STL [R1+0xf60], R5 ;  /* 0x000f600501007387 */ /* 0x0041e80000100800 */
[----:B0-----:R-:W2:Y:S04]  /*8040*/  LDL.LU R5, [R1+0x28] ;  /* 0x0000280001057983 */ /* 0x001ea80000300800 */
[----:B------:R-:W3:Y:S04]  /*8050*/  LDL.LU R0, [R1+0x4] ;  /* 0x0000040001007983 */ /* 0x000ee80000300800 */
[----:B------:R-:W4:Y:S04]  /*8060*/  LDL.LU R4, [R1+0xfc] ;  /* 0x0000fc0001047983 */ /* 0x000f280000300800 */
[----:B------:R-:W5:Y:S04]  /*8070*/  LDL.LU R3, [R1+0x108] ;  /* 0x0001080001037983 */ /* 0x000f680000300800 */
[----:B------:R-:W3:Y:S04]  /*8080*/  LDL.LU R7, [R1+0x158] ;  /* 0x0001580001077983 */ /* 0x000ee80000300800 */
[----:B------:R-:W3:Y:S04]  /*8090*/  LDL.LU R2, [R1+0x15c] ;  /* 0x00015c0001027983 */ /* 0x000ee80000300800 */
[----:B------:R-:W3:Y:S04]  /*80a0*/  LDL.LU R27, [R1+0x164] ;  /* 0x00016400011b7983 */ /* 0x000ee80000300800 */
[----:B------:R0:W-:Y:S04]  /*80b0*/  STL [R1+0x1a0], R6 ;  /* 0x0001a00601007387 */ /* 0x0001e80000100800 */
[----:B------:R-:W3:Y:S04]  /*80c0*/  LDL.LU R26, [R1+0x170] ;  /* 0x00017000011a7983 */ /* 0x000ee80000300800 */
        /* <DEDUP_REMOVED lines=19> */
[----:B0-----:R-:W3:Y:S01]  /*8200*/  LDL.LU R6, [R1+0x104] ;  /* 0x0001040001067983 */ /* 0x001ee20000300800 */
[----:B--2---:R-:W-:-:S05]  /*8210*/  SEL R5, R25, R5, !P1 ;  /* 0x0000000519057207 */ /* 0x004fca0004800000 */
[----:B------:R0:W-:Y:S04]  /*8220*/  STL [R1+0x19c], R5 ;  /* 0x00019c0501007387 */ /* 0x0001e80000100800 */
[----:B0-----:R-:W2:Y:S02]  /*8230*/  LDL.LU R5, [R1+0xf60] ;  /* 0x000f600001057983 */ /* 0x001ea40000300800 */
[----:B--2---:R-:W-:-:S05]  /*8240*/  SEL R5, R25, R5, !P1 ;  /* 0x0000000519057207 */ /* 0x004fca0004800000 */
[----:B------:R0:W-:Y:S04]  /*8250*/  STL [R1+0x198], R5 ;  /* 0x0001980501007387 */ /* 0x0001e80000100800 */
[----:B0-----:R-:W2:Y:S01]  /*8260*/  LDL.LU R5, [R1+0xf5c] ;  /* 0x000f5c0001057983 */ /* 0x001ea20000300800 */
[C---:B---3--:R-:W-:Y:S02]  /*8270*/  SEL R0, R25.reuse, R0, !P1 ;  /* 0x0000000019007207 */ /* 0x048fe40004800000 */
[C---:B----4-:R-:W-:Y:S02]  /*8280*/  SEL R4, R25.reuse, R4, !P1 ;  /* 0x0000000419047207 */ /* 0x050fe40004800000 */
[C---:B-----5:R-:W-:Y:S02]  /*8290*/  SEL R3, R25.reuse, R3, !P1 ;  /* 0x0000000319037207 */ /* 0x060fe40004800000 */
[----:B------:R-:W-:-:S02]  /*82a0*/  SEL R2, R25, R2, !P1 ;  /* 0x0000000219027207 */ /* 0x000fc40004800000 */
[----:B--2---:R-:W-:-:S05]  /*82b0*/  SEL R5, R25, R5, !P1 ;  /* 0x0000000519057207 */ /* 0x004fca0004800000 */
[----:B------:R-:W-:Y:S04]  /*82c0*/  STL [R1+0x190], R5 ;  /* 0x0001900501007387 */ /* 0x000fe80000100800 */
[----:B------:R0:W-:Y:S04]  /*82d0*/  STL [R1+0x18c], R0 ;  /* 0x00018c0001007387 */ /* 0x0001e80000100800 */
[----:B------:R-:W-:Y:S01]  /*82e0*/  STL [R1+0x188], R4 ;  /* 0x0001880401007387 */ /* 0x000fe20000100800 */
[----:B0-----:R-:W-:-:S03]  /*82f0*/  SEL R0, R25, R7, !P1 ;  /* 0x0000000719007207 */ /* 0x001fc60004800000 */
[----:B------:R-:W2:Y:S04]  /*8300*/  LDL.LU R7, [R1+0x100] ;  /* 0x0001000001077983 */ /* 0x000ea80000300800 */
[----:B------:R0:W-:Y:S04]  /*8310*/  STL [R1+0x184], R3 ;  /* 0x0001840301007387 */ /* 0x0001e80000100800 */
[----:B------:R1:W-:Y:S01]  /*8320*/  STL [R1+0x180], R0 ;  /* 0x0001800001007387 */ /* 0x0003e20000100800 */
[C---:B0-----:R-:W-:Y:S02]  /*8330*/  SEL R3, R25.reuse, R26, !P1 ;  /* 0x0000001a19037207 */ /* 0x041fe40004800000 */
[C---:B-1----:R-:W-:Y:S01]  /*8340*/  SEL R0, R25.reuse, R27, !P1 ;  /* 0x0000001b19007207 */ /* 0x042fe20004800000 */
[----:B------:R0:W-:Y:S04]  /*8350*/  STL [R1+0x17c], R2 ;  /* 0x00017c0201007387 */ /* 0x0001e80000100800 */
[----:B------:R1:W-:Y:S04]  /*8360*/  STL [R1+0x178], R0 ;  /* 0x0001780001007387 */ /* 0x0003e80000100800 */
[----:B------:R3:W-:Y:S01]  /*8370*/  STL [R1+0x174], R3 ;  /* 0x0001740301007387 */ /* 0x0007e20000100800 */
[----:B0-----:R-:W-:-:S02]  /*8380*/  SEL R2, R25, R24, !P1 ;  /* 0x0000001819027207 */ /* 0x001fc40004800000 */
        /* <DEDUP_REMOVED lines=36> */
[C---:B0-----:R-:W-:Y:S02]  /*85d0*/  SEL R2, R25.reuse, R8, !P1 ;  /* 0x0000000819027207 */ /* 0x041fe40004800000 */
[----:B-1----:R-:W-:-:S03]  /*85e0*/  SEL R0, R25, R6, !P1 ;  /* 0x0000000619007207 */ /* 0x002fc60004800000 */
[----:B------:R-:W-:Y:S04]  /*85f0*/  STL [R1+0x120], R2 ;  /* 0x0001200201007387 */ /* 0x000fe80000100800 */
[----:B---3--:R0:W-:Y:S04]  /*8600*/  STL [R1+0xf54], R5 ;  /* 0x000f540501007387 */ /* 0x0081e80000100800 */
[----:B------:R-:W-:Y:S04]  /*8610*/  STL [R1+0x11c], R0 ;  /* 0x00011c0001007387 */ /* 0x000fe80000100800 */
[----:B0-----:R-:W3:Y:S01]  /*8620*/  LDL.LU R5, [R1+0xe0] ;  /* 0x0000e00001057983 */ /* 0x001ee20000300800 */
[----:B--2---:R-:W-:-:S03]  /*8630*/  SEL R2, R25, R7, !P1 ;  /* 0x0000000719027207 */ /* 0x004fc60004800000 */
[----:B---3--:R0:W-:Y:S04]  /*8640*/  STL [R1+0xf58], R5 ;  /* 0x000f580501007387 */ /* 0x0081e80000100800 */
[----:B0-----:R-:W2:Y:S04]  /*8650*/  LDL.LU R5, [R1+0xd4] ;  /* 0x0000d40001057983 */ /* 0x001ea80000300800 */
[----:B------:R-:W3:Y:S04]  /*8660*/  LDL.LU R0, [R1+0xe8] ;  /* 0x0000e80001007983 */ /* 0x000ee80000300800 */
[----:B------:R-:W4:Y:S04]  /*8670*/  LDL.LU R6, [R1+0xec] ;  /* 0x0000ec0001067983 */ /* 0x000f280000300800 */
[----:B------:R-:W5:Y:S04]  /*8680*/  LDL.LU R4, [R1+0xf4] ;  /* 0x0000f40001047983 */ /* 0x000f680000300800 */
[----:B------:R-:W3:Y:S04]  /*8690*/  LDL.LU R3, [R1+0xf8] ;  /* 0x0000f80001037983 */ /* 0x000ee80000300800 */
[----:B------:R0:W-:Y:S04]  /*86a0*/  STL [R1+0x114], R2 ;  /* 0x0001140201007387 */ /* 0x0001e80000100800 */
[----:B0-----:R-:W3:Y:S04]  /*86b0*/  LDL.LU R2, [R1+0x21c] ;  /* 0x00021c0001027983 */ /* 0x001ee80000300800 */
        /* <DEDUP_REMOVED lines=21> */
[----:B------:R-:W3:Y:S01]  /*8810*/  LDL.LU R7, [R1+0x88] ;  /* 0x0000880001077983 */ /* 0x000ee20000300800 */
[----:B--2---:R-:W-:-:S05]  /*8820*/  SEL R5, R25, R5, !P1 ;  /* 0x0000000519057207 */ /* 0x004fca0004800000 */
[----:B------:R0:W-:Y:S04]  /*8830*/  STL [R1+0x110], R5 ;  /* 0x0001100501007387 */ /* 0x0001e80000100800 */
[----:B0-----:R-:W2:Y:S02]  /*8840*/  LDL.LU R5, [R1+0xf58] ;  /* 0x000f580001057983 */ /* 0x001ea40000300800 */
[----:B--2---:R-:W-:-:S05]  /*8850*/  SEL R5, R25, R5, !P1 ;  /* 0x0000000519057207 */ /* 0x004fca0004800000 */
[----:B------:R0:W-:Y:S04]  /*8860*/  STL [R1+0x10c], R5 ;  /* 0x00010c0501007387 */ /* 0x0001e80000100800 */
[----:B0-----:R-:W2:Y:S01]  /*8870*/  LDL.LU R5, [R1+0xf54] ;  /* 0x000f540001057983 */ /* 0x001ea20000300800 */
[C---:B-----5:R-:W-:Y:S02]  /*8880*/  SEL R4, R25.reuse, R4, !P1 ;  /* 0x0000000419047207 */ /* 0x060fe40004800000 */
[C---:B---3--:R-:W-:Y:S02]  /*8890*/  SEL R3, R25.reuse, R3, !P1 ;  /* 0x0000000319037207 */ /* 0x048fe40004800000 */
[----:B--2---:R-:W-:-:S05]  /*88a0*/  SEL R5, R25, R5, !P1 ;  /* 0x0000000519057207 */ /* 0x004fca0004800000 */
[----:B------:R0:W-:Y:S02]  /*88b0*/  STL [R1+0x108], R5 ;  /* 0x0001080501007387 */ /* 0x0001e40000100800 */
[C---:B0-----:R-:W-:Y:S02]  /*88c0*/  SEL R5, R25.reuse, R0, !P1 ;  /* 0x0000000019057207 */ /* 0x041fe40004800000 */
[C---:B----4-:R-:W-:Y:S02]  /*88d0*/  SEL R0, R25.reuse, R6, !P1 ;  /* 0x0000000619007207 */ /* 0x050fe40004800000 */
[----:B------:R-:W2:Y:S04]  /*88e0*/  LDL.LU R6, [R1+0x84] ;  /* 0x0000840001067983 */ /* 0x000ea80000300800 */
[----:B------:R-:W-:Y:S04]  /*88f0*/  STL [R1+0x104], R5 ;  /* 0x0001040501007387 */ /* 0x000fe80000100800 */
[----:B------:R0:W-:Y:S04]  /*8900*/  STL [R1+0x100], R0 ;  /* 0x0001000001007387 */ /* 0x0001e80000100800 */
[----:B------:R-:W-:Y:S01]  /*8910*/  STL [R1+0xfc], R4 ;  /* 0x0000fc0401007387 */ /* 0x000fe20000100800 */
[----:B0-----:R-:W-:-:S03]  /*8920*/  SEL R0, R25, R2, !P1 ;  /* 0x0000000219007207 */ /* 0x001fc60004800000 */
[----:B------:R0:W-:Y:S01]  /*8930*/  STL [R1+0xf8], R3 ;  /* 0x0000f80301007387 */ /* 0x0001e20000100800 */
[----:B------:R-:W-:-:S03]  /*8940*/  SEL R2, R25, R27, !P1 ;  /* 0x0000001b19027207 */ /* 0x000fc60004800000 */
[----:B------:R1:W-:Y:S01]  /*8950*/  STL [R1+0xf4], R0 ;  /* 0x0000f40001007387 */ /* 0x0003e20000100800 */
[----:B0-----:R-:W-:-:S03]  /*8960*/  SEL R3, R25, R26, !P1 ;  /* 0x0000001a19037207 */ /* 0x001fc60004800000 */
[----:B------:R0:W-:Y:S01]  /*8970*/  STL [R1+0xec], R2 ;  /* 0x0000ec0201007387 */ /* 0x0001e20000100800 */
[----:B-1----:R-:W-:-:S03]  /*8980*/  SEL R0, R25, R24, !P1 ;  /* 0x0000001819007207 */ /* 0x002fc60004800000 */
        /* <DEDUP_REMOVED lines=34> */
[----:B------:R-:W-:Y:S01]  /*8bb0*/  STL [R1+0xa4], R2 ;  /* 0x0000a40201007387 */ /* 0x000fe20000100800 */
[----:B---3--:R-:W-:-:S03]  /*8bc0*/  SEL R0, R25, R8, !P1 ;  /* 0x0000000819007207 */ /* 0x008fc60004800000 */
[----:B------:R-:W-:Y:S04]  /*8bd0*/  STL [R1+0xa0], R3 ;  /* 0x0000a00301007387 */ /* 0x000fe80000100800 */
[----:B------:R-:W3:Y:S04]  /*8be0*/  LDL.LU R28, [R1+0x74] ;  /* 0x00007400011c7983 */ /* 0x000ee80000300800 */
[----:B------:R0:W-:Y:S04]  /*8bf0*/  STL [R1+0x9c], R0 ;  /* 0x00009c0001007387 */ /* 0x0001e80000100800 */
[----:B0-----:R-:W4:Y:S01]  /*8c00*/  LDL.LU R0, [R1+0x68] ;  /* 0x0000680001007983 */ /* 0x001f220000300800 */
[----:B------:R-:W-:-:S05]  /*8c10*/  SEL R2, R25, R7, !P1 ;  /* 0x0000000719027207 */ /* 0x000fca0004800000 */
[----:B------:R-:W-:Y:S04]  /*8c20*/  STL [R1+0x98], R2 ;  /* 0x0000980201007387 */ /* 0x000fe80000100800 */
[----:B----4-:R0:W-:Y:S04]  /*8c30*/  STL [R1+0xf50], R0 ;  /* 0x000f500001007387 */ /* 0x0101e80000100800 */
[----:B0-----:R-:W4:Y:S01]  /*8c40*/  LDL.LU R0, [R1+0x64] ;  /* 0x0000640001007983 */ /* 0x001f220000300800 */
[----:B--2---:R-:W-:-:S03]  /*8c50*/  SEL R2, R25, R6, !P1 ;  /* 0x0000000619027207 */ /* 0x004fc60004800000 */
[----:B------:R-:W2:Y:S04]  /*8c60*/  LDL.LU R5, [R1+0x6c] ;  /* 0x00006c0001057983 */ /* 0x000ea80000300800 */
[----:B------:R-:W5:Y:S04]  /*8c70*/  LDL.LU R4, [R1+0x70] ;  /* 0x0000700001047983 */ /* 0x000f680000300800 */
[----:B------:R-:W2:Y:S04]  /*8c80*/  LDL.LU R3, [R1+0x1e0] ;  /* 0x0001e00001037983 */ /* 0x000ea80000300800 */
[----:B------:R0:W-:Y:S04]  /*8c90*/  STL [R1+0x94], R2 ;  /* 0x0000940201007387 */ /* 0x0001e80000100800 */
[----:B0-----:R-:W5:Y:S04]  /*8ca0*/  LDL.LU R2, [R1+0x1d8] ;  /* 0x0001d80001027983 */ /* 0x001f680000300800 */
[----:B------:R-:W5:Y:S04]  /*8cb0*/  LDL.LU R27, [R1+0x1dc] ;  /* 0x0001dc00011b7983 */ /* 0x000f680000300800 */
        /* <DEDUP_REMOVED lines=12> */
[----:B------:R-:W5:Y:S01]  /*8d80*/  LDL.LU R12, [R1+0x118] ;  /* 0x00011800010c7983 */ /* 0x000f620000300800 */
[----:B---3--:R-:W-:-:S03]  /*8d90*/  SEL R28, R25, R28, !P1 ;  /* 0x0000001c191c7207 */ /* 0x008fc60004800000 */
        /* <DEDUP_REMOVED lines=8> */
[----:B------:R0:W-:Y:S04]  /*8e20*/  STL [R1+0x90], R28 ;  /* 0x0000901c01007387 */ /* 0x0001e80000100800 */
[----:B0-----:R-:W3:Y:S01]  /*8e30*/  LDL.LU R28, [R1+0x80] ;  /* 0x00008000011c7983 */ /* 0x001ee20000300800 */
[----:B----4-:R-:W-:-:S05]  /*8e40*/  SEL R0, R25, R0, !P1 ;  /* 0x0000000019007207 */ /* 0x010fca0004800000 */
[----:B------:R0:W-:Y:S04]  /*8e50*/  STL [R1+0x8c], R0 ;  /* 0x00008c0001007387 */ /* 0x0001e80000100800 */
[----:B0-----:R-:W4:Y:S01]  /*8e60*/  LDL.LU R0, [R1+0xf50] ;  /* 0x000f500001007983 */ /* 0x001f220000300800 */
[C---:B--2---:R-:W-:Y:S02]  /*8e70*/  SEL R5, R25.reuse, R5, !P1 ;  /* 0x0000000519057207 */ /* 0x044fe40004800000 */
[C---:B-----5:R-:W-:Y:S02]  /*8e80*/  SEL R4, R25.reuse, R4, !P1 ;  /* 0x0000000419047207 */ /* 0x060fe40004800000 */
[C---:B------:R-:W-:Y:S02]  /*8e90*/  SEL R3, R25.reuse, R3, !P1 ;  /* 0x0000000319037207 */ /* 0x040fe40004800000 */
[----:B------:R-:W-:-:S02]  /*8ea0*/  SEL R2, R25, R2, !P1 ;  /* 0x0000000219027207 */ /* 0x000fc40004800000 */
[C---:B------:R-:W-:Y:S02]  /*8eb0*/  SEL R27, R25.reuse, R27, !P1 ;  /* 0x0000001b191b7207 */ /* 0x040fe40004800000 */
[C---:B------:R-:W-:Y:S02]  /*8ec0*/  SEL R24, R25.reuse, R24, !P1 ;  /* 0x0000001819187207 */ /* 0x040fe40004800000 */
[C---:B------:R-:W-:Y:S02]  /*8ed0*/  SEL R23, R25.reuse, R23, !P1 ;  /* 0x0000001719177207 */ /* 0x040fe40004800000 */
[C---:B------:R-:W-:Y:S02]  /*8ee0*/  SEL R22, R25.reuse, R22, !P1 ;  /* 0x0000001619167207 */ /* 0x040fe40004800000 */
        /* <DEDUP_REMOVED lines=10> */
[C---:B---3--:R-:W-:Y:S02]  /*8f90*/  SEL R11, R25.reuse, R11, !P1 ;  /* 0x0000000b190b7207 */ /* 0x048fe40004800000 */
[C---:B------:R-:W-:Y:S02]  /*8fa0*/  SEL R10, R25.reuse, R10, !P1 ;  /* 0x0000000a190a7207 */ /* 0x040fe40004800000 */
[C---:B------:R-:W-:Y:S02]  /*8fb0*/  SEL R9, R25.reuse, R9, !P1 ;  /* 0x0000000919097207 */ /* 0x040fe40004800000 */
[----:B------:R-:W-:-:S02]  /*8fc0*/  SEL R8, R25, R8, !P1 ;  /* 0x0000000819087207 */ /* 0x000fc40004800000 */
[C---:B------:R-:W-:Y:S02]  /*8fd0*/  SEL R7, R25.reuse, R7, !P1 ;  /* 0x0000000719077207 */ /* 0x040fe40004800000 */
[C---:B------:R-:W-:Y:S02]  /*8fe0*/  SEL R6, R25.reuse, R6, !P1 ;  /* 0x0000000619067207 */ /* 0x040fe40004800000 */
[----:B----4-:R-:W-:-:S05]  /*8ff0*/  SEL R0, R25, R0, !P1 ;  /* 0x0000000019007207 */ /* 0x010fca0004800000 */
[----:B------:R0:W-:Y:S04]  /*9000*/  STL [R1+0x88], R0 ;  /* 0x0000880001007387 */ /* 0x0001e80000100800 */
[----:B0-----:R-:W2:Y:S04]  /*9010*/  LDL.LU R0, [R1+0xf4c] ;  /* 0x000f4c0001007983 */ /* 0x001ea80000300800 */
[----:B------:R0:W-:Y:S04]  /*9020*/  STL [R1+0x84], R5 ;  /* 0x0000840501007387 */ /* 0x0001e80000100800 */
[----:B0-----:R-:W3:Y:S04]  /*9030*/  LDL.LU R5, [R1+0x2c] ;  /* 0x00002c0001057983 */ /* 0x001ee80000300800 */
[----:B------:R0:W-:Y:S04]  /*9040*/  STL [R1+0x74], R4 ;  /* 0x0000740401007387 */ /* 0x0001e80000100800 */
[----:B0-----:R0:W4:Y:S04]  /*9050*/  LDL.LU R4, [R1+0xf48] ;  /* 0x000f480001047983 */ /* 0x0011280000300800 */
[----:B------:R1:W-:Y:S04]  /*9060*/  STL [R1+0x70], R3 ;  /* 0x0000700301007387 */ /* 0x0003e80000100800 */
[----:B-1----:R-:W5:Y:S04]  /*9070*/  LDL.LU R3, [R1+0xf44] ;  /* 0x000f440001037983 */ /* 0x002f680000300800 */
[----:B------:R1:W-:Y:S04]  /*9080*/  STL [R1+0x6c], R2 ;  /* 0x00006c0201007387 */ /* 0x0003e80000100800 */
[----:B-1----:R-:W2:Y:S04]  /*9090*/  LDL.LU R2, [R1+0xf40] ;  /* 0x000f400001027983 */ /* 0x002ea80000300800 */
        /* <DEDUP_REMOVED lines=27> */
[----:B-1----:R-:W3:Y:S04]  /*9250*/  LDL.LU R12, [R1+0xf08] ;  /* 0x000f0800010c7983 */ /* 0x002ee80000300800 */
[----:B------:R1:W-:Y:S04]  /*9260*/  STL [R1+0x1c], R11 ;  /* 0x00001c0b01007387 */ /* 0x0003e80000100800 */
[----:B-1----:R-:W4:Y:S04]  /*9270*/  LDL.LU R11, [R1+0xf04] ;  /* 0x000f0400010b7983 */ /* 0x002f280000300800 */
[----:B------:R1:W-:Y:S04]  /*9280*/  STL [R1+0x18], R10 ;  /* 0x0000180a01007387 */ /* 0x0003e80000100800 */
[----:B-1----:R-:W5:Y:S04]  /*9290*/  LDL.LU R10, [R1+0xf00] ;  /* 0x000f0000010a7983 */ /* 0x002f680000300800 */
[----:B------:R1:W-:Y:S04]  /*92a0*/  STL [R1+0x14], R9 ;  /* 0x0000140901007387 */ /* 0x0003e80000100800 */
[----:B-1----:R-:W5:Y:S04]  /*92b0*/  LDL.LU R9, [R1+0xefc] ;  /* 0x000efc0001097983 */ /* 0x002f680000300800 */
[----:B------:R1:W-:Y:S04]  /*92c0*/  STL [R1+0x10], R8 ;  /* 0x0000100801007387 */ /* 0x0003e80000100800 */
[----:B-1----:R-:W5:Y:S04]  /*92d0*/  LDL.LU R8, [R1+0xef8] ;  /* 0x000ef80001087983 */ /* 0x002f680000300800 */
[----:B------:R1:W-:Y:S04]  /*92e0*/  STL [R1+0xc], R7 ;  /* 0x00000c0701007387 */ /* 0x0003e80000100800 */
[----:B-1----:R-:W5:Y:S04]  /*92f0*/  LDL.LU R7, [R1+0xef4] ;  /* 0x000ef40001077983 */ /* 0x002f680000300800 */
[----:B------:R1:W-:Y:S04]  /*9300*/  STL [R1+0x8], R6 ;  /* 0x0000080601007387 */ /* 0x0003e80000100800 */
[----:B-1----:R-:W5:Y:S01]  /*9310*/  LDL.LU R6, [R1+0xef0] ;  /* 0x000ef00001067983 */ /* 0x002f620000300800 */
[----:B------:R-:W-:-:S05]  /*9320*/  SEL R26, R25, R26, !P1 ;  /* 0x0000001a191a7207 */ /* 0x000fca0004800000 */
[----:B------:R1:W-:Y:S02]  /*9330*/  STL [R1+0x4], R26 ;  /* 0x0000041a01007387 */ /* 0x0003e40000100800 */
[C---:B-1----:R-:W-:Y:S02]  /*9340*/  SEL R26, R25.reuse, R29, !P1 ;  /* 0x0000001d191a7207 */ /* 0x042fe40004800000 */
[----:B------:R-:W-:-:S03]  /*9350*/  SEL R29, R25, R28, !P1 ;  /* 0x0000001c191d7207 */ /* 0x000fc60004800000 */
[----:B------:R-:W-:Y:S04]  /*9360*/  STL [R1+0xe64], R26 ;  /* 0x000e641a01007387 */ /* 0x000fe80000100800 */
[----:B------:R-:W-:Y:S01]  /*9370*/  STL [R1+0xe68], R29 ;  /* 0x000e681d01007387 */ /* 0x000fe20000100800 */
[C---:B--2---:R-:W-:Y:S02]  /*9380*/  SEL R13, R25.reuse, R13, !P1 ;  /* 0x0000000d190d7207 */ /* 0x044fe40004800000 */
[C---:B---3--:R-:W-:Y:S02]  /*9390*/  SEL R12, R25.reuse, R12, !P1 ;  /* 0x0000000c190c7207 */ /* 0x048fe40004800000 */
[C---:B----4-:R-:W-:Y:S02]  /*93a0*/  SEL R11, R25.reuse, R11, !P1 ;  /* 0x0000000b190b7207 */ /* 0x050fe40004800000 */
[----:B-----5:R-:W-:-:S02]  /*93b0*/  SEL R10, R25, R10, !P1 ;  /* 0x0000000a190a7207 */ /* 0x020fc40004800000 */
[C---:B------:R-:W-:Y:S02]  /*93c0*/  SEL R9, R25.reuse, R9, !P1 ;  /* 0x0000000919097207 */ /* 0x040fe40004800000 */
[C---:B------:R-:W-:Y:S02]  /*93d0*/  SEL R8, R25.reuse, R8, !P1 ;  /* 0x0000000819087207 */ /* 0x040fe40004800000 */
[C---:B------:R-:W-:Y:S02]  /*93e0*/  SEL R7, R25.reuse, R7, !P1 ;  /* 0x0000000719077207 */ /* 0x040fe40004800000 */
[C---:B------:R-:W-:Y:S02]  /*93f0*/  SEL R28, R25.reuse, R6, !P1 ;  /* 0x00000006191c7207 */ /* 0x040fe40004800000 */
[----:B------:R-:W-:-:S03]  /*9400*/  SEL R6, R25, R5, !P1 ;  /* 0x0000000519067207 */ /* 0x000fc60004800000 */
[----:B------:R1:W-:Y:S04]  /*9410*/  STL [R1+0xe6c], R28 ;  /* 0x000e6c1c01007387 */ /* 0x0003e80000100800 */
[----:B-1----:R-:W2:Y:S04]  /*9420*/  LDL.LU R28, [R1+0x1b8] ;  /* 0x0001b800011c7983 */ /* 0x002ea80000300800 */
[----:B------:R-:W3:Y:S04]  /*9430*/  LDL.LU R29, [R1+0x1b4] ;  /* 0x0001b400011d7983 */ /* 0x000ee80000300800 */
[----:B------:R-:W4:Y:S04]  /*9440*/  LDL.LU R26, [R1+0x1b0] ;  /* 0x0001b000011a7983 */ /* 0x000f280000300800 */
        /* <DEDUP_REMOVED lines=15> */
[----:B-1----:R-:W5:Y:S04]  /*9540*/  LDL R13, [R1+0x214] ;  /* 0x00021400010d7983 */ /* 0x002f680000100800 */
[----:B------:R-:W1:Y:S01]  /*9550*/  S2R R5, SR_TID.X ;  /* 0x0000000000057919 */ /* 0x000e620000002100 */
[----:B------:R-:W-:-:S02]  /*9560*/  SEL R14, R25, R14, !P1 ;  /* 0x0000000e190e7207 */ /* 0x000fc40004800000 */
[C---:B------:R-:W-:Y:S02]  /*9570*/  SEL R15, R25.reuse, R15, !P1 ;  /* 0x0000000f190f7207 */ /* 0x040fe40004800000 */
[C---:B------:R-:W-:Y:S02]  /*9580*/  SEL R16, R25.reuse, R16, !P1 ;  /* 0x0000001019107207 */ /* 0x040fe40004800000 */
[----:B------:R-:W-:Y:S02]  /*9590*/  ISETP.NE.AND P0, PT, RZ, c[0x0][0x178], PT ;  /* 0x00005e00ff007a0c */ /* 0x000fe40003f05270 */
[C---:B------:R-:W-:Y:S01]  /*95a0*/  SEL R17, R25.reuse, R17, !P1 ;  /* 0x0000001119117207 */ /* 0x040fe20004800000 */
[----:B------:R-:W-:Y:S01]  /*95b0*/  STL [R1+0xe90], R14 ;  /* 0x000e900e01007387 */ /* 0x000fe20000100800 */
[C---:B------:R-:W-:Y:S02]  /*95c0*/  SEL R18, R25.reuse, R18, !P1 ;  /* 0x0000001219127207 */ /* 0x040fe40004800000 */
[C---:B------:R-:W-:Y:S01]  /*95d0*/  SEL R19, R25.reuse, R19, !P1 ;  /* 0x0000001319137207 */ /* 0x040fe20004800000 */
[----:B------:R-:W-:Y:S01]  /*95e0*/  STL [R1+0xe94], R15 ;  /* 0x000e940f01007387 */ /* 0x000fe20000100800 */
[----:B------:R-:W-:-:S02]  /*95f0*/  SEL R20, R25, R20, !P1 ;  /* 0x0000001419147207 */ /* 0x000fc40004800000 */
[C---:B------:R-:W-:Y:S01]  /*9600*/  SEL R21, R25.reuse, R21, !P1 ;  /* 0x0000001519157207 */ /* 0x040fe20004800000 */
[----:B------:R-:W-:Y:S01]  /*9610*/  STL [R1+0xe98], R16 ;  /* 0x000e981001007387 */ /* 0x000fe20000100800 */
[----:B------:R-:W-:Y:S02]  /*9620*/  SEL R22, R25, R22, !P1 ;  /* 0x0000001619167207 */ /* 0x000fe40004800000 */
[----:B-1----:R-:W-:Y:S01]  /*9630*/  LOP3.LUT R5, R5, 0x7f, RZ, 0xc0, !PT ;  /* 0x0000007f05057812 */ /* 0x002fe200078ec0ff */
[----:B------:R-:W-:Y:S01]  /*9640*/  STL [R1+0xe9c], R17 ;  /* 0x000e9c1101007387 */ /* 0x000fe20000100800 */
[C---:B------:R-:W-:Y:S02]  /*9650*/  SEL R23, R25.reuse, R23, !P1 ;  /* 0x0000001719177207 */ /* 0x040fe40004800000 */
[----:B------:R-:W-:Y:S01]  /*9660*/  SEL R24, R25, R24, !P1 ;  /* 0x0000001819187207 */ /* 0x000fe20004800000 */
[----:B------:R-:W-:Y:S01]  /*9670*/  STL [R1+0xea0], R18 ;  /* 0x000ea01201007387 */ /* 0x000fe20000100800 */
[----:B------:R-:W-:Y:S01]  /*9680*/  IMAD R5, R5, c[0x0][0x18c], RZ ;  /* 0x0000630005057a24 */ /* 0x000fe200078e02ff */
[----:B------:R-:W-:-:S02]  /*9690*/  SEL R27, R25, R27, !P1 ;  /* 0x0000001b191b7207 */ /* 0x000fc40004800000 */
[----:B------:R-:W-:Y:S01]  /*96a0*/  STL [R1+0xea4], R19 ;  /* 0x000ea41301007387 */ /* 0x000fe20000100800 */
[----:B------:R-:W-:-:S03]  /*96b0*/  SEL R2, R25, R2, !P1 ;  /* 0x0000000219027207 */ /* 0x000fc60004800000 */
[----:B------:R-:W-:Y:S01]  /*96c0*/  STL [R1+0xea8], R20 ;  /* 0x000ea81401007387 */ /* 0x000fe20000100800 */
[----:B------:R-:W-:-:S03]  /*96d0*/  SEL R3, R25, R3, !P1 ;  /* 0x0000000319037207 */ /* 0x000fc60004800000 */
[----:B------:R-:W-:Y:S01]  /*96e0*/  STL [R1+0xeac], R21 ;  /* 0x000eac1501007387 */ /* 0x000fe20000100800 */
[----:B------:R-:W-:-:S03]  /*96f0*/  LEA.HI.X.SX32 R5, R5, c[0x0][0x16c], 0x1, P6 ;  /* 0x00005b0005057a11 */ /* 0x000fc600030f0eff */
[----:B------:R-:W-:Y:S01]  /*9700*/  STL [R1+0xeb0], R22 ;  /* 0x000eb01601007387 */ /* 0x000fe20000100800 */
[----:B------:R-:W-:-:S03]  /*9710*/  @!P0 LOP3.LUT R4, RZ, c[0x0][0x178], RZ, 0x33, !PT ;  /* 0x00005e00ff048a12 */ /* 0x000fc600078e33ff */
[----:B------:R-:W-:Y:S04]  /*9720*/  STL [R1+0xeb4], R23 ;  /* 0x000eb41701007387 */ /* 0x000fe80000100800 */
[----:B------:R-:W-:Y:S04]  /*9730*/  STL [R1+0xeb8], R24 ;  /* 0x000eb81801007387 */ /* 0x000fe80000100800 */
[----:B------:R-:W-:Y:S04]  /*9740*/  STL [R1+0xebc], R27 ;  /* 0x000ebc1b01007387 */ /* 0x000fe80000100800 */
[----:B------:R2:W-:Y:S04]  /*9750*/  STL [R1+0xec0], R2 ;  /* 0x000ec00201007387 */ /* 0x0005e80000100800 */
[----:B------:R3:W-:Y:S04]  /*9760*/  STL [R1+0xec4], R3 ;  /* 0x000ec40301007387 */ /* 0x0007e80000100800 */
[----:B------:R-:W-:Y:S04]  /*9770*/  STL [R1+0xec8], R5 ;  /* 0x000ec80501007387 */ /* 0x000fe80000100800 */
[----:B------:R-:W-:Y:S01]  /*9780*/  STL [R1+0xecc], R4 ;  /* 0x000ecc0401007387 */ /* 0x000fe20000100800 */
[----:B--2---:R-:W-:-:S02]  /*9790*/  IMAD R2, R10, c[0x0][0x190], RZ ;  /* 0x000064000a027a24 */ /* 0x004fc400078e02ff */
[----:B---3--:R-:W-:Y:S02]  /*97a0*/  IMAD R3, R11, c[0x0][0x190], RZ ;  /* 0x000064000b037a24 */ /* 0x008fe400078e02ff */
[----:B----4-:R-:W-:Y:S02]  /*97b0*/  IMAD R25, R12, c[0x0][0x190], RZ ;  /* 0x000064000c197a24 */ /* 0x010fe400078e02ff */
[----:B-----5:R-:W-:-:S05]  /*97c0*/  IMAD R0, R0, 0x2, R13 ;  /* 0x0000000200007824 */ /* 0x020fca00078e020d */
[----:B------:R1:W-:Y:S04]  /*97d0*/  STL [R1+0xed0], R0 ;  /* 0x000ed00001007387 */ /* 0x0003e80000100800 */
[----:B------:R-:W-:Y:S04]  /*97e0*/  STL [R1+0xed4], R25 ;  /* 0x000ed41901007387 */ /* 0x000fe80000100800 */
[----:B------:R2:W-:Y:S01]  /*97f0*/  STL [R1+0x2c], R3 ;  /* 0x00002c0301007387 */ /* 0x0005e20000100800 */
[----:B-1----:R-:W-:-:S03]  /*9800*/  IMAD R0, R9, c[0x0][0x190], RZ ;  /* 0x0000640009007a24 */ /* 0x002fc600078e02ff */
[----:B------:R1:W-:Y:S01]  /*9810*/  STL [R1+0x54], R2 ;  /* 0x0000540201007387 */ /* 0x0003e20000100800 */
[----:B--2---:R-:W-:-:S03]  /*9820*/  IMAD R3, R8, c[0x0][0x190], RZ ;  /* 0x0000640008037a24 */ /* 0x004fc600078e02ff */
[----:B------:R2:W-:Y:S01]  /*9830*/  STL [R1+0x58], R0 ;  /* 0x0000580001007387 */ /* 0x0005e20000100800 */
[----:B-1----:R-:W-:-:S03]  /*9840*/  IMAD R2, R7, c[0x0][0x190], RZ ;  /* 0x0000640007027a24 */ /* 0x002fc600078e02ff */
[----:B------:R1:W-:Y:S01]  /*9850*/  STL [R1+0x5c], R3 ;  /* 0x00005c0301007387 */ /* 0x0003e20000100800 */
[----:B--2---:R-:W-:-:S03]  /*9860*/  IMAD R0, R6, c[0x0][0x190], RZ ;  /* 0x0000640006007a24 */ /* 0x004fc600078e02ff */
[----:B------:R2:W-:Y:S01]  /*9870*/  STL [R1+0x60], R2 ;  /* 0x0000600201007387 */ /* 0x0005e20000100800 */
[----:B-1----:R-:W-:-:S03]  /*9880*/  IMAD R3, R28, c[0x0][0x190], RZ ;  /* 0x000064001c037a24 */ /* 0x002fc600078e02ff */
[----:B------:R1:W-:Y:S04]  /*9890*/  STL [R1+0x78], R0 ;  /* 0x0000780001007387 */ /* 0x0003e80000100800 */
[----:B------:R-:W-:Y:S04]  /*98a0*/  STL [R1+0x7c], R3 ;  /* 0x00007c0301007387 */ /* 0x000fe80000100800 */
[----:B------:R-:W3:Y:S01]  /*98b0*/  LDL.LU R25, [R1+0x1a0] ;  /* 0x0001a00001197983 */ /* 0x000ee20000300800 */
[----:B--2---:R-:W-:Y:S02]  /*98c0*/  IMAD R2, R29, c[0x0][0x190], RZ ;  /* 0x000064001d027a24 */ /* 0x004fe400078e02ff */
[----:B-1----:R-:W-:-:S03]  /*98d0*/  IMAD R0, R26, c[0x0][0x190], RZ ;  /* 0x000064001a007a24 */ /* 0x002fc600078e02ff */
[----:B------:R-:W-:Y:S04]  /*98e0*/  STL [R1+0x80], R2 ;  /* 0x0000800201007387 */ /* 0x000fe80000100800 */
[----:B---3--:R1:W-:Y:S04]  /*98f0*/  STL [R1+0xee8], R25 ;  /* 0x000ee81901007387 */ /* 0x0083e80000100800 */
[----:B------:R-:W-:Y:S04]  /*9900*/  STL [R1+0xf0], R0 ;  /* 0x0000f00001007387 */ /* 0x000fe80000100800 */
[----:B-1----:R-:W2:Y:S04]  /*9910*/  LDL.LU R25, [R1+0x1a8] ;  /* 0x0001a80001197983 */ /* 0x002ea80000300800 */
[----:B--2---:R1:W-:Y:S04]  /*9920*/  STL [R1+0xeec], R25 ;  /* 0x000eec1901007387 */ /* 0x0043e80000100800 */
[----:B-1----:R-:W2:Y:S04]  /*9930*/  LDL.LU R25, [R1+0x1ac] ;  /* 0x0001ac0001197983 */ /* 0x002ea80000300800 */
[----:B------:R-:W3:Y:S04]  /*9940*/  LDL.LU R0, [R1+0x19c] ;  /* 0x00019c0001007983 */ /* 0x000ee80000300800 */
[----:B------:R-:W4:Y:S04]  /*9950*/  LDL.LU R4, [R1+0x198] ;  /* 0x0001980001047983 */ /* 0x000f280000300800 */
[----:B------:R-:W5:Y:S04]  /*9960*/  LDL.LU R5, [R1+0x190] ;  /* 0x0001900001057983 */ /* 0x000f680000300800 */
        /* <DEDUP_REMOVED lines=25> */
[----:B--2---:R-:W-:-:S05]  /*9b00*/  IMAD R25, R25, c[0x0][0x190], RZ ;  /* 0x0000640019197a24 */ /* 0x004fca00078e02ff */
[----:B------:R1:W-:Y:S04]  /*9b10*/  STL [R1+0x118], R25 ;  /* 0x0001181901007387 */ /* 0x0003e80000100800 */
[----:B-1----:R-:W2:Y:S02]  /*9b20*/  LDL.LU R25, [R1+0xeec] ;  /* 0x000eec0001197983 */ /* 0x002ea40000300800 */
[----:B--2---:R-:W-:-:S05]  /*9b30*/  IMAD R25, R25, c[0x0][0x190], RZ ;  /* 0x0000640019197a24 */ /* 0x004fca00078e02ff */
[----:B------:R1:W-:Y:S04]  /*9b40*/  STL [R1+0x138], R25 ;  /* 0x0001381901007387 */ /* 0x0003e80000100800 */
[----:B-1----:R-:W2:Y:S01]  /*9b50*/  LDL.LU R25, [R1+0xee8] ;  /* 0x000ee80001197983 */ /* 0x002ea20000300800 */
[----:B---3--:R-:W-:Y:S02]  /*9b60*/  IMAD R0, R0, c[0x0][0x190], RZ ;  /* 0x0000640000007a24 */ /* 0x008fe400078e02ff */
[----:B--2---:R-:W-:-:S05]  /*9b70*/  IMAD R25, R25, c[0x0][0x190], RZ ;  /* 0x0000640019197a24 */ /* 0x004fca00078e02ff */
[----:B------:R4:W-:Y:S04]  /*9b80*/  STL [R1+0x148], R25 ;  /* 0x0001481901007387 */ /* 0x0009e80000100800 */
[----:B------:R1:W-:Y:S01]  /*9b90*/  STL [R1+0x194], R0 ;  /* 0x0001940001007387 */ /* 0x0003e20000100800 */
[----:B----4-:R-:W-:Y:S02]  /*9ba0*/  IMAD R25, R4, c[0x0][0x190], RZ ;  /* 0x0000640004197a24 */ /* 0x010fe400078e02ff */
[----:B-----5:R-:W-:Y:S02]  /*9bb0*/  IMAD R4, R5, c[0x0][0x190], RZ ;  /* 0x0000640005047a24 */ /* 0x020fe400078e02ff */
[----:B-1----:R-:W-:Y:S02]  /*9bc0*/  IMAD R0, R3, c[0x0][0x190], RZ ;  /* 0x0000640003007a24 */ /* 0x002fe400078e02ff */
[----:B------:R-:W-:Y:S01]  /*9bd0*/  IMAD R3, R2, c[0x0][0x190], RZ ;  /* 0x0000640002037a24 */ /* 0x000fe200078e02ff */
[----:B------:R-:W-:Y:S01]  /*9be0*/  STL [R1+0x198], R25 ;  /* 0x0001981901007387 */ /* 0x000fe20000100800 */
[----:B------:R-:W-:-:S03]  /*9bf0*/  IMAD R2, R27, c[0x0][0x190], RZ ;  /* 0x000064001b027a24 */ /* 0x000fc600078e02ff */
[----:B------:R-:W-:Y:S04]  /*9c00*/  STL [R1+0x190], R4 ;  /* 0x0001900401007387 */ /* 0x000fe80000100800 */
[----:B------:R1:W-:Y:S04]  /*9c10*/  STL [R1+0x18c], R0 ;  /* 0x00018c0001007387 */ /* 0x0003e80000100800 */
[----:B------:R2:W-:Y:S01]  /*9c20*/  STL [R1+0x188], R3 ;  /* 0x0001880301007387 */ /* 0x0005e20000100800 */
[----:B-1----:R-:W-:-:S03]  /*9c30*/  IMAD R0, R24, c[0x0][0x190], RZ ;  /* 0x0000640018007a24 */ /* 0x002fc600078e02ff */
[----:B------:R1:W-:Y:S01]  /*9c40*/  STL [R1+0x184], R2 ;  /* 0x0001840201007387 */ /* 0x0003e20000100800 */
[----:B--2---:R-:W-:-:S03]  /*9c50*/  IMAD R3, R23, c[0x0][0x190], RZ ;  /* 0x0000640017037a24 */ /* 0x004fc600078e02ff */
[----:B------:R2:W-:Y:S04]  /*9c60*/  STL [R1+0x180], R0 ;  /* 0x0001800001007387 */ /* 0x0005e80000100800 */
[----:B------:R3:W-:Y:S01]  /*9c70*/  STL [R1+0x17c], R3 ;  /* 0x00017c0301007387 */ /* 0x0007e20000100800 */
[----:B-1----:R-:W-:Y:S02]  /*9c80*/  IMAD R2, R22, c[0x0][0x190], RZ ;  /* 0x0000640016027a24 */ /* 0x002fe400078e02ff */
[----:B--2---:R-:W-:-:S03]  /*9c90*/  IMAD R0, R21, c[0x0][0x190], RZ ;  /* 0x0000640015007a24 */ /* 0x004fc600078e02ff */
[----:B------:R1:W-:Y:S01]  /*9ca0*/  STL [R1+0x178], R2 ;  /* 0x0001780201007387 */ /* 0x0003e20000100800 */
[----:B---3--:R-:W-:-:S03]  /*9cb0*/  IMAD R3, R20, c[0x0][0x190], RZ ;  /* 0x0000640014037a24 */ /* 0x008fc600078e02ff */
        /* <DEDUP_REMOVED lines=31> */
[----:B------:R-:W-:Y:S04]  /*9eb0*/  STL [R1+0x12c], R3 ;  /* 0x00012c0301007387 */ /* 0x000fe80000100800 */
[----:B------:R-:W3:Y:S01]  /*9ec0*/  LDL.LU R25, [R1+0x114] ;  /* 0x0001140001197983 */ /* 0x000ee20000300800 */
[----:B-1----:R-:W-:Y:S02]  /*9ed0*/  IMAD R2, R29, c[0x0][0x190], RZ ;  /* 0x000064001d027a24 */ /* 0x002fe400078e02ff */
[----:B--2---:R-:W-:-:S03]  /*9ee0*/  IMAD R0, R26, c[0x0][0x190], RZ ;  /* 0x000064001a007a24 */ /* 0x004fc600078e02ff */
        /* <DEDUP_REMOVED lines=138> */
[----:B----4-:R-:W-:Y:S02]  /*a790*/  IMAD R4, R4, c[0x0][0x190], RZ ;  /* 0x0000640004047a24 */ /* 0x010fe400078e02ff */
[----:B-----5:R-:W-:Y:S02]  /*a7a0*/  IMAD R5, R5, c[0x0][0x190], RZ ;  /* 0x0000640005057a24 */ /* 0x020fe400078e02ff */
[----:B------:R-:W-:-:S02]  /*a7b0*/  IMAD R3, R3, c[0x0][0x190], RZ ;  /* 0x0000640003037a24 */ /* 0x000fc400078e02ff */
[----:B------:R-:W-:Y:S02]  /*a7c0*/  IMAD R2, R2, c[0x0][0x190], RZ ;  /* 0x0000640002027a24 */ /* 0x000fe400078e02ff */
[----:B------:R-:W-:Y:S02]  /*a7d0*/  IMAD R27, R27, c[0x0][0x190], RZ ;  /* 0x000064001b1b7a24 */ /* 0x000fe400078e02ff */
[----:B------:R-:W-:Y:S02]  /*a7e0*/  IMAD R24, R24, c[0x0][0x190], RZ ;  /* 0x0000640018187a24 */ /* 0x000fe400078e02ff */
[----:B------:R-:W-:Y:S02]  /*a7f0*/  IMAD R23, R23, c[0x0][0x190], RZ ;  /* 0x0000640017177a24 */ /* 0x000fe400078e02ff */
[----:B------:R-:W-:Y:S02]  /*a800*/  IMAD R22, R22, c[0x0][0x190], RZ ;  /* 0x0000640016167a24 */ /* 0x000fe400078e02ff */
        /* <DEDUP_REMOVED lines=19> */
[----:B--2---:R-:W-:-:S05]  /*a940*/  IMAD R25, R25, c[0x0][0x190], RZ ;  /* 0x0000640019197a24 */ /* 0x004fca00078e02ff */
        /* <DEDUP_REMOVED lines=58> */
[----:B--2---:R-:W-:-:S02]  /*acf0*/  IMAD R15, R15, c[0x0][0x190], RZ ;  /* 0x000064000f0f7a24 */ /* 0x004fc400078e02ff */
[----:B---3--:R-:W-:Y:S02]  /*ad00*/  IMAD R14, R14, c[0x0][0x190], RZ ;  /* 0x000064000e0e7a24 */ /* 0x008fe400078e02ff */
[----:B----4-:R-:W-:Y:S02]  /*ad10*/  IMAD R13, R13, c[0x0][0x190], RZ ;  /* 0x000064000d0d7a24 */ /* 0x010fe400078e02ff */
[----:B-----5:R-:W-:Y:S02]  /*ad20*/  IMAD R12, R12, c[0x0][0x190], RZ ;  /* 0x000064000c0c7a24 */ /* 0x020fe400078e02ff */
        /* <DEDUP_REMOVED lines=8> */
[----:B------:R-:W-:-:S05]  /*adb0*/  IMAD R26, R26, c[0x0][0x190], RZ ;  /* 0x000064001a1a7a24 */ /* 0x000fca00078e02ff */
[----:B------:R1:W-:Y:S04]  /*adc0*/  STL [R1], R26 ;  /* 0x0000001a01007387 */ /* 0x0003e80000100800 */
[----:B-1----:R-:W2:Y:S04]  /*add0*/  LDL.LU R26, [R1+0xe60] ;  /* 0x000e6000011a7983 */ /* 0x002ea80000300800 */
[----:B------:R-:W-:Y:S04]  /*ade0*/  STL [R1+0xe28], R29 ;  /* 0x000e281d01007387 */ /* 0x000fe80000100800 */
[----:B------:R-:W-:Y:S04]  /*adf0*/  STL [R1+0xe24], R28 ;  /* 0x000e241c01007387 */ /* 0x000fe80000100800 */
[----:B------:R-:W-:Y:S04]  /*ae00*/  STL [R1+0xe20], R7 ;  /* 0x000e200701007387 */ /* 0x000fe80000100800 */
[----:B------:R-:W-:Y:S04]  /*ae10*/  STL [R1+0x19c], R6 ;  /* 0x00019c0601007387 */ /* 0x000fe80000100800 */
[----:B------:R-:W-:Y:S04]  /*ae20*/  STL [R1+0xe1c], R8 ;  /* 0x000e1c0801007387 */ /* 0x000fe80000100800 */
[----:B------:R1:W-:Y:S04]  /*ae30*/  STL [R1+0xe18], R9 ;  /* 0x000e180901007387 */ /* 0x0003e80000100800 */
[----:B-1----:R-:W3:Y:S04]  /*ae40*/  LDL.LU R9, [R1+0x78] ;  /* 0x0000780001097983 */ /* 0x002ee80000300800 */
[----:B------:R-:W-:Y:S04]  /*ae50*/  STL [R1+0xe14], R10 ;  /* 0x000e140a01007387 */ /* 0x000fe80000100800 */
[----:B------:R1:W-:Y:S04]  /*ae60*/  STL [R1+0xe10], R11 ;  /* 0x000e100b01007387 */ /* 0x0003e80000100800 */
[----:B-1----:R-:W4:Y:S04]  /*ae70*/  LDL.LU R11, [R1+0x60] ;  /* 0x00006000010b7983 */ /* 0x002f280000300800 */
[----:B------:R1:W-:Y:S04]  /*ae80*/  STL [R1+0xe2c], R12 ;  /* 0x000e2c0c01007387 */ /* 0x0003e80000100800 */
[----:B-1----:R-:W5:Y:S04]  /*ae90*/  LDL.LU R12, [R1+0x5c] ;  /* 0x00005c00010c7983 */ /* 0x002f680000300800 */
[----:B------:R1:W-:Y:S04]  /*aea0*/  STL [R1+0xe30], R13 ;  /* 0x000e300d01007387 */ /* 0x0003e80000100800 */
[----:B-1----:R-:W3:Y:S04]  /*aeb0*/  LDL.LU R13, [R1+0x58] ;  /* 0x00005800010d7983 */ /* 0x002ee80000300800 */
[----:B------:R1:W-:Y:S04]  /*aec0*/  STL [R1+0xe34], R14 ;  /* 0x000e340e01007387 */ /* 0x0003e80000100800 */
[----:B-1----:R-:W3:Y:S04]  /*aed0*/  LDL.LU R14, [R1+0x54] ;  /* 0x00005400010e7983 */ /* 0x002ee80000300800 */
[----:B------:R1:W-:Y:S04]  /*aee0*/  STL [R1+0xe38], R15 ;  /* 0x000e380f01007387 */ /* 0x0003e80000100800 */
[----:B-1----:R-:W4:Y:S01]  /*aef0*/  LDL.LU R15, [R1+0x2c] ;  /* 0x00002c00010f7983 */ /* 0x002f220000300800 */
[----:B------:R-:W-:-:S02]  /*af00*/  IMAD R16, R16, c[0x0][0x190], RZ ;  /* 0x0000640010107a24 */ /* 0x000fc400078e02ff */
[----:B------:R-:W-:Y:S02]  /*af10*/  IMAD R17, R17, c[0x0][0x190], RZ ;  /* 0x0000640011117a24 */ /* 0x000fe400078e02ff */
[----:B------:R-:W-:Y:S02]  /*af20*/  IMAD R18, R18, c[0x0][0x190], RZ ;  /* 0x0000640012127a24 */ /* 0x000fe400078e02ff */
[----:B------:R-:W-:Y:S01]  /*af30*/  IMAD R19, R19, c[0x0][0x190], RZ ;  /* 0x0000640013137a24 */ /* 0x000fe200078e02ff */
[----:B------:R-:W-:Y:S01]  /*af40*/  STL [R1+0xe3c], R16 ;  /* 0x000e3c1001007387 */ /* 0x000fe20000100800 */
[----:B------:R-:W-:-:S03]  /*af50*/  IMAD R20, R20, c[0x0][0x190], RZ ;  /* 0x0000640014147a24 */ /* 0x000fc600078e02ff */
[----:B------:R-:W-:Y:S04]  /*af60*/  STL [R1+0xe40], R17 ;  /* 0x000e401101007387 */ /* 0x000fe80000100800 */
[----:B------:R-:W-:Y:S04]  /*af70*/  STL [R1+0xe44], R18 ;  /* 0x000e441201007387 */ /* 0x000fe80000100800 */
[----:B------:R-:W-:Y:S04]  /*af80*/  STL [R1+0xe48], R19 ;  /* 0x000e481301007387 */ /* 0x000fe80000100800 */
[----:B------:R-:W-:Y:S04]  /*af90*/  STL [R1+0xe4c], R20 ;  /* 0x000e4c1401007387 */ /* 0x000fe80000100800 */
[----:B------:R-:W5:Y:S01]  /*afa0*/  LDL.LU R28, [R1+0x7c] ;  /* 0x00007c00011c7983 */ /* 0x000f620000300800 */
[----:B------:R-:W-:-:S03]  /*afb0*/  IMAD R6, R21, c[0x0][0x190], RZ ;  /* 0x0000640015067a24 */ /* 0x000fc600078e02ff */
[----:B------:R-:W5:Y:S01]  /*afc0*/  LDL.LU R29, [R1+0x80] ;  /* 0x00008000011d7983 */ /* 0x000f620000300800 */
[----:B------:R-:W-:-:S03]  /*afd0*/  IMAD R22, R22, c[0x0][0x190], RZ ;  /* 0x0000640016167a24 */ /* 0x000fc600078e02ff */
[----:B------:R-:W-:Y:S04]  /*afe0*/  STL [R1+0x1a0], R6 ;  /* 0x0001a00601007387 */ /* 0x000fe80000100800 */
[----:B------:R-:W5:Y:S04]  /*aff0*/  LDL.LU R7, [R1+0x118] ;  /* 0x0001180001077983 */ /* 0x000f680000300800 */
[----:B------:R-:W5:Y:S04]  /*b000*/  LDL.LU R8, [R1+0x138] ;  /* 0x0001380001087983 */ /* 0x000f680000300800 */
[----:B------:R-:W5:Y:S04]  /*b010*/  LDL.LU R10, [R1+0x148] ;  /* 0x00014800010a7983 */ /* 0x000f680000300800 */
[----:B------:R1:W-:Y:S04]  /*b020*/  STL [R1+0xe50], R22 ;  /* 0x000e501601007387 */ /* 0x0003e80000100800 */
[----:B-1----:R-:W5:Y:S01]  /*b030*/  LDL.LU R22, [R1+0xf0] ;  /* 0x0000f00001167983 */ /* 0x002f620000300800 */
[----:B------:R-:W-:-:S02]  /*b040*/  IMAD R23, R23, c[0x0][0x190], RZ ;  /* 0x0000640017177a24 */ /* 0x000fc400078e02ff */
[----:B------:R-:W-:Y:S02]  /*b050*/  IMAD R24, R24, c[0x0][0x190], RZ ;  /* 0x0000640018187a24 */ /* 0x000fe400078e02ff */
[----:B------:R-:W-:Y:S01]  /*b060*/  IMAD R27, R27, c[0x0][0x190], RZ ;  /* 0x000064001b1b7a24 */ /* 0x000fe200078e02ff */
[----:B------:R1:W-:Y:S04]  /*b070*/  STL [R1+0xe54], R23 ;  /* 0x000e541701007387 */ /* 0x0003e80000100800 */
[----:B------:R-:W-:Y:S04]  /*b080*/  STL [R1+0xe58], R24 ;  /* 0x000e581801007387 */ /* 0x000fe80000100800 */
[----:B------:R-:W-:Y:S04]  /*b090*/  STL [R1+0xe5c], R27 ;  /* 0x000e5c1b01007387 */ /* 0x000fe80000100800 */
[----:B------:R-:W5:Y:S04]  /*b0a0*/  LDL.LU R20, [R1+0x194] ;  /* 0x0001940001147983 */ /* 0x000f680000300800 */
[----:B------:R-:W5:Y:S01]  /*b0b0*/  LDL.LU R19, [R1+0x198] ;  /* 0x0001980001137983 */ /* 0x000f620000300800 */
[----:B------:R-:W-:-:S02]  /*b0c0*/  IMAD R21, R2, c[0x0][0x190], RZ ;  /* 0x0000640002157a24 */ /* 0x000fc400078e02ff */
[----:B------:R-:W-:Y:S01]  /*b0d0*/  IMAD R2, R4, c[0x0][0x184], RZ ;  /* 0x0000610004027a24 */ /* 0x000fe200078e02ff */
[----:B--2---:R-:W-:-:S05]  /*b0e0*/  LEA R4, P2, R25, R26, 0x1 ;  /* 0x0000001a19047211 */ /* 0x004fca00078408ff */
[----:B------:R3:W-:Y:S01]  /*b0f0*/  STL [R1+0xcec], R4 ;  /* 0x000cec0401007387 */ /* 0x0007e20000100800 */
[----:B-1----:R-:W-:Y:S02]  /*b100*/  LEA.HI.X.SX32 R23, R25, R5, 0x1, P2 ;  /* 0x0000000519177211 */ /* 0x002fe400010f0eff */
[-C--:B---3--:R-:W-:Y:S02]  /*b110*/  LEA R4, P4, R14, R26.reuse, 0x1 ;  /* 0x0000001a0e047211 */ /* 0x088fe400078808ff */
[----:B----4-:R-:W-:-:S05]  /*b120*/  LEA R16, P3, R15, R26, 0x1 ;  /* 0x0000001a0f107211 */ /* 0x010fca00078608ff */
[----:B------:R1:W-:Y:S04]  /*b130*/  STL [R1+0x914], R16 ;  /* 0x0009141001007387 */ /* 0x0003e80000100800 */
[----:B------:R-:W2:Y:S01]  /*b140*/  LDL.LU R18, [R1+0x190] ;  /* 0x0001900001127983 */ /* 0x000ea20000300800 */
[----:B-1----:R-:W-:-:S03]  /*b150*/  LEA R16, P5, R13, R26, 0x1 ;  /* 0x0000001a0d107211 */ /* 0x002fc600078a08ff */
[----:B------:R5:W-:Y:S04]  /*b160*/  STL [R1+0x91c], R4 ;  /* 0x00091c0401007387 */ /* 0x000be80000100800 */
[----:B------:R1:W-:Y:S04]  /*b170*/  STL [R1+0x924], R16 ;  /* 0x0009241001007387 */ /* 0x0003e80000100800 */
[----:B------:R-:W3:Y:S01]  /*b180*/  LDL.LU R17, [R1+0x18c] ;  /* 0x00018c0001117983 */ /* 0x000ee20000300800 */
[-C--:B-----5:R-:W-:Y:S02]  /*b190*/  LEA R4, P6, R12, R26.reuse, 0x1 ;  /* 0x0000001a0c047211 */ /* 0x0a0fe400078c08ff */
[----:B-1----:R-:W-:-:S03]  /*b1a0*/  LEA R16, P0, R11, R26, 0x1 ;  /* 0x0000001a0b107211 */ /* 0x002fc600078008ff */
[----:B------:R1:W-:Y:S04]  /*b1b0*/  STL [R1+0x92c], R4 ;  /* 0x00092c0401007387 */ /* 0x0003e80000100800 */
[----:B------:R4:W-:Y:S01]  /*b1c0*/  STL [R1+0x934], R16 ;  /* 0x0009341001007387 */ /* 0x0009e20000100800 */
[----:B-1----:R-:W-:-:S03]  /*b1d0*/  LEA R4, P1, R9, R26, 0x1 ;  /* 0x0000001a09047211 */ /* 0x002fc600078208ff */
[----:B----4-:R-:W4:Y:S04]  /*b1e0*/  LDL.LU R16, [R1+0x188] ;  /* 0x0001880001107983 */ /* 0x010f280000300800 */
[----:B------:R-:W-:Y:S04]  /*b1f0*/  STL [R1+0x93c], R4 ;  /* 0x00093c0401007387 */ /* 0x000fe80000100800 */
[----:B------:R1:W-:Y:S02]  /*b200*/  STL [R1+0xce8], R23 ;  /* 0x000ce81701007387 */ /* 0x0003e40000100800 */
[----:B-1----:R-:W-:-:S02]  /*b210*/  LEA.HI.X.SX32 R23, R15, R5, 0x1, P3 ;  /* 0x000000050f177211 */ /* 0x002fc400018f0eff */
[----:B------:R-:W5:Y:S01]  /*b220*/  LDL.LU R15, [R1+0x184] ;  /* 0x00018400010f7983 */ /* 0x000f620000300800 */
[----:B------:R-:W-:-:S05]  /*b230*/  LEA R4, P2, R28, R26, 0x1 ;  /* 0x0000001a1c047211 */ /* 0x000fca00078408ff */
[----:B------:R1:W-:Y:S04]  /*b240*/  STL [R1+0x944], R4 ;  /* 0x0009440401007387 */ /* 0x0003e80000100800 */
[----:B------:R0:W-:Y:S01]  /*b250*/  STL [R1+0x910], R23 ;  /* 0x0009101701007387 */ /* 0x0001e20000100800 */
[-C--:B-1----:R-:W-:Y:S02]  /*b260*/  LEA R4, P3, R29, R26.reuse, 0x1 ;  /* 0x0000001a1d047211 */ /* 0x082fe400078608ff */
[----:B0-----:R-:W-:Y:S02]  /*b270*/  LEA.HI.X.SX32 R23, R14, R5, 0x1, P4 ;  /* 0x000000050e177211 */ /* 0x001fe400020f0eff */
[----:B------:R-:W5:Y:S04]  /*b280*/  LDL.LU R14, [R1+0x180] ;  /* 0x00018000010e7983 */ /* 0x000f680000300800 */
[----:B------:R0:W-:Y:S04]  /*b290*/  STL [R1+0x94c], R4 ;  /* 0x00094c0401007387 */ /* 0x0001e80000100800 */
[----:B------:R1:W-:Y:S01]  /*b2a0*/  STL [R1+0x918], R23 ;  /* 0x0009181701007387 */ /* 0x0003e20000100800 */
[----:B0-----:R-:W-:-:S02]  /*b2b0*/  LEA R4, P4, R22, R26, 0x1 ;  /* 0x0000001a16047211 */ /* 0x001fc400078808ff */
[-C--:B-1----:R-:W-:Y:S02]  /*b2c0*/  LEA.HI.X.SX32 R23, R13, R5.reuse, 0x1, P5 ;  /* 0x000000050d177211 */ /* 0x082fe400028f0eff */
[----:B------:R-:W5:Y:S04]  /*b2d0*/  LDL.LU R13, [R1+0x17c] ;  /* 0x00017c00010d7983 */ /* 0x000f680000300800 */
[----:B------:R-:W-:Y:S04]  /*b2e0*/  STL [R1+0x954], R4 ;  /* 0x0009540401007387 */ /* 0x000fe80000100800 */
[----:B------:R0:W-:Y:S02]  /*b2f0*/  STL [R1+0x920], R23 ;  /* 0x0009201701007387 */ /* 0x0001e40000100800 */
[----:B0-----:R-:W-:-:S02]  /*b300*/  LEA.HI.X.SX32 R23, R12, R5, 0x1, P6 ;  /* 0x000000050c177211 */ /* 0x001fc400030f0eff */
[----:B------:R-:W5:Y:S01]  /*b310*/  LDL.LU R12, [R1+0x178] ;  /* 0x00017800010c7983 */ /* 0x000f620000300800 */
[----:B------:R-:W-:-:S05]  /*b320*/  LEA R4, P5, R7, R26, 0x1 ;  /* 0x0000001a07047211 */ /* 0x000fca00078a08ff */
[----:B------:R0:W-:Y:S04]  /*b330*/  STL [R1+0x95c], R4 ;  /* 0x00095c0401007387 */ /* 0x0001e80000100800 */
[----:B------:R1:W-:Y:S01]  /*b340*/  STL [R1+0x928], R23 ;  /* 0x0009281701007387 */ /* 0x0003e20000100800 */
[-C--:B0-----:R-:W-:Y:S02]  /*b350*/  LEA R4, P6, R8, R26.reuse, 0x1 ;  /* 0x0000001a08047211 */ /* 0x081fe400078c08ff */
[----:B-1----:R-:W-:Y:S02]  /*b360*/  LEA.HI.X.SX32 R23, R11, R5, 0x1, P0 ;  /* 0x000000050b177211 */ /* 0x002fe400000f0eff */
        /* <DEDUP_REMOVED lines=13> */
[----:B0-----:R-:W-:Y:S02]  /*b440*/  LEA R4, P2, R19, R26, 0x1 ;  /* 0x0000001a13047211 */ /* 0x001fe400078408ff */
[-C--:B-1----:R-:W-:Y:S02]  /*b450*/  LEA.HI.X.SX32 R23, R29, R5.reuse, 0x1, P3 ;  /* 0x000000051d177211 */ /* 0x082fe400018f0eff */
[----:B------:R-:W5:Y:S04]  /*b460*/  LDL.LU R29, [R1+0x168] ;  /* 0x00016800011d7983 */ /* 0x000f680000300800 */
[----:B------:R-:W-:Y:S04]  /*b470*/  STL [R1+0x97c], R4 ;  /* 0x00097c0401007387 */ /* 0x000fe80000100800 */
[----:B------:R0:W-:Y:S02]  /*b480*/  STL [R1+0x948], R23 ;  /* 0x0009481701007387 */ /* 0x0001e40000100800 */
[----:B0-----:R-:W-:-:S02]  /*b490*/  LEA.HI.X.SX32 R23, R22, R5, 0x1, P4 ;  /* 0x0000000516177211 */ /* 0x001fc400020f0eff */
[----:B------:R-:W5:Y:S01]  /*b4a0*/  LDL.LU R22, [R1+0x164] ;  /* 0x0001640001167983 */ /* 0x000f620000300800 */
[----:B--2---:R-:W-:-:S05]  /*b4b0*/  LEA R4, P3, R18, R26, 0x1 ;  /* 0x0000001a12047211 */ /* 0x004fca00078608ff */
[----:B------:R3:W-:Y:S04]  /*b4c0*/  STL [R1+0x984], R4 ;  /* 0x0009840401007387 */ /* 0x0007e80000100800 */
[----:B------:R0:W-:Y:S01]  /*b4d0*/  STL [R1+0x950], R23 ;  /* 0x0009501701007387 */ /* 0x0001e20000100800 */
[-C--:B---3--:R-:W-:Y:S02]  /*b4e0*/  LEA R4, P4, R17, R26.reuse, 0x1 ;  /* 0x0000001a11047211 */ /* 0x088fe400078808ff */
[----:B0-----:R-:W-:Y:S02]  /*b4f0*/  LEA.HI.X.SX32 R23, R7, R5, 0x1, P5 ;  /* 0x0000000507177211 */ /* 0x001fe400028f0eff */
[----:B------:R-:W2:Y:S04]  /*b500*/  LDL.LU R7, [R1+0x160] ;  /* 0x0001600001077983 */ /* 0x000ea80000300800 */
[----:B------:R4:W-:Y:S04]  /*b510*/  STL [R1+0x98c], R4 ;  /* 0x00098c0401007387 */ /* 0x0009e80000100800 */
[----:B------:R0:W-:Y:S01]  /*b520*/  STL [R1+0x958], R23 ;  /* 0x0009581701007387 */ /* 0x0001e20000100800 */
[----:B----4-:R-:W-:-:S02]  /*b530*/  LEA R4, P5, R16, R26, 0x1 ;  /* 0x0000001a10047211 */ /* 0x010fc400078a08ff */
[-C--:B0-----:R-:W-:Y:S02]  /*b540*/  LEA.HI.X.SX32 R23, R8, R5.reuse, 0x1, P6 ;  /* 0x0000000508177211 */ /* 0x081fe400030f0eff */
[----:B------:R-:W3:Y:S04]  /*b550*/  LDL.LU R8, [R1+0x15c] ;  /* 0x00015c0001087983 */ /* 0x000ee80000300800 */
[----:B------:R-:W-:Y:S04]  /*b560*/  STL [R1+0x994], R4 ;  /* 0x0009940401007387 */ /* 0x000fe80000100800 */
[----:B------:R0:W-:Y:S02]  /*b570*/  STL [R1+0x960], R23 ;  /* 0x0009601701007387 */ /* 0x0001e40000100800 */
[----:B0-----:R-:W-:-:S02]  /*b580*/  LEA.HI.X.SX32 R23, R10, R5, 0x1, P0 ;  /* 0x000000050a177211 */ /* 0x001fc400000f0eff */
[----:B------:R-:W4:Y:S01]  /*b590*/  LDL.LU R10, [R1+0x158] ;  /* 0x00015800010a7983 */ /* 0x000f220000300800 */
[----:B-----5:R-:W-:-:S05]  /*b5a0*/  LEA R4, P6, R15, R26, 0x1 ;  /* 0x0000001a0f047211 */ /* 0x020fca00078c08ff */
[----:B------:R-:W-:Y:S04]  /*b5b0*/  STL [R1+0x99c], R4 ;  /* 0x00099c0401007387 */ /* 0x000fe80000100800 */
[----:B------:R0:W-:Y:S02]  /*b5c0*/  STL [R1+0x968], R23 ;  /* 0x0009681701007387 */ /* 0x0001e40000100800 */
[----:B0-----:R-:W-:Y:S02]  /*b5d0*/  LEA.HI.X.SX32 R23, R20, R5, 0x1, P1 ;  /* 0x0000000514177211 */ /* 0x001fe400008f0eff */
        /* <DEDUP_REMOVED lines=42> */
[----:B------:R-:W-:Y:S04]  /*b880*/  STL [R1+0x9e4], R4 ;  /* 0x0009e40401007387 */ /* 0x000fe80000100800 */
[----:B------:R0:W-:Y:S02]  /*b890*/  STL [R1+0x9b0], R23 ;  /* 0x0009b01701007387 */ /* 0x0001e40000100800 */
[----:B0-----:R-:W-:Y:S02]  /*b8a0*/  LEA.HI.X.SX32 R23, R11, R5, 0x1, P3 ;  /* 0x000000050b177211 */ /* 0x001fe400018f0eff */
[----:B------:R-:W2:Y:S01]  /*b8b0*/  LDL.LU R11, [R1+0x128] ;  /* 0x00012800010b7983 */ /* 0x000ea20000300800 */
[----:B---3--:R-:W-:-:S05]  /*b8c0*/  LEA R4, P2, R8, R26, 0x1 ;  /* 0x0000001a08047211 */ /* 0x008fca00078408ff */
[----:B------:R4:W-:Y:S04]  /*b8d0*/  STL [R1+0x9ec], R4 ;  /* 0x0009ec0401007387 */ /* 0x0009e80000100800 */
[----:B------:R0:W-:Y:S01]  /*b8e0*/  STL [R1+0x9b8], R23 ;  /* 0x0009b81701007387 */ /* 0x0001e20000100800 */
[----:B----4-:R-:W-:Y:S02]  /*b8f0*/  LEA R4, P3, R10, R26, 0x1 ;  /* 0x0000001a0a047211 */ /* 0x010fe400078608ff */
        /* <DEDUP_REMOVED lines=9> */
[-C--:B0-----:R-:W-:Y:S02]  /*b990*/  LEA.HI.X.SX32 R23, R29, R5.reuse, 0x1, P6 ;  /* 0x000000051d177211 */ /* 0x081fe400030f0eff */
[----:B------:R-:W5:Y:S01]  /*b9a0*/  LDL.LU R29, [R1+0x11c] ;  /* 0x00011c00011d7983 */ /* 0x000f620000300800 */
[----:B------:R-:W-:Y:S02]  /*b9b0*/  LEA R4, P5, R19, R26, 0x1 ;  /* 0x0000001a13047211 */ /* 0x000fe400078a08ff */
[----:B------:R-:W-:-:S03]  /*b9c0*/  LEA.HI.X.SX32 R22, R22, R5, 0x1, P0 ;  /* 0x0000000516167211 */ /* 0x000fc600000f0eff */
[----:B------:R0:W-:Y:S04]  /*b9d0*/  STL [R1+0xa04], R4 ;  /* 0x000a040401007387 */ /* 0x0001e80000100800 */
[----:B------:R1:W-:Y:S01]  /*b9e0*/  STL [R1+0x9d0], R23 ;  /* 0x0009d01701007387 */ /* 0x0003e20000100800 */
[----:B0-----:R-:W-:-:S03]  /*b9f0*/  LEA R4, P6, R18, R26, 0x1 ;  /* 0x0000001a12047211 */ /* 0x001fc600078c08ff */
[----:B-1----:R-:W5:Y:S04]  /*ba00*/  LDL.LU R23, [R1+0x114] ;  /* 0x0001140001177983 */ /* 0x002f680000300800 */
[----:B------:R-:W-:Y:S04]  /*ba10*/  STL [R1+0xa0c], R4 ;  /* 0x000a0c0401007387 */ /* 0x000fe80000100800 */
[----:B------:R0:W-:Y:S02]  /*ba20*/  STL [R1+0x9d8], R22 ;  /* 0x0009d81601007387 */ /* 0x0001e40000100800 */
[----:B0-----:R-:W-:-:S02]  /*ba30*/  LEA.HI.X.SX32 R22, R7, R5, 0x1, P1 ;  /* 0x0000000507167211 */ /* 0x001fc400008f0eff */
[----:B------:R-:W5:Y:S01]  /*ba40*/  LDL.LU R7, [R1+0x110] ;  /* 0x0001100001077983 */ /* 0x000f620000300800 */
[----:B------:R-:W-:-:S05]  /*ba50*/  LEA R4, P0, R17, R26, 0x1 ;  /* 0x0000001a11047211 */ /* 0x000fca00078008ff */
[----:B------:R-:W-:Y:S04]  /*ba60*/  STL [R1+0xa14], R4 ;  /* 0x000a140401007387 */ /* 0x000fe80000100800 */
[----:B------:R0:W-:Y:S02]  /*ba70*/  STL [R1+0x9e0], R22 ;  /* 0x0009e01601007387 */ /* 0x0001e40000100800 */
[----:B0-----:R-:W-:Y:S02]  /*ba80*/  LEA.HI.X.SX32 R22, R8, R5, 0x1, P2 ;  /* 0x0000000508167211 */ /* 0x001fe400010f0eff */
[----:B------:R-:W5:Y:S01]  /*ba90*/  LDL.LU R8, [R1+0x10c] ;  /* 0x00010c0001087983 */ /* 0x000f620000300800 */
[----:B------:R-:W-:-:S05]  /*baa0*/  LEA R4, P1, R16, R26, 0x1 ;  /* 0x0000001a10047211 */ /* 0x000fca00078208ff */
[----:B------:R0:W-:Y:S04]  /*bab0*/  STL [R1+0xa1c], R4 ;  /* 0x000a1c0401007387 */ /* 0x0001e80000100800 */
[----:B------:R1:W-:Y:S01]  /*bac0*/  STL [R1+0x9e8], R22 ;  /* 0x0009e81601007387 */ /* 0x0003e20000100800 */
[----:B0-----:R-:W-:Y:S02]  /*bad0*/  LEA R4, P2, R15, R26, 0x1 ;  /* 0x0000001a0f047211 */ /* 0x001fe400078408ff */
[-C--:B-1----:R-:W-:Y:S02]  /*bae0*/  LEA.HI.X.SX32 R22, R10, R5.reuse, 0x1, P3 ;  /* 0x000000050a167211 */ /* 0x082fe400018f0eff */
[----:B------:R-:W5:Y:S04]  /*baf0*/  LDL.LU R10, [R1+0x108] ;  /* 0x00010800010a7983 */ /* 0x000f680000300800 */
[----:B------:R0:W-:Y:S04]  /*bb00*/  STL [R1+0xa24], R4 ;  /* 0x000a240401007387 */ /* 0x0001e80000100800 */
[----:B------:R1:W-:Y:S01]  /*bb10*/  STL [R1+0x9f0], R22 ;  /* 0x0009f01601007387 */ /* 0x0003e20000100800 */
[----:B------:R-:W-:-:S02]  /*bb20*/  LEA.HI.X.SX32 R20, R20, R5, 0x1, P4 ;  /* 0x0000000514147211 */ /* 0x000fc400020f0eff */
[-C--:B0-----:R-:W-:Y:S01]  /*bb30*/  LEA R4, P3, R14, R26.reuse, 0x1 ;  /* 0x0000001a0e047211 */ /* 0x081fe200078608ff */
[----:B-1----:R-:W5:Y:S04]  /*bb40*/  LDL.LU R22, [R1+0x104] ;  /* 0x0001040001167983 */ /* 0x002f680000300800 */
[----:B------:R-:W-:Y:S04]  /*bb50*/  STL [R1+0xa2c], R4 ;  /* 0x000a2c0401007387 */ /* 0x000fe80000100800 */
[----:B------:R0:W-:Y:S04]  /*bb60*/  STL [R1+0x9f8], R20 ;  /* 0x0009f81401007387 */ /* 0x0001e80000100800 */
[----:B0-----:R-:W5:Y:S01]  /*bb70*/  LDL.LU R20, [R1+0x100] ;  /* 0x0001000001147983 */ /* 0x001f620000300800 */
[----:B------:R-:W-:-:S02]  /*bb80*/  LEA R4, P4, R13, R26, 0x1 ;  /* 0x0000001a0d047211 */ /* 0x000fc400078808ff */
[----:B------:R-:W-:-:S03]  /*bb90*/  LEA.HI.X.SX32 R19, R19, R5, 0x1, P5 ;  /* 0x0000000513137211 */ /* 0x000fc600028f0eff */
[----:B------:R-:W-:Y:S01]  /*bba0*/  STL [R1+0xa34], R4 ;  /* 0x000a340401007387 */ /* 0x000fe20000100800 */
[----:B------:R-:W-:-:S03]  /*bbb0*/  LEA.HI.X.SX32 R18, R18, R5, 0x1, P6 ;  /* 0x0000000512127211 */ /* 0x000fc600030f0eff */
[----:B------:R0:W-:Y:S04]  /*bbc0*/  STL [R1+0xa00], R19 ;  /* 0x000a001301007387 */ /* 0x0001e80000100800 */
[----:B0-----:R-:W5:Y:S01]  /*bbd0*/  LDL.LU R19, [R1+0xfc] ;  /* 0x0000fc0001137983 */ /* 0x001f620000300800 */
[----:B------:R-:W-:-:S05]  /*bbe0*/  LEA R4, P5, R12, R26, 0x1 ;  /* 0x0000001a0c047211 */ /* 0x000fca00078a08ff */
[----:B------:R-:W-:Y:S04]  /*bbf0*/  STL [R1+0xa3c], R4 ;  /* 0x000a3c0401007387 */ /* 0x000fe80000100800 */
[----:B------:R0:W-:Y:S01]  /*bc00*/  STL [R1+0xa08], R18 ;  /* 0x000a081201007387 */ /* 0x0001e20000100800 */
[----:B------:R-:W-:-:S03]  /*bc10*/  LEA.HI.X.SX32 R17, R17, R5, 0x1, P0 ;  /* 0x0000000511117211 */ /* 0x000fc600000f0eff */
[----:B0-----:R-:W5:Y:S01]  /*bc20*/  LDL.LU R18, [R1+0xf8] ;  /* 0x0000f80001127983 */ /* 0x001f620000300800 */
[-C--:B------:R-:W-:Y:S02]  /*bc30*/  LEA.HI.X.SX32 R16, R16, R5.reuse, 0x1, P1 ;  /* 0x0000000510107211 */ /* 0x080fe400008f0eff */
[-C--:B------:R-:W-:Y:S02]  /*bc40*/  LEA.HI.X.SX32 R15, R15, R5.reuse, 0x1, P2 ;  /* 0x000000050f0f7211 */ /* 0x080fe400010f0eff */
[----:B------:R-:W-:Y:S02]  /*bc50*/  LEA.HI.X.SX32 R14, R14, R5, 0x1, P3 ;  /* 0x000000050e0e7211 */ /* 0x000fe400018f0eff */
[----:B--2---:R-:W-:-:S05]  /*bc60*/  LEA R4, P6, R11, R26, 0x1 ;  /* 0x0000001a0b047211 */ /* 0x004fca00078c08ff */
[----:B------:R-:W-:Y:S04]  /*bc70*/  STL [R1+0xa44], R4 ;  /* 0x000a440401007387 */ /* 0x000fe80000100800 */
[----:B------:R0:W-:Y:S04]  /*bc80*/  STL [R1+0xa10], R17 ;  /* 0x000a101101007387 */ /* 0x0001e80000100800 */
[----:B0-----:R-:W2:Y:S01]  /*bc90*/  LDL.LU R17, [R1+0xf4] ;  /* 0x0000f40001117983 */ /* 0x001ea20000300800 */
[----:B---3--:R-:W-:-:S05]  /*bca0*/  LEA R4, P0, R9, R26, 0x1 ;  /* 0x0000001a09047211 */ /* 0x008fca00078008ff */
[----:B------:R-:W-:Y:S04]  /*bcb0*/  STL [R1+0xa4c], R4 ;  /* 0x000a4c0401007387 */ /* 0x000fe80000100800 */
[----:B------:R0:W-:Y:S04]  /*bcc0*/  STL [R1+0xa18], R16 ;  /* 0x000a181001007387 */ /* 0x0001e80000100800 */
[----:B0-----:R-:W3:Y:S01]  /*bcd0*/  LDL.LU R16, [R1+0xec] ;  /* 0x0000ec0001107983 */ /* 0x001ee20000300800 */
[----:B----4-:R-:W-:-:S05]  /*bce0*/  LEA R4, P1, R28, R26, 0x1 ;  /* 0x0000001a1c047211 */ /* 0x010fca00078208ff */
[----:B------:R-:W-:Y:S04]  /*bcf0*/  STL [R1+0xa54], R4 ;  /* 0x000a540401007387 */ /* 0x000fe80000100800 */
[----:B------:R0:W-:Y:S04]  /*bd00*/  STL [R1+0xa20], R15 ;  /* 0x000a200f01007387 */ /* 0x0001e80000100800 */
[----:B0-----:R-:W4:Y:S01]  /*bd10*/  LDL.LU R15, [R1+0xe8] ;  /* 0x0000e800010f7983 */ /* 0x001f220000300800 */
[----:B-----5:R-:W-:-:S05]  /*bd20*/  LEA R4, P2, R29, R26, 0x1 ;  /* 0x0000001a1d047211 */ /* 0x020fca00078408ff */
[----:B------:R-:W-:Y:S04]  /*bd30*/  STL [R1+0xa5c], R4 ;  /* 0x000a5c0401007387 */ /* 0x000fe80000100800 */
[----:B------:R0:W-:Y:S04]  /*bd40*/  STL [R1+0xa28], R14 ;  /* 0x000a280e01007387 */ /* 0x0001e80000100800 */
[----:B0-----:R-:W5:Y:S01]  /*bd50*/  LDL.LU R14, [R1+0xe4] ;  /* 0x0000e400010e7983 */ /* 0x001f620000300800 */
[----:B------:R-:W-:Y:S02]  /*bd60*/  LEA R4, P3, R23, R26, 0x1 ;  /* 0x0000001a17047211 */ /* 0x000fe400078608ff */
[----:B------:R-:W-:-:S03]  /*bd70*/  LEA.HI.X.SX32 R13, R13, R5, 0x1, P4 ;  /* 0x000000050d0d7211 */ /* 0x000fc600020f0eff */
[----:B------:R-:W-:Y:S01]  /*bd80*/  STL [R1+0xa64], R4 ;  /* 0x000a640401007387 */ /* 0x000fe20000100800 */
[----:B------:R-:W-:-:S03]  /*bd90*/  LEA.HI.X.SX32 R12, R12, R5, 0x1, P5 ;  /* 0x000000050c0c7211 */ /* 0x000fc600028f0eff */
[----:B------:R0:W-:Y:S01]  /*bda0*/  STL [R1+0xa30], R13 ;  /* 0x000a300d01007387 */ /* 0x0001e20000100800 */
[----:B------:R-:W-:-:S03]  /*bdb0*/  LEA.HI.X.SX32 R11, R11, R5, 0x1, P6 ;  /* 0x000000050b0b7211 */ /* 0x000fc600030f0eff */
[----:B0-----:R-:W5:Y:S01]  /*bdc0*/  LDL.LU R13, [R1+0xe0] ;  /* 0x0000e000010d7983 */ /* 0x001f620000300800 */
[----:B------:R-:W-:-:S05]  /*bdd0*/  LEA R4, P4, R7, R26, 0x1 ;  /* 0x0000001a07047211 */ /* 0x000fca00078808ff */
[----:B------:R-:W-:Y:S04]  /*bde0*/  STL [R1+0xa6c], R4 ;  /* 0x000a6c0401007387 */ /* 0x000fe80000100800 */
[----:B------:R0:W-:Y:S04]  /*bdf0*/  STL [R1+0xa38], R12 ;  /* 0x000a380c01007387 */ /* 0x0001e80000100800 */
[----:B0-----:R-:W5:Y:S01]  /*be00*/  LDL.LU R12, [R1+0xdc] ;  /* 0x0000dc00010c7983 */ /* 0x001f620000300800 */
[----:B------:R-:W-:-:S05]  /*be10*/  LEA R4, P5, R8, R26, 0x1 ;  /* 0x0000001a08047211 */ /* 0x000fca00078a08ff */
[----:B------:R-:W-:Y:S04]  /*be20*/  STL [R1+0xa74], R4 ;  /* 0x000a740401007387 */ /* 0x000fe80000100800 */
[----:B------:R0:W-:Y:S04]  /*be30*/  STL [R1+0xa40], R11 ;  /* 0x000a400b01007387 */ /* 0x0001e80000100800 */
[----:B0-----:R-:W5:Y:S01]  /*be40*/  LDL.LU R11, [R1+0xd8] ;  /* 0x0000d800010b7983 */ /* 0x001f620000300800 */
[----:B------:R-:W-:Y:S02]  /*be50*/  LEA R4, P6, R10, R26, 0x1 ;  /* 0x0000001a0a047211 */ /* 0x000fe400078c08ff */
[----:B------:R-:W-:-:S03]  /*be60*/  LEA.HI.X.SX32 R24, R9, R5, 0x1, P0 ;  /* 0x0000000509187211 */ /* 0x000fc600000f0eff */
[----:B------:R0:W-:Y:S04]  /*be70*/  STL [R1+0xa7c], R4 ;  /* 0x000a7c0401007387 */ /* 0x0001e80000100800 */
[----:B------:R-:W5:Y:S04]  /*be80*/  LDL.LU R9, [R1+0xd4] ;  /* 0x0000d40001097983 */ /* 0x000f680000300800 */
[----:B------:R1:W-:Y:S01]  /*be90*/  STL [R1+0xa48], R24 ;  /* 0x000a481801007387 */ /* 0x0003e20000100800 */
[----:B0-----:R-:W-:Y:S02]  /*bea0*/  LEA R4, P0, R22, R26, 0x1 ;  /* 0x0000001a16047211 */ /* 0x001fe400078008ff */
[----:B-1----:R-:W-:-:S03]  /*beb0*/  LEA.HI.X.SX32 R24, R28, R5, 0x1, P1 ;  /* 0x000000051c187211 */ /* 0x002fc600008f0eff */
[----:B------:R0:W-:Y:S04]  /*bec0*/  STL [R1+0xa84], R4 ;  /* 0x000a840401007387 */ /* 0x0001e80000100800 */
[----:B------:R-:W5:Y:S04]  /*bed0*/  LDL.LU R28, [R1+0xd0] ;  /* 0x0000d000011c7983 */ /* 0x000f680000300800 */
[----:B------:R1:W-:Y:S01]  /*bee0*/  STL [R1+0xa50], R24 ;  /* 0x000a501801007387 */ /* 0x0003e20000100800 */
[----:B0-----:R-:W-:-:S05]  /*bef0*/  LEA R4, P1, R20, R26, 0x1 ;  /* 0x0000001a14047211 */ /* 0x001fca00078208ff */
[----:B------:R0:W-:Y:S01]  /*bf00*/  STL [R1+0xa8c], R4 ;  /* 0x000a8c0401007387 */ /* 0x0001e20000100800 */
[----:B-1----:R-:W-:-:S03]  /*bf10*/  LEA.HI.X.SX32 R24, R29, R5, 0x1, P2 ;  /* 0x000000051d187211 */ /* 0x002fc600010f0eff */
[----:B------:R-:W5:Y:S04]  /*bf20*/  LDL.LU R29, [R1+0xcc] ;  /* 0x0000cc00011d7983 */ /* 0x000f680000300800 */
[----:B------:R1:W-:Y:S01]  /*bf30*/  STL [R1+0xa58], R24 ;  /* 0x000a581801007387 */ /* 0x0003e20000100800 */
[----:B0-----:R-:W-:Y:S02]  /*bf40*/  LEA R4, P2, R19, R26, 0x1 ;  /* 0x0000001a13047211 */ /* 0x001fe400078408ff */
[----:B-1----:R-:W-:-:S03]  /*bf50*/  LEA.HI.X.SX32 R24, R23, R5, 0x1, P3 ;  /* 0x0000000517187211 */ /* 0x002fc600018f0eff */
[----:B------:R0:W-:Y:S04]  /*bf60*/  STL [R1+0xa94], R4 ;  /* 0x000a940401007387 */ /* 0x0001e80000100800 */
[----:B------:R-:W-:Y:S01]  /*bf70*/  STL [R1+0xa60], R24 ;  /* 0x000a601801007387 */ /* 0x000fe20000100800 */
[----:B0-----:R-:W-:-:S03]  /*bf80*/  LEA.HI.X.SX32 R4, R7, R5, 0x1, P4 ;  /* 0x0000000507047211 */ /* 0x001fc600020f0eff */
[----:B------:R-:W5:Y:S01]  /*bf90*/  LDL.LU R7, [R1+0xc8] ;  /* 0x0000c80001077983 */ /* 0x000f620000300800 */
[----:B------:R-:W-:-:S05]  /*bfa0*/  LEA R23, P3, R18, R26, 0x1 ;  /* 0x0000001a12177211 */ /* 0x000fca00078608ff */
[----:B------:R-:W-:Y:S04]  /*bfb0*/  STL [R1+0xa9c], R23 ;  /* 0x000a9c1701007387 */ /* 0x000fe80000100800 */
[----:B------:R0:W-:Y:S02]  /*bfc0*/  STL [R1+0xa68], R4 ;  /* 0x000a680401007387 */ /* 0x0001e40000100800 */
[----:B0-----:R-:W-:Y:S02]  /*bfd0*/  LEA.HI.X.SX32 R4, R8, R5, 0x1, P5 ;  /* 0x0000000508047211 */ /* 0x001fe400028f0eff */
        /* <DEDUP_REMOVED lines=8> */
[----:B------:R1:W-:Y:S04]  /*c060*/  STL [R1+0xa78], R4 ;  /* 0x000a780401007387 */ /* 0x0003e80000100800 */
[----:B0-----:R-:W3:Y:S01]  /*c070*/  LDL.LU R23, [R1+0xbc] ;  /* 0x0000bc0001177983 */ /* 0x001ee20000300800 */
[----:B-1----:R-:W-:Y:S02]  /*c080*/  LEA.HI.X.SX32 R4, R22, R5, 0x1, P0 ;  /* 0x0000000516047211 */ /* 0x002fe400000f0eff */
[----:B----4-:R-:W-:-:S05]  /*c090*/  LEA R24, P6, R15, R26, 0x1 ;  /* 0x0000001a0f187211 */ /* 0x010fca00078c08ff */
[----:B------:R-:W-:Y:S04]  /*c0a0*/  STL [R1+0xab4], R24 ;  /* 0x000ab41801007387 */ /* 0x000fe80000100800 */
[----:B------:R0:W-:Y:S04]  /*c0b0*/  STL [R1+0xa80], R4 ;  /* 0x000a800401007387 */ /* 0x0001e80000100800 */
[----:B------:R-:W4:Y:S01]  /*c0c0*/  LDL.LU R22, [R1+0xb8] ;  /* 0x0000b80001167983 */ /* 0x000f220000300800 */
[----:B0-----:R-:W-:Y:S02]  /*c0d0*/  LEA.HI.X.SX32 R4, R20, R5, 0x1, P1 ;  /* 0x0000000514047211 */ /* 0x001fe400008f0eff */
[----:B-----5:R-:W-:-:S05]  /*c0e0*/  LEA R24, P0, R14, R26, 0x1 ;  /* 0x0000001a0e187211 */ /* 0x020fca00078008ff */
[----:B------:R-:W-:Y:S04]  /*c0f0*/  STL [R1+0xabc], R24 ;  /* 0x000abc1801007387 */ /* 0x000fe80000100800 */
[----:B------:R0:W-:Y:S04]  /*c100*/  STL [R1+0xa88], R4 ;  /* 0x000a880401007387 */ /* 0x0001e80000100800 */
[----:B------:R-:W5:Y:S01]  /*c110*/  LDL.LU R20, [R1+0xb4] ;  /* 0x0000b40001147983 */ /* 0x000f620000300800 */
[----:B0-----:R-:W-:Y:S02]  /*c120*/  LEA.HI.X.SX32 R4, R19, R5, 0x1, P2 ;  /* 0x0000000513047211 */ /* 0x001fe400010f0eff */
[----:B------:R-:W-:-:S05]  /*c130*/  LEA R24, P1, R13, R26, 0x1 ;  /* 0x0000001a0d187211 */ /* 0x000fca00078208ff */
[----:B------:R-:W-:Y:S04]  /*c140*/  STL [R1+0xac4], R24 ;  /* 0x000ac41801007387 */ /* 0x000fe80000100800 */
[----:B------:R0:W-:Y:S01]  /*c150*/  STL [R1+0xa90], R4 ;  /* 0x000a900401007387 */ /* 0x0001e20000100800 */
[----:B------:R-:W-:Y:S02]  /*c160*/  LEA R19, P2, R12, R26, 0x1 ;  /* 0x0000001a0c137211 */ /* 0x000fe400078408ff */
[----:B0-----:R-:W-:-:S03]  /*c170*/  LEA.HI.X.SX32 R4, R18, R5, 0x1, P3 ;  /* 0x0000000512047211 */ /* 0x001fc600018f0eff */
[----:B------:R0:W-:Y:S04]  /*c180*/  STL [R1+0xacc], R19 ;  /* 0x000acc1301007387 */ /* 0x0001e80000100800 */
[----:B0-----:R-:W5:Y:S01]  /*c190*/  LDL.LU R19, [R1+0xb0] ;  /* 0x0000b00001137983 */ /* 0x001f620000300800 */
[----:B------:R-:W-:-:S03]  /*c1a0*/  LEA R18, P3, R11, R26, 0x1 ;  /* 0x0000001a0b127211 */ /* 0x000fc600078608ff */
[----:B------:R0:W-:Y:S04]  /*c1b0*/  STL [R1+0xa98], R4 ;  /* 0x000a980401007387 */ /* 0x0001e80000100800 */
[----:B------:R1:W-:Y:S01]  /*c1c0*/  STL [R1+0xad4], R18 ;  /* 0x000ad41201007387 */ /* 0x0003e20000100800 */
[----:B0-----:R-:W-:-:S03]  /*c1d0*/  LEA.HI.X.SX32 R4, R17, R5, 0x1, P4 ;  /* 0x0000000511047211 */ /* 0x001fc600020f0eff */
[----:B-1----:R-:W5:Y:S01]  /*c1e0*/  LDL.LU R18, [R1+0xac] ;  /* 0x0000ac0001127983 */ /* 0x002f620000300800 */
[----:B------:R-:W-:-:S03]  /*c1f0*/  LEA R17, P4, R9, R26, 0x1 ;  /* 0x0000001a09117211 */ /* 0x000fc600078808ff */
[----:B------:R0:W-:Y:S04]  /*c200*/  STL [R1+0xaa0], R4 ;  /* 0x000aa00401007387 */ /* 0x0001e80000100800 */
[----:B------:R1:W-:Y:S01]  /*c210*/  STL [R1+0xadc], R17 ;  /* 0x000adc1101007387 */ /* 0x0003e20000100800 */
[-C--:B0-----:R-:W-:Y:S02]  /*c220*/  LEA.HI.X.SX32 R4, R16, R5.reuse, 0x1, P5 ;  /* 0x0000000510047211 */ /* 0x081fe400028f0eff */
[----:B------:R-:W-:Y:S01]  /*c230*/  LEA R16, P5, R28, R26, 0x1 ;  /* 0x0000001a1c107211 */ /* 0x000fe200078a08ff */
[----:B-1----:R-:W5:Y:S04]  /*c240*/  LDL.LU R17, [R1+0xa8] ;  /* 0x0000a80001117983 */ /* 0x002f680000300800 */
[----:B------:R0:W-:Y:S04]  /*c250*/  STL [R1+0xaa8], R4 ;  /* 0x000aa80401007387 */ /* 0x0001e80000100800 */
[----:B------:R1:W-:Y:S01]  /*c260*/  STL [R1+0xae4], R16 ;  /* 0x000ae41001007387 */ /* 0x0003e20000100800 */
[----:B0-----:R-:W-:-:S03]  /*c270*/  LEA.HI.X.SX32 R4, R15, R5, 0x1, P6 ;  /* 0x000000050f047211 */ /* 0x001fc600030f0eff */
[----:B-1----:R-:W5:Y:S01]  /*c280*/  LDL.LU R16, [R1+0xa4] ;  /* 0x0000a40001107983 */ /* 0x002f620000300800 */
[----:B------:R-:W-:-:S03]  /*c290*/  LEA R15, P6, R29, R26, 0x1 ;  /* 0x0000001a1d0f7211 */ /* 0x000fc600078c08ff */
[----:B------:R-:W-:Y:S04]  /*c2a0*/  STL [R1+0xab0], R4 ;  /* 0x000ab00401007387 */ /* 0x000fe80000100800 */
[----:B------:R0:W-:Y:S04]  /*c2b0*/  STL [R1+0xaec], R15 ;  /* 0x000aec0f01007387 */ /* 0x0001e80000100800 */
[----:B0-----:R-:W5:Y:S01]  /*c2c0*/  LDL.LU R15, [R1+0xa0] ;  /* 0x0000a000010f7983 */ /* 0x001f620000300800 */
[----:B------:R-:W-:-:S05]  /*c2d0*/  LEA.HI.X.SX32 R4, R14, R5, 0x1, P0 ;  /* 0x000000050e047211 */ /* 0x000fca00000f0eff */
[----:B------:R0:W-:Y:S04]  /*c2e0*/  STL [R1+0xab8], R4 ;  /* 0x000ab80401007387 */ /* 0x0001e80000100800 */
[----:B------:R-:W5:Y:S01]  /*c2f0*/  LDL.LU R14, [R1+0x9c] ;  /* 0x00009c00010e7983 */ /* 0x000f620000300800 */
[----:B------:R-:W-:Y:S02]  /*c300*/  LEA R24, P0, R7, R26, 0x1 ;  /* 0x0000001a07187211 */ /* 0x000fe400078008ff */
[----:B0-----:R-:W-:-:S03]  /*c310*/  LEA.HI.X.SX32 R4, R13, R5, 0x1, P1 ;  /* 0x000000050d047211 */ /* 0x001fc600008f0eff */
[----:B------:R-:W-:Y:S04]  /*c320*/  STL [R1+0xaf4], R24 ;  /* 0x000af41801007387 */ /* 0x000fe80000100800 */
[----:B------:R0:W-:Y:S04]  /*c330*/  STL [R1+0xac0], R4 ;  /* 0x000ac00401007387 */ /* 0x0001e80000100800 */
[----:B------:R-:W5:Y:S01]  /*c340*/  LDL.LU R13, [R1+0x98] ;  /* 0x00009800010d7983 */ /* 0x000f620000300800 */
[----:B0-----:R-:W-:Y:S02]  /*c350*/  LEA.HI.X.SX32 R4, R12, R5, 0x1, P2 ;  /* 0x000000050c047211 */ /* 0x001fe400010f0eff */
[----:B------:R-:W-:-:S05]  /*c360*/  LEA R24, P1, R8, R26, 0x1 ;  /* 0x0000001a08187211 */ /* 0x000fca00078208ff */
[----:B------:R-:W-:Y:S04]  /*c370*/  STL [R1+0xafc], R24 ;  /* 0x000afc1801007387 */ /* 0x000fe80000100800 */
[----:B------:R0:W-:Y:S04]  /*c380*/  STL [R1+0xac8], R4 ;  /* 0x000ac80401007387 */ /* 0x0001e80000100800 */
[----:B------:R-:W5:Y:S01]  /*c390*/  LDL.LU R12, [R1+0x94] ;  /* 0x00009400010c7983 */ /* 0x000f620000300800 */
[----:B0-----:R-:W-:Y:S02]  /*c3a0*/  LEA.HI.X.SX32 R4, R11, R5, 0x1, P3 ;  /* 0x000000050b047211 */ /* 0x001fe400018f0eff */
[----:B--2---:R-:W-:-:S05]  /*c3b0*/  LEA R24, P2, R10, R26, 0x1 ;  /* 0x0000001a0a187211 */ /* 0x004fca00078408ff */
[----:B------:R3:W-:Y:S04]  /*c3c0*/  STL [R1+0xb04], R24 ;  /* 0x000b041801007387 */ /* 0x0007e80000100800 */
[----:B------:R0:W-:Y:S04]  /*c3d0*/  STL [R1+0xad0], R4 ;  /* 0x000ad00401007387 */ /* 0x0001e80000100800 */
[----:B------:R-:W2:Y:S01]  /*c3e0*/  LDL.LU R11, [R1+0x90] ;  /* 0x00009000010b7983 */ /* 0x000ea20000300800 */
[----:B---3--:R-:W-:Y:S02]  /*c3f0*/  LEA R24, P3, R23, R26, 0x1 ;  /* 0x0000001a17187211 */ /* 0x008fe400078608ff */
[----:B0-----:R-:W-:-:S03]  /*c400*/  LEA.HI.X.SX32 R4, R9, R5, 0x1, P4 ;  /* 0x0000000509047211 */ /* 0x001fc600020f0eff */
[----:B------:R4:W-:Y:S04]  /*c410*/  STL [R1+0xb0c], R24 ;  /* 0x000b0c1801007387 */ /* 0x0009e80000100800 */
[----:B------:R-:W3:Y:S04]  /*c420*/  LDL.LU R9, [R1+0x8c] ;  /* 0x00008c0001097983 */ /* 0x000ee80000300800 */
[----:B------:R0:W-:Y:S01]  /*c430*/  STL [R1+0xad8], R4 ;  /* 0x000ad80401007387 */ /* 0x0001e20000100800 */
[----:B----4-:R-:W-:Y:S02]  /*c440*/  LEA R24, P4, R22, R26, 0x1 ;  /* 0x0000001a16187211 */ /* 0x010fe400078808ff */
[----:B0-----:R-:W-:-:S03]  /*c450*/  LEA.HI.X.SX32 R4, R28, R5, 0x1, P5 ;  /* 0x000000051c047211 */ /* 0x001fc600028f0eff */
[----:B------:R5:W-:Y:S04]  /*c460*/  STL [R1+0xb14], R24 ;  /* 0x000b141801007387 */ /* 0x000be80000100800 */
[----:B------:R-:W4:Y:S04]  /*c470*/  LDL.LU R28, [R1+0x88] ;  /* 0x00008800011c7983 */ /* 0x000f280000300800 */
[----:B------:R0:W-:Y:S01]  /*c480*/  STL [R1+0xae0], R4 ;  /* 0x000ae00401007387 */ /* 0x0001e20000100800 */
[----:B-----5:R-:W-:Y:S02]  /*c490*/  LEA R24, P5, R20, R26, 0x1 ;  /* 0x0000001a14187211 */ /* 0x020fe400078a08ff */
[----:B0-----:R-:W-:-:S03]  /*c4a0*/  LEA.HI.X.SX32 R4, R29, R5, 0x1, P6 ;  /* 0x000000051d047211 */ /* 0x001fc600030f0eff */
[----:B------:R-:W-:Y:S04]  /*c4b0*/  STL [R1+0xb1c], R24 ;  /* 0x000b1c1801007387 */ /* 0x000fe80000100800 */
[----:B------:R-:W5:Y:S04]  /*c4c0*/  LDL.LU R29, [R1+0x84] ;  /* 0x00008400011d7983 */ /* 0x000f680000300800 */
        /* <DEDUP_REMOVED lines=17> */
[----:B------:R-:W-:-:S03]  /*c5e0*/  LEA.HI.X.SX32 R23, R23, R5, 0x1, P3 ;  /* 0x0000000517177211 */ /* 0x000fc600018f0eff */
[----:B------:R0:W-:Y:S04]  /*c5f0*/  STL [R1+0xb3c], R24 ;  /* 0x000b3c1801007387 */ /* 0x0001e80000100800 */
[----:B------:R-:W5:Y:S04]  /*c600*/  LDL.LU R27, [R1+0x68] ;  /* 0x00006800011b7983 */ /* 0x000f680000300800 */
[----:B------:R-:W-:Y:S01]  /*c610*/  STL [R1+0xb08], R23 ;  /* 0x000b081701007387 */ /* 0x000fe20000100800 */
[----:B-1----:R-:W-:-:S05]  /*c620*/  LEA R4, P3, R15, R26, 0x1 ;  /* 0x0000001a0f047211 */ /* 0x002fca00078608ff */
[----:B------:R1:W-:Y:S04]  /*c630*/  STL [R1+0xb44], R4 ;  /* 0x000b440401007387 */ /* 0x0003e80000100800 */
[----:B0-----:R-:W5:Y:S01]  /*c640*/  LDL.LU R24, [R1+0x64] ;  /* 0x0000640001187983 */ /* 0x001f620000300800 */
[----:B------:R-:W-:Y:S02]  /*c650*/  LEA.HI.X.SX32 R22, R22, R5, 0x1, P4 ;  /* 0x0000000516167211 */ /* 0x000fe400020f0eff */
[----:B-1----:R-:W-:-:S03]  /*c660*/  LEA R4, P4, R14, R26, 0x1 ;  /* 0x0000001a0e047211 */ /* 0x002fc600078808ff */
[----:B------:R0:W-:Y:S04]  /*c670*/  STL [R1+0xb10], R22 ;  /* 0x000b101601007387 */ /* 0x0001e80000100800 */
[----:B------:R1:W-:Y:S01]  /*c680*/  STL [R1+0xb4c], R4 ;  /* 0x000b4c0401007387 */ /* 0x0003e20000100800 */
[----:B0-----:R-:W-:-:S05]  /*c690*/  LEA.HI.X.SX32 R22, R20, R5, 0x1, P5 ;  /* 0x0000000514167211 */ /* 0x001fca00028f0eff */
[----:B------:R-:W-:Y:S04]  /*c6a0*/  STL [R1+0xb18], R22 ;  /* 0x000b181601007387 */ /* 0x000fe80000100800 */
[----:B------:R-:W5:Y:S01]  /*c6b0*/  LDL.LU R25, [R1+0x50] ;  /* 0x0000500001197983 */ /* 0x000f620000300800 */
[----:B------:R-:W-:Y:S02]  /*c6c0*/  LEA R20, P5, R13, R26, 0x1 ;  /* 0x0000001a0d147211 */ /* 0x000fe400078a08ff */
[----:B-1----:R-:W-:-:S03]  /*c6d0*/  LEA.HI.X.SX32 R4, R19, R5, 0x1, P6 ;  /* 0x0000000513047211 */ /* 0x002fc600030f0eff */
[----:B------:R-:W-:Y:S01]  /*c6e0*/  STL [R1+0xb54], R20 ;  /* 0x000b541401007387 */ /* 0x000fe20000100800 */
[----:B------:R-:W-:-:S03]  /*c6f0*/  LEA R19, P6, R12, R26, 0x1 ;  /* 0x0000001a0c137211 */ /* 0x000fc600078c08ff */
[----:B------:R-:W-:Y:S04]  /*c700*/  STL [R1+0xb20], R4 ;  /* 0x000b200401007387 */ /* 0x000fe80000100800 */
[----:B------:R-:W-:Y:S04]  /*c710*/  STL [R1+0xb5c], R19 ;  /* 0x000b5c1301007387 */ /* 0x000fe80000100800 */
[----:B------:R-:W5:Y:S01]  /*c720*/  LDL.LU R23, [R1+0x4c] ;  /* 0x00004c0001177983 */ /* 0x000f620000300800 */
[----:B------:R-:W-:-:S05]  /*c730*/  LEA.HI.X.SX32 R18, R18, R5, 0x1, P0 ;  /* 0x0000000512127211 */ /* 0x000fca00000f0eff */
[----:B------:R0:W-:Y:S02]  /*c740*/  STL [R1+0xb28], R18 ;  /* 0x000b281201007387 */ /* 0x0001e40000100800 */
[-C--:B0-----:R-:W-:Y:S02]  /*c750*/  LEA.HI.X.SX32 R18, R17, R5.reuse, 0x1, P1 ;  /* 0x0000000511127211 */ /* 0x081fe400008f0eff */
[-C--:B------:R-:W-:Y:S02]  /*c760*/  LEA.HI.X.SX32 R15, R15, R5.reuse, 0x1, P3 ;  /* 0x000000050f0f7211 */ /* 0x080fe400018f0eff */
[----:B------:R-:W-:Y:S02]  /*c770*/  LEA.HI.X.SX32 R14, R14, R5, 0x1, P4 ;  /* 0x000000050e0e7211 */ /* 0x000fe400020f0eff */
[----:B--2---:R-:W-:-:S05]  /*c780*/  LEA R4, P0, R11, R26, 0x1 ;  /* 0x0000001a0b047211 */ /* 0x004fca00078008ff */
[----:B------:R0:W-:Y:S04]  /*c790*/  STL [R1+0xb64], R4 ;  /* 0x000b640401007387 */ /* 0x0001e80000100800 */
[----:B------:R-:W-:Y:S04]  /*c7a0*/  STL [R1+0xb30], R18 ;  /* 0x000b301201007387 */ /* 0x000fe80000100800 */
[----:B------:R-:W2:Y:S01]  /*c7b0*/  LDL.LU R22, [R1+0x48] ;  /* 0x0000480001167983 */ /* 0x000ea20000300800 */
[----:B---3--:R-:W-:Y:S02]  /*c7c0*/  LEA R17, P1, R9, R26, 0x1 ;  /* 0x0000001a09117211 */ /* 0x008fe400078208ff */
[----:B0-----:R-:W-:-:S03]  /*c7d0*/  LEA.HI.X.SX32 R4, R16, R5, 0x1, P2 ;  /* 0x0000000510047211 */ /* 0x001fc600010f0eff */
[----:B------:R-:W-:Y:S04]  /*c7e0*/  STL [R1+0xb6c], R17 ;  /* 0x000b6c1101007387 */ /* 0x000fe80000100800 */
[----:B------:R5:W-:Y:S01]  /*c7f0*/  STL [R1+0xb38], R4 ;  /* 0x000b380401007387 */ /* 0x000be20000100800 */
[----:B----4-:R-:W-:-:S05]  /*c800*/  LEA R16, P2, R28, R26, 0x1 ;  /* 0x0000001a1c107211 */ /* 0x010fca00078408ff */
[----:B------:R-:W-:Y:S04]  /*c810*/  STL [R1+0xb74], R16 ;  /* 0x000b741001007387 */ /* 0x000fe80000100800 */
[----:B------:R-:W3:Y:S04]  /*c820*/  LDL.LU R20, [R1+0x44] ;  /* 0x0000440001147983 */ /* 0x000ee80000300800 */
[----:B------:R-:W-:Y:S01]  /*c830*/  STL [R1+0xb40], R15 ;  /* 0x000b400f01007387 */ /* 0x000fe20000100800 */
[----:B-----5:R-:W-:-:S05]  /*c840*/  LEA R4, P3, R29, R26, 0x1 ;  /* 0x0000001a1d047211 */ /* 0x020fca00078608ff */
[----:B------:R0:W-:Y:S04]  /*c850*/  STL [R1+0xb7c], R4 ;  /* 0x000b7c0401007387 */ /* 0x0001e80000100800 */
[----:B------:R-:W-:Y:S04]  /*c860*/  STL [R1+0xb48], R14 ;  /* 0x000b480e01007387 */ /* 0x000fe80000100800 */
[----:B------:R-:W4:Y:S01]  /*c870*/  LDL.LU R19, [R1+0x40] ;  /* 0x0000400001137983 */ /* 0x000f220000300800 */
[----:B------:R-:W-:Y:S02]  /*c880*/  LEA.HI.X.SX32 R13, R13, R5, 0x1, P5 ;  /* 0x000000050d0d7211 */ /* 0x000fe400028f0eff */
[----:B0-----:R-:W-:-:S05]  /*c890*/  LEA R4, P4, R7, R26, 0x1 ;  /* 0x0000001a07047211 */ /* 0x001fca00078808ff */
[----:B------:R0:W-:Y:S01]  /*c8a0*/  STL [R1+0xb84], R4 ;  /* 0x000b840401007387 */ /* 0x0001e20000100800 */
[----:B------:R-:W-:-:S03]  /*c8b0*/  LEA.HI.X.SX32 R12, R12, R5, 0x1, P6 ;  /* 0x000000050c0c7211 */ /* 0x000fc600030f0eff */
[----:B------:R-:W-:Y:S04]  /*c8c0*/  STL [R1+0xb50], R13 ;  /* 0x000b500d01007387 */ /* 0x000fe80000100800 */
[----:B------:R-:W5:Y:S01]  /*c8d0*/  LDL.LU R18, [R1+0x3c] ;  /* 0x00003c0001127983 */ /* 0x000f620000300800 */
[----:B------:R-:W-:Y:S02]  /*c8e0*/  LEA.HI.X.SX32 R11, R11, R5, 0x1, P0 ;  /* 0x000000050b0b7211 */ /* 0x000fe400000f0eff */
[----:B0-----:R-:W-:-:S05]  /*c8f0*/  LEA R4, P5, R8, R26, 0x1 ;  /* 0x0000001a08047211 */ /* 0x001fca00078a08ff */
[----:B------:R0:W-:Y:S04]  /*c900*/  STL [R1+0xb8c], R4 ;  /* 0x000b8c0401007387 */ /* 0x0001e80000100800 */
[----:B------:R-:W-:Y:S04]  /*c910*/  STL [R1+0xb58], R12 ;  /* 0x000b580c01007387 */ /* 0x000fe80000100800 */
[----:B------:R-:W5:Y:S01]  /*c920*/  LDL.LU R17, [R1+0x38] ;  /* 0x0000380001117983 */ /* 0x000f620000300800 */
[----:B0-----:R-:W-:-:S05]  /*c930*/  LEA R4, P6, R10, R26, 0x1 ;  /* 0x0000001a0a047211 */ /* 0x001fca00078c08ff */
[----:B------:R0:W-:Y:S04]  /*c940*/  STL [R1+0xb94], R4 ;  /* 0x000b940401007387 */ /* 0x0001e80000100800 */
[----:B------:R-:W5:Y:S01]  /*c950*/  LDL.LU R16, [R1+0x34] ;  /* 0x0000340001107983 */ /* 0x000f620000300800 */
[----:B------:R-:W-:-:S03]  /*c960*/  LEA.HI.X.SX32 R9, R9, R5, 0x1, P1 ;  /* 0x0000000509097211 */ /* 0x000fc600008f0eff */
[----:B------:R-:W-:Y:S04]  /*c970*/  STL [R1+0xb60], R11 ;  /* 0x000b600b01007387 */ /* 0x000fe80000100800 */
[----:B------:R-:W5:Y:S01]  /*c980*/  LDL.LU R15, [R1+0x30] ;  /* 0x00003000010f7983 */ /* 0x000f620000300800 */
[----:B0-----:R-:W-:-:S05]  /*c990*/  LEA R4, P0, R27, R26, 0x1 ;  /* 0x0000001a1b047211 */ /* 0x001fca00078008ff */
[----:B------:R0:W-:Y:S04]  /*c9a0*/  STL [R1+0xb9c], R4 ;  /* 0x000b9c0401007387 */ /* 0x0001e80000100800 */
[----:B------:R1:W-:Y:S04]  /*c9b0*/  STL [R1+0xb68], R9 ;  /* 0x000b680901007387 */ /* 0x0003e80000100800 */
[----:B------:R-:W5:Y:S01]  /*c9c0*/  LDL.LU R14, [R1+0x28] ;  /* 0x00002800010e7983 */ /* 0x000f620000300800 */
[----:B0-----:R-:W-:Y:S02]  /*c9d0*/  LEA R4, P1, R24, R26, 0x1 ;  /* 0x0000001a18047211 */ /* 0x001fe400078208ff */
[----:B-1----:R-:W-:-:S03]  /*c9e0*/  LEA.HI.X.SX32 R9, R28, R5, 0x1, P2 ;  /* 0x000000051c097211 */ /* 0x002fc600010f0eff */
[----:B------:R0:W-:Y:S04]  /*c9f0*/  STL [R1+0xba4], R4 ;  /* 0x000ba40401007387 */ /* 0x0001e80000100800 */
[----:B------:R-:W5:Y:S04]  /*ca00*/  LDL.LU R13, [R1+0x24] ;  /* 0x00002400010d7983 */ /* 0x000f680000300800 */
[----:B------:R1:W-:Y:S04]  /*ca10*/  STL [R1+0xb70], R9 ;  /* 0x000b700901007387 */ /* 0x0003e80000100800 */
[----:B------:R-:W5:Y:S01]  /*ca20*/  LDL.LU R12, [R1+0x20] ;  /* 0x00002000010c7983 */ /* 0x000f620000300800 */
[----:B0-----:R-:W-:-:S02]  /*ca30*/  LEA R4, P2, R25, R26, 0x1 ;  /* 0x0000001a19047211 */ /* 0x001fc400078408ff */
[----:B-1----:R-:W-:-:S03]  /*ca40*/  LEA.HI.X.SX32 R9, R29, R5, 0x1, P3 ;  /* 0x000000051d097211 */ /* 0x002fc600018f0eff */
[----:B------:R0:W-:Y:S04]  /*ca50*/  STL [R1+0xbac], R4 ;  /* 0x000bac0401007387 */ /* 0x0001e80000100800 */
[----:B------:R-:W5:Y:S04]  /*ca60*/  LDL.LU R29, [R1+0x1c] ;  /* 0x00001c00011d7983 */ /* 0x000f680000300800 */
[----:B------:R-:W-:Y:S04]  /*ca70*/  STL [R1+0xb78], R9 ;  /* 0x000b780901007387 */ /* 0x000fe80000100800 */
[----:B------:R-:W5:Y:S01]  /*ca80*/  LDL.LU R28, [R1+0x18] ;  /* 0x00001800011c7983 */ /* 0x000f620000300800 */
[----:B0-----:R-:W-:-:S02]  /*ca90*/  LEA R4, P3, R23, R26, 0x1 ;  /* 0x0000001a17047211 */ /* 0x001fc400078608ff */
[----:B------:R-:W-:-:S03]  /*caa0*/  LEA.HI.X.SX32 R7, R7, R5, 0x1, P4 ;  /* 0x0000000507077211 */ /* 0x000fc600020f0eff */
[----:B------:R0:W-:Y:S04]  /*cab0*/  STL [R1+0xbb4], R4 ;  /* 0x000bb40401007387 */ /* 0x0001e80000100800 */
[----:B0-----:R-:W5:Y:S04]  /*cac0*/  LDL.LU R4, [R1+0x14] ;  /* 0x0000140001047983 */ /* 0x001f680000300800 */
[----:B------:R0:W-:Y:S01]  /*cad0*/  STL [R1+0xb80], R7 ;  /* 0x000b800701007387 */ /* 0x0001e20000100800 */
[----:B------:R-:W-:-:S03]  /*cae0*/  LEA.HI.X.SX32 R9, R8, R5, 0x1, P5 ;  /* 0x0000000508097211 */ /* 0x000fc600028f0eff */
[----:B0-----:R-:W5:Y:S01]  /*caf0*/  LDL.LU R7, [R1+0x10] ;  /* 0x0000100001077983 */ /* 0x001f620000300800 */
[----:B--2---:R-:W-:-:S05]  /*cb00*/  LEA R11, P4, R22, R26, 0x1 ;  /* 0x0000001a160b7211 */ /* 0x004fca00078808ff */
[----:B------:R-:W-:Y:S04]  /*cb10*/  STL [R1+0xbbc], R11 ;  /* 0x000bbc0b01007387 */ /* 0x000fe80000100800 */
[----:B------:R-:W2:Y:S04]  /*cb20*/  LDL.LU R8, [R1+0xc] ;  /* 0x00000c0001087983 */ /* 0x000ea80000300800 */
[----:B------:R0:W-:Y:S04]  /*cb30*/  STL [R1+0xb88], R9 ;  /* 0x000b880901007387 */ /* 0x0001e80000100800 */
[----:B0-----:R-:W2:Y:S01]  /*cb40*/  LDL.LU R9, [R1+0x8] ;  /* 0x0000080001097983 */ /* 0x001ea20000300800 */
[----:B---3--:R-:W-:-:S05]  /*cb50*/  LEA R11, P5, R20, R26, 0x1 ;  /* 0x0000001a140b7211 */ /* 0x008fca00078a08ff */
[----:B------:R0:W-:Y:S02]  /*cb60*/  STL [R1+0xbc4], R11 ;  /* 0x000bc40b01007387 */ /* 0x0001e40000100800 */
[----:B0-----:R-:W-:Y:S02]  /*cb70*/  LEA.HI.X.SX32 R11, R10, R5, 0x1, P6 ;  /* 0x000000050a0b7211 */ /* 0x001fe400030f0eff */
[----:B------:R-:W3:Y:S04]  /*cb80*/  LDL.LU R10, [R1+0x4] ;  /* 0x00000400010a7983 */ /* 0x000ee80000300800 */
[----:B------:R4:W-:Y:S02]  /*cb90*/  STL [R1+0xb90], R11 ;  /* 0x000b900b01007387 */ /* 0x0009e40000100800 */
[----:B----4-:R-:W-:-:S05]  /*cba0*/  LEA R11, P6, R19, R26, 0x1 ;  /* 0x0000001a130b7211 */ /* 0x010fca00078c08ff */
[----:B------:R0:W-:Y:S04]  /*cbb0*/  STL [R1+0xbcc], R11 ;  /* 0x000bcc0b01007387 */ /* 0x0001e80000100800 */
[----:B0-----:R-:W4:Y:S01]  /*cbc0*/  LDL.LU R11, [R1] ;  /* 0x00000000010b7983 */ /* 0x001f220000300800 */
[-C--:B------:R-:W-:Y:S02]  /*cbd0*/  LEA.HI.X.SX32 R27, R27, R5.reuse, 0x1, P0 ;  /* 0x000000051b1b7211 */ /* 0x080fe400000f0eff */
[----:B------:R-:W-:-:S03]  /*cbe0*/  LEA.HI.X.SX32 R24, R24, R5, 0x1, P1 ;  /* 0x0000000518187211 */ /* 0x000fc600008f0eff */
[----:B------:R5:W-:Y:S02]  /*cbf0*/  STL [R1+0xb98], R27 ;  /* 0x000b981b01007387 */ /* 0x000be40000100800 */
[----:B-----5:R-:W-:-:S05]  /*cc00*/  LEA R27, P0, R18, R26, 0x1 ;  /* 0x0000001a121b7211 */ /* 0x020fca00078008ff */
[----:B------:R0:W-:Y:S01]  /*cc10*/  STL [R1+0xbd4], R27 ;  /* 0x000bd41b01007387 */ /* 0x0001e20000100800 */
[----:B------:R-:W-:-:S03]  /*cc20*/  LEA.HI.X.SX32 R25, R25, R5, 0x1, P2 ;  /* 0x0000000519197211 */ /* 0x000fc600010f0eff */
[----:B0-----:R-:W5:Y:S04]  /*cc30*/  LDL.LU R27, [R1+0xe5c] ;  /* 0x000e5c00011b7983 */ /* 0x001f680000300800 */
[----:B------:R0:W-:Y:S02]  /*cc40*/  STL [R1+0xba0], R24 ;  /* 0x000ba01801007387 */ /* 0x0001e40000100800 */
[----:B0-----:R-:W-:-:S05]  /*cc50*/  LEA R24, P1, R17, R26, 0x1 ;  /* 0x0000001a11187211 */ /* 0x001fca00078208ff */
[----:B------:R0:W-:Y:S01]  /*cc60*/  STL [R1+0xbdc], R24 ;  /* 0x000bdc1801007387 */ /* 0x0001e20000100800 */
[----:B------:R-:W-:-:S03]  /*cc70*/  LEA.HI.X.SX32 R23, R23, R5, 0x1, P3 ;  /* 0x0000000517177211 */ /* 0x000fc600018f0eff */
[----:B0-----:R-:W3:Y:S04]  /*cc80*/  LDL.LU R24, [R1+0xe58] ;  /* 0x000e580001187983 */ /* 0x001ee80000300800 */
        /* <DEDUP_REMOVED lines=9> */
[----:B0-----:R-:W4:Y:S04]  /*cd20*/  LDL.LU R23, [R1+0xe54] ;  /* 0x000e540001177983 */ /* 0x001f280000300800 */
[----:B------:R0:W-:Y:S02]  /*cd30*/  STL [R1+0xbb8], R22 ;  /* 0x000bb81601007387 */ /* 0x0001e40000100800 */
[----:B0-----:R-:W-:-:S05]  /*cd40*/  LEA R22, P4, R14, R26, 0x1 ;  /* 0x0000001a0e167211 */ /* 0x001fca00078808ff */
[----:B------:R0:W-:Y:S01]  /*cd50*/  STL [R1+0xbf4], R22 ;  /* 0x000bf41601007387 */ /* 0x0001e20000100800 */
[----:B------:R-:W-:-:S03]  /*cd60*/  LEA.HI.X.SX32 R19, R19, R5, 0x1, P6 ;  /* 0x0000000513137211 */ /* 0x000fc600030f0eff */
[----:B0-----:R-:W5:Y:S04]  /*cd70*/  LDL.LU R22, [R1+0xe50] ;  /* 0x000e500001167983 */ /* 0x001f680000300800 */
        /* <DEDUP_REMOVED lines=31> */
[----:B--2---:R-:W-:-:S05]  /*cf70*/  LEA R14, P4, R8, R26, 0x1 ;  /* 0x0000001a080e7211 */ /* 0x004fca00078808ff */
[----:B------:R0:W-:Y:S01]  /*cf80*/  STL [R1+0xc2c], R14 ;  /* 0x000c2c0e01007387 */ /* 0x0001e20000100800 */
[----:B------:R-:W-:-:S03]  /*cf90*/  LEA.HI.X.SX32 R12, R12, R5, 0x1, P6 ;  /* 0x000000050c0c7211 */ /* 0x000fc600030f0eff */
[----:B0-----:R-:W2:Y:S04]  /*cfa0*/  LDL.LU R14, [R1+0xe34] ;  /* 0x000e3400010e7983 */ /* 0x001ea80000300800 */
[----:B------:R0:W-:Y:S02]  /*cfb0*/  STL [R1+0xbf8], R13 ;  /* 0x000bf80d01007387 */ /* 0x0001e40000100800 */
[----:B0-----:R-:W-:-:S05]  /*cfc0*/  LEA R13, P5, R9, R26, 0x1 ;  /* 0x0000001a090d7211 */ /* 0x001fca00078a08ff */
[----:B------:R0:W-:Y:S01]  /*cfd0*/  STL [R1+0xc34], R13 ;  /* 0x000c340d01007387 */ /* 0x0001e20000100800 */
[----:B------:R-:W-:-:S03]  /*cfe0*/  LEA.HI.X.SX32 R29, R29, R5, 0x1, P0 ;  /* 0x000000051d1d7211 */ /* 0x000fc600000f0eff */
[----:B0-----:R-:W2:Y:S04]  /*cff0*/  LDL.LU R13, [R1+0xe30] ;  /* 0x000e3000010d7983 */ /* 0x001ea80000300800 */
[----:B------:R3:W-:Y:S02]  /*d000*/  STL [R1+0xc00], R12 ;  /* 0x000c000c01007387 */ /* 0x0007e40000100800 */
[----:B---3--:R-:W-:-:S05]  /*d010*/  LEA R12, P6, R10, R26, 0x1 ;  /* 0x0000001a0a0c7211 */ /* 0x008fca00078c08ff */
[----:B------:R0:W-:Y:S04]  /*d020*/  STL [R1+0xc3c], R12 ;  /* 0x000c3c0c01007387 */ /* 0x0001e80000100800 */
[----:B0-----:R-:W3:Y:S04]  /*d030*/  LDL.LU R12, [R1+0xe2c] ;  /* 0x000e2c00010c7983 */ /* 0x001ee80000300800 */
[----:B------:R4:W-:Y:S02]  /*d040*/  STL [R1+0xc08], R29 ;  /* 0x000c081d01007387 */ /* 0x0009e40000100800 */
[----:B----4-:R-:W-:-:S05]  /*d050*/  LEA R29, P0, R11, R26, 0x1 ;  /* 0x0000001a0b1d7211 */ /* 0x010fca00078008ff */
[----:B------:R0:W-:Y:S04]  /*d060*/  STL [R1+0xc44], R29 ;  /* 0x000c441d01007387 */ /* 0x0001e80000100800 */
[----:B0-----:R-:W4:Y:S01]  /*d070*/  LDL.LU R29, [R1+0xe28] ;  /* 0x000e2800011d7983 */ /* 0x001f220000300800 */
[----:B------:R-:W-:-:S05]  /*d080*/  LEA.HI.X.SX32 R28, R28, R5, 0x1, P1 ;  /* 0x000000051c1c7211 */ /* 0x000fca00008f0eff */
[----:B------:R4:W-:Y:S02]  /*d090*/  STL [R1+0xc10], R28 ;  /* 0x000c101c01007387 */ /* 0x0009e40000100800 */
[----:B----4-:R-:W-:-:S05]  /*d0a0*/  LEA R28, P1, R29, R26, 0x1 ;  /* 0x0000001a1d1c7211 */ /* 0x010fca00078208ff */
[----:B------:R0:W-:Y:S04]  /*d0b0*/  STL [R1+0xc4c], R28 ;  /* 0x000c4c1c01007387 */ /* 0x0001e80000100800 */
[----:B0-----:R-:W4:Y:S01]  /*d0c0*/  LDL.LU R28, [R1+0xe24] ;  /* 0x000e2400011c7983 */ /* 0x001f220000300800 */
[-C--:B------:R-:W-:Y:S02]  /*d0d0*/  LEA.HI.X.SX32 R4, R4, R5.reuse, 0x1, P2 ;  /* 0x0000000504047211 */ /* 0x080fe400010f0eff */
[----:B------:R-:W-:-:S03]  /*d0e0*/  LEA.HI.X.SX32 R7, R7, R5, 0x1, P3 ;  /* 0x0000000507077211 */ /* 0x000fc600018f0eff */
[----:B------:R4:W-:Y:S02]  /*d0f0*/  STL [R1+0xc18], R4 ;  /* 0x000c180401007387 */ /* 0x0009e40000100800 */
[----:B----4-:R-:W-:-:S05]  /*d100*/  LEA R4, P2, R28, R26, 0x1 ;  /* 0x0000001a1c047211 */ /* 0x010fca00078408ff */
[----:B------:R0:W-:Y:S04]  /*d110*/  STL [R1+0xc54], R4 ;  /* 0x000c540401007387 */ /* 0x0001e80000100800 */
[----:B0-----:R-:W4:Y:S04]  /*d120*/  LDL.LU R4, [R1+0x1a0] ;  /* 0x0001a00001047983 */ /* 0x001f280000300800 */
[----:B------:R0:W-:Y:S02]  /*d130*/  STL [R1+0xc20], R7 ;  /* 0x000c200701007387 */ /* 0x0001e40000100800 */
[----:B0-----:R-:W-:-:S05]  /*d140*/  LEA R7, P3, R25, R26, 0x1 ;  /* 0x0000001a19077211 */ /* 0x001fca00078608ff */
[----:B------:R0:W-:Y:S04]  /*d150*/  STL [R1+0xc5c], R7 ;  /* 0x000c5c0701007387 */ /* 0x0001e80000100800 */
[----:B0-----:R-:W2:Y:S01]  /*d160*/  LDL.LU R7, [R1+0xe20] ;  /* 0x000e200001077983 */ /* 0x001ea20000300800 */
[----:B------:R-:W-:-:S05]  /*d170*/  LEA.HI.X.SX32 R8, R8, R5, 0x1, P4 ;  /* 0x0000000508087211 */ /* 0x000fca00020f0eff */
[----:B------:R2:W-:Y:S02]  /*d180*/  STL [R1+0xc28], R8 ;  /* 0x000c280801007387 */ /* 0x0005e40000100800 */
[----:B--2---:R-:W-:-:S05]  /*d190*/  LEA R8, P4, R7, R26, 0x1 ;  /* 0x0000001a07087211 */ /* 0x004fca00078808ff */
        /* <DEDUP_REMOVED lines=18> */
[----:B------:R2:W-:Y:S01]  /*d2c0*/  STL [R1+0xc48], R29 ;  /* 0x000c481d01007387 */ /* 0x0005e20000100800 */
[-C--:B------:R-:W-:Y:S02]  /*d2d0*/  LEA.HI.X.SX32 R28, R28, R5.reuse, 0x1, P2 ;  /* 0x000000051c1c7211 */ /* 0x080fe400010f0eff */
[-C--:B------:R-:W-:Y:S02]  /*d2e0*/  LEA.HI.X.SX32 R25, R25, R5.reuse, 0x1, P3 ;  /* 0x0000000519197211 */ /* 0x080fe400018f0eff */
[-C--:B------:R-:W-:Y:S02]  /*d2f0*/  LEA.HI.X.SX32 R7, R7, R5.reuse, 0x1, P4 ;  /* 0x0000000507077211 */ /* 0x080fe400020f0eff */
[-C--:B------:R-:W-:Y:S02]  /*d300*/  LEA.HI.X.SX32 R8, R8, R5.reuse, 0x1, P5 ;  /* 0x0000000508087211 */ /* 0x080fe400028f0eff */
[----:B------:R-:W-:Y:S01]  /*d310*/  LEA.HI.X.SX32 R9, R9, R5, 0x1, P6 ;  /* 0x0000000509097211 */ /* 0x000fe200030f0eff */
[----:B------:R-:W-:Y:S01]  /*d320*/  IMAD R3, R3, c[0x0][0x190], RZ ;  /* 0x0000640003037a24 */ /* 0x000fe200078e02ff */
[----:B--2---:R-:W-:-:S05]  /*d330*/  LEA R29, P1, R11, R26, 0x1 ;  /* 0x0000001a0b1d7211 */ /* 0x004fca00078208ff */
[----:B------:R3:W-:Y:S04]  /*d340*/  STL [R1+0xc84], R29 ;  /* 0x000c841d01007387 */ /* 0x0007e80000100800 */
[----:B------:R0:W-:Y:S01]  /*d350*/  STL [R1+0xc50], R28 ;  /* 0x000c501c01007387 */ /* 0x0001e20000100800 */
[-C--:B---3--:R-:W-:Y:S02]  /*d360*/  LEA R29, P2, R12, R26.reuse, 0x1 ;  /* 0x0000001a0c1d7211 */ /* 0x088fe400078408ff */
[----:B0-----:R-:W-:-:S03]  /*d370*/  LEA R28, P3, R13, R26, 0x1 ;  /* 0x0000001a0d1c7211 */ /* 0x001fc600078608ff */
[----:B------:R-:W-:Y:S04]  /*d380*/  STL [R1+0xc8c], R29 ;  /* 0x000c8c1d01007387 */ /* 0x000fe80000100800 */
[----:B------:R0:W-:Y:S04]  /*d390*/  STL [R1+0xc58], R25 ;  /* 0x000c581901007387 */ /* 0x0001e80000100800 */
[----:B------:R-:W-:Y:S01]  /*d3a0*/  STL [R1+0xc94], R28 ;  /* 0x000c941c01007387 */ /* 0x000fe20000100800 */
[----:B0-----:R-:W-:-:S03]  /*d3b0*/  LEA R25, P4, R14, R26, 0x1 ;  /* 0x0000001a0e197211 */ /* 0x001fc600078808ff */
[----:B------:R5:W-:Y:S04]  /*d3c0*/  STL [R1+0xc60], R7 ;  /* 0x000c600701007387 */ /* 0x000be80000100800 */
[----:B------:R-:W-:Y:S04]  /*d3d0*/  STL [R1+0xc9c], R25 ;  /* 0x000c9c1901007387 */ /* 0x000fe80000100800 */
[----:B------:R0:W-:Y:S01]  /*d3e0*/  STL [R1+0xc68], R8 ;  /* 0x000c680801007387 */ /* 0x0001e20000100800 */
[----:B-----5:R-:W-:-:S05]  /*d3f0*/  LEA R7, P5, R15, R26, 0x1 ;  /* 0x0000001a0f077211 */ /* 0x020fca00078a08ff */
[----:B------:R1:W-:Y:S01]  /*d400*/  STL [R1+0xca4], R7 ;  /* 0x000ca40701007387 */ /* 0x0003e20000100800 */
[----:B0-----:R-:W-:-:S03]  /*d410*/  LEA R8, P6, R16, R26, 0x1 ;  /* 0x0000001a10087211 */ /* 0x001fc600078c08ff */
[----:B------:R0:W-:Y:S04]  /*d420*/  STL [R1+0xc70], R9 ;  /* 0x000c700901007387 */ /* 0x0001e80000100800 */
[----:B------:R2:W-:Y:S01]  /*d430*/  STL [R1+0xcac], R8 ;  /* 0x000cac0801007387 */ /* 0x0005e20000100800 */
[----:B-1----:R-:W-:Y:S02]  /*d440*/  LEA.HI.X.SX32 R7, R10, R5, 0x1, P0 ;  /* 0x000000050a077211 */ /* 0x002fe400000f0eff */
[----:B0-----:R-:W-:-:S03]  /*d450*/  LEA R9, P0, R17, R26, 0x1 ;  /* 0x0000001a11097211 */ /* 0x001fc600078008ff */
[----:B------:R0:W-:Y:S01]  /*d460*/  STL [R1+0xc78], R7 ;  /* 0x000c780701007387 */ /* 0x0001e20000100800 */
[----:B--2---:R-:W-:-:S03]  /*d470*/  LEA.HI.X.SX32 R8, R11, R5, 0x1, P1 ;  /* 0x000000050b087211 */ /* 0x004fc600008f0eff */
[----:B------:R1:W-:Y:S04]  /*d480*/  STL [R1+0xcb4], R9 ;  /* 0x000cb40901007387 */ /* 0x0003e80000100800 */
[----:B------:R2:W-:Y:S01]  /*d490*/  STL [R1+0xc80], R8 ;  /* 0x000c800801007387 */ /* 0x0005e20000100800 */
[----:B0-----:R-:W-:Y:S02]  /*d4a0*/  LEA R7, P1, R18, R26, 0x1 ;  /* 0x0000001a12077211 */ /* 0x001fe400078208ff */
[----:B-1----:R-:W-:-:S03]  /*d4b0*/  LEA.HI.X.SX32 R9, R12, R5, 0x1, P2 ;  /* 0x000000050c097211 */ /* 0x002fc600010f0eff */
[----:B------:R0:W-:Y:S01]  /*d4c0*/  STL [R1+0xcbc], R7 ;  /* 0x000cbc0701007387 */ /* 0x0001e20000100800 */
[----:B--2---:R-:W-:-:S03]  /*d4d0*/  LEA R8, P2, R19, R26, 0x1 ;  /* 0x0000001a13087211 */ /* 0x004fc600078408ff */
[----:B------:R1:W-:Y:S04]  /*d4e0*/  STL [R1+0xc88], R9 ;  /* 0x000c880901007387 */ /* 0x0003e80000100800 */
[----:B------:R2:W-:Y:S01]  /*d4f0*/  STL [R1+0xcc4], R8 ;  /* 0x000cc40801007387 */ /* 0x0005e20000100800 */
[----:B0-----:R-:W-:Y:S02]  /*d500*/  LEA.HI.X.SX32 R7, R13, R5, 0x1, P3 ;  /* 0x000000050d077211 */ /* 0x001fe400018f0eff */
[----:B-1----:R-:W-:-:S03]  /*d510*/  LEA R9, P3, R20, R26, 0x1 ;  /* 0x0000001a14097211 */ /* 0x002fc600078608ff */
[----:B------:R4:W-:Y:S01]  /*d520*/  STL [R1+0xc90], R7 ;  /* 0x000c900701007387 */ /* 0x0009e20000100800 */
[----:B--2---:R-:W-:-:S03]  /*d530*/  LEA.HI.X.SX32 R8, R14, R5, 0x1, P4 ;  /* 0x000000050e087211 */ /* 0x004fc600020f0eff */
[----:B------:R0:W-:Y:S04]  /*d540*/  STL [R1+0xccc], R9 ;  /* 0x000ccc0901007387 */ /* 0x0001e80000100800 */
[----:B------:R1:W-:Y:S01]  /*d550*/  STL [R1+0xc98], R8 ;  /* 0x000c980801007387 */ /* 0x0003e20000100800 */
[----:B----4-:R-:W-:Y:S02]  /*d560*/  LEA R7, P4, R4, R26, 0x1 ;  /* 0x0000001a04077211 */ /* 0x010fe400078808ff */
[----:B0-----:R-:W-:-:S03]  /*d570*/  LEA.HI.X.SX32 R9, R15, R5, 0x1, P5 ;  /* 0x000000050f097211 */ /* 0x001fc600028f0eff */
[----:B------:R0:W-:Y:S01]  /*d580*/  STL [R1+0xcd0], R7 ;  /* 0x000cd00701007387 */ /* 0x0001e20000100800 */
[----:B-1----:R-:W-:-:S03]  /*d590*/  LEA R8, P5, R22, R26, 0x1 ;  /* 0x0000001a16087211 */ /* 0x002fc600078a08ff */
        /* <DEDUP_REMOVED lines=18> */
[----:B------:R-:W-:Y:S01]  /*d6c0*/  STL [R1+0xce4], R9 ;  /* 0x000ce40901007387 */ /* 0x000fe20000100800 */
[----:B------:R-:W-:-:S03]  /*d6d0*/  LEA.HI.X.SX32 R4, R4, R5, 0x1, P4 ;  /* 0x0000000504047211 */ /* 0x000fc600020f0eff */
[----:B------:R-:W2:Y:S01]  /*d6e0*/  LDL.LU R11, [R1+0x234] ;  /* 0x00023400010b7983 */ /* 0x000ea20000300800 */
[----:B0-----:R-:W-:-:S03]  /*d6f0*/  LEA R7, P3, R3, R26, 0x1 ;  /* 0x0000001a03077211 */ /* 0x001fc600078608ff */
[----:B------:R0:W-:Y:S04]  /*d700*/  STL [R1+0xcc8], R8 ;  /* 0x000cc80801007387 */ /* 0x0001e80000100800 */
[----:B------:R-:W-:Y:S04]  /*d710*/  STL [R1+0x90c], R7 ;  /* 0x00090c0701007387 */ /* 0x000fe80000100800 */
[----:B------:R-:W3:Y:S01]  /*d720*/  LDL.LU R12, [R1+0x1f8] ;  /* 0x0001f800010c7983 */ /* 0x000ee20000300800 */
[----:B0-----:R-:W-:-:S03]  /*d730*/  LEA.HI.X.SX32 R8, R22, R5, 0x1, P5 ;  /* 0x0000000516087211 */ /* 0x001fc600028f0eff */
[----:B------:R0:W-:Y:S04]  /*d740*/  STL [R1+0x8f4], R4 ;  /* 0x0008f40401007387 */ /* 0x0001e80000100800 */
[----:B------:R-:W-:Y:S01]  /*d750*/  STL [R1+0x8f8], R8 ;  /* 0x0008f80801007387 */ /* 0x000fe20000100800 */
[----:B0-----:R-:W-:-:S03]  /*d760*/  LEA.HI.X.SX32 R4, R24, R5, 0x1, P0 ;  /* 0x0000000518047211 */ /* 0x001fc600000f0eff */
[----:B------:R-:W4:Y:S01]  /*d770*/  LDL.LU R24, [R1+0x228] ;  /* 0x0002280001187983 */ /* 0x000f220000300800 */
[----:B------:R-:W-:-:S05]  /*d780*/  LEA.HI.X.SX32 R7, R23, R5, 0x1, P6 ;  /* 0x0000000517077211 */ /* 0x000fca00030f0eff */
[----:B------:R0:W-:Y:S04]  /*d790*/  STL [R1+0x8fc], R7 ;  /* 0x0008fc0701007387 */ /* 0x0001e80000100800 */
[----:B------:R1:W-:Y:S04]  /*d7a0*/  STL [R1+0x900], R4 ;  /* 0x0009000401007387 */ /* 0x0003e80000100800 */
[----:B------:R-:W5:Y:S01]  /*d7b0*/  LDL.LU R23, [R1+0x1e8] ;  /* 0x0001e80001177983 */ /* 0x000f620000300800 */
[-C--:B0-----:R-:W-:Y:S02]  /*d7c0*/  LEA.HI.X.SX32 R7, R27, R5.reuse, 0x1, P1 ;  /* 0x000000051b077211 */ /* 0x081fe400008f0eff */
[----:B-1----:R-:W-:-:S03]  /*d7d0*/  LEA.HI.X.SX32 R4, R21, R5, 0x1, P2 ;  /* 0x0000000515047211 */ /* 0x002fc600010f0eff */
[----:B------:R-:W-:Y:S04]  /*d7e0*/  STL [R1+0x904], R7 ;  /* 0x0009040701007387 */ /* 0x000fe80000100800 */
[----:B------:R0:W-:Y:S01]  /*d7f0*/  STL [R1+0x908], R4 ;  /* 0x0009080401007387 */ /* 0x0001e20000100800 */
[----:B------:R-:W-:-:S03]  /*d800*/  LEA.HI.X.SX32 R3, R3, R5, 0x1, P3 ;  /* 0x0000000503037211 */ /* 0x000fc600018f0eff */
[----:B------:R-:W5:Y:S04]  /*d810*/  LDL.LU R13, [R1+0x1e4] ;  /* 0x0001e400010d7983 */ /* 0x000f680000300800 */
[----:B0-----:R-:W0:Y:S04]  /*d820*/  S2R R4, SR_TID.X ;  /* 0x0000000000047919 */ /* 0x001e280000002100 */
[----:B------:R1:W-:Y:S04]  /*d830*/  STL [R1+0x6f0], R3 ;  /* 0x0006f00301007387 */ /* 0x0003e80000100800 */
[----:B------:R-:W5:Y:S04]  /*d840*/  LDL.LU R14, [R1+0x1ec] ;  /* 0x0001ec00010e7983 */ /* 0x000f680000300800 */
[----:B------:R-:W5:Y:S01]  /*d850*/  LDL.LU R22, [R1+0x1f0] ;  /* 0x0001f00001167983 */ /* 0x000f620000300800 */
[----:B------:R-:W-:-:S03]  /*d860*/  IMAD.MOV R7, RZ, RZ, -c[0x0][0x188] ;  /* 0x80006200ff077624 */ /* 0x000fc600078e02ff */
[----:B------:R-:W5:Y:S01]  /*d870*/  LDL.LU R15, [R1+0x1f4] ;  /* 0x0001f400010f7983 */ /* 0x000f620000300800 */
[----:B0-----:R-:W-:-:S03]  /*d880*/  SHF.R.U32.HI R28, RZ, 0x8, R4 ;  /* 0x00000008ff1c7819 */ /* 0x001fc60000011604 */
[----:B------:R-:W5:Y:S01]  /*d890*/  LDL.LU R16, [R1+0x200] ;  /* 0x0002000001107983 */ /* 0x000f620000300800 */
[----:B------:R-:W-:-:S03]  /*d8a0*/  SGXT.U32 R28, R28, 0x1 ;  /* 0x000000011c1c781a */ /* 0x000fc60000000000 */
[----:B------:R-:W5:Y:S01]  /*d8b0*/  LDL.LU R26, [R1+0x204] ;  /* 0x00020400011a7983 */ /* 0x000f620000300800 */
[C---:B------:R-:W-:Y:S01]  /*d8c0*/  LOP3.LUT R10, R28.reuse, 0x7e, RZ, 0xfc, !PT ;  /* 0x0000007e1c0a7812 */ /* 0x040fe200078efcff */
[C---:B------:R-:W-:Y:S01]  /*d8d0*/  IMAD R21, R28.reuse, c[0x0][0x188], RZ ;  /* 0x000062001c157a24 */ /* 0x040fe200078e02ff */
[C---:B------:R-:W-:Y:S02]  /*d8e0*/  LOP3.LUT R29, R28.reuse, 0x7e, RZ, 0xfc, !PT ;  /* 0x0000007e1c1d7812 */ /* 0x040fe400078efcff */
[----:B------:R-:W-:Y:S01]  /*d8f0*/  LOP3.LUT R28, R28, 0x7e, RZ, 0xfc, !PT ;  /* 0x0000007e1c1c7812 */ /* 0x000fe200078efcff */
[----:B------:R-:W-:Y:S02]  /*d900*/  IMAD R10, R10, c[0x0][0x188], RZ ;  /* 0x000062000a0a7a24 */ /* 0x000fe400078e02ff */
[----:B------:R-:W-:Y:S01]  /*d910*/  IMAD R29, R29, c[0x0][0x188], RZ ;  /* 0x000062001d1d7a24 */ /* 0x000fe200078e02ff */
[----:B-1----:R-:W-:Y:S01]  /*d920*/  LEA R3, P0, R2, c[0x0][0x160], 0x1 ;  /* 0x0000580002037a11 */ /* 0x002fe200078008ff */
[----:B------:R-:W-:-:S02]  /*d930*/  IMAD R10, R7, 0x2, R10 ;  /* 0x00000002070a7824 */ /* 0x000fc400078e020a */
[----:B------:R-:W-:Y:S02]  /*d940*/  IMAD R28, R28, c[0x0][0x188], RZ ;  /* 0x000062001c1c7a24 */ /* 0x000fe400078e02ff */
[C---:B------:R-:W-:Y:S02]  /*d950*/  IMAD R29, R7.reuse, 0x2, R29 ;  /* 0x00000002071d7824 */ /* 0x040fe400078e021d */
[----:B------:R-:W-:Y:S01]  /*d960*/  IMAD R10, R7, 0x2, R10 ;  /* 0x00000002070a7824 */ /* 0x000fe200078e020a */
[-C--:B------:R-:W-:Y:S02]  /*d970*/  LEA R7, P1, R28, R3.reuse, 0x1 ;  /* 0x000000031c077211 */ /* 0x080fe400078208ff */
[----:B------:R-:W-:-:S03]  /*d980*/  LEA R8, P2, R29, R3, 0x1 ;  /* 0x000000031d087211 */ /* 0x000fc600078408ff */
[----:B------:R0:W-:Y:S04]  /*d990*/  STL [R1+0x6f8], R7 ;  /* 0x0006f80701007387 */ /* 0x0001e80000100800 */
[----:B------:R-:W5:Y:S04]  /*d9a0*/  LDL.LU R17, [R1+0x1fc] ;  /* 0x0001fc0001117983 */ /* 0x000f680000300800 */
[----:B------:R2:W-:Y:S01]  /*d9b0*/  STL [R1+0x700], R8 ;  /* 0x0007000801007387 */ /* 0x0005e20000100800 */
[----:B0-----:R-:W-:-:S03]  /*d9c0*/  LEA R7, P5, R10, R3, 0x1 ;  /* 0x000000030a077211 */ /* 0x001fc600078a08ff */
[----:B------:R-:W5:Y:S01]  /*d9d0*/  LDL.LU R18, [R1+0x208] ;  /* 0x0002080001127983 */ /* 0x000f620000300800 */
[----:B------:R-:W-:-:S03]  /*d9e0*/  LEA.HI.X.SX32 R2, R2, c[0x0][0x164], 0x1, P0 ;  /* 0x0000590002027a11 */ /* 0x000fc600000f0eff */
[----:B------:R-:W-:Y:S04]  /*d9f0*/  STL [R1+0x708], R7 ;  /* 0x0007080701007387 */ /* 0x000fe80000100800 */
[----:B------:R-:W5:Y:S01]  /*da00*/  LDL.LU R20, [R1+0x20c] ;  /* 0x00020c0001147983 */ /* 0x000f620000300800 */
[----:B------:R-:W-:Y:S02]  /*da10*/  LEA.HI.X.SX32 R27, R28, R2, 0x1, P1 ;  /* 0x000000021c1b7211 */ /* 0x000fe400008f0eff */
[-C--:B--2---:R-:W-:Y:S02]  /*da20*/  LEA R8, P3, R11, R3.reuse, 0x1 ;  /* 0x000000030b087211 */ /* 0x084fe400078608ff */
[----:B----4-:R-:W-:-:S05]  /*da30*/  LEA R9, P4, R24, R3, 0x1 ;  /* 0x0000000318097211 */ /* 0x010fca00078808ff */
[----:B------:R3:W-:Y:S04]  /*da40*/  STL [R1+0x710], R9 ;  /* 0x0007100901007387 */ /* 0x0007e80000100800 */
[----:B------:R-:W-:Y:S04]  /*da50*/  STL [R1+0x718], R8 ;  /* 0x0007180801007387 */ /* 0x000fe80000100800 */
[----:B------:R-:W2:Y:S01]  /*da60*/  LDL.LU R19, [R1+0x218] ;  /* 0x0002180001137983 */ /* 0x000ea20000300800 */
[----:B---3--:R-:W-:-:S05]  /*da70*/  LEA R9, P0, R12, R3, 0x1 ;  /* 0x000000030c097211 */ /* 0x008fca00078008ff */
[----:B------:R-:W-:Y:S04]  /*da80*/  STL [R1+0x720], R9 ;  /* 0x0007200901007387 */ /* 0x000fe80000100800 */
[----:B------:R-:W3:Y:S04]  /*da90*/  LDL.LU R28, [R1+0x210] ;  /* 0x00021000011c7983 */ /* 0x000ee80000300800 */
[----:B------:R0:W-:Y:S02]  /*daa0*/  STL [R1+0x6f4], R27 ;  /* 0x0006f41b01007387 */ /* 0x0001e40000100800 */
[----:B0-----:R-:W-:-:S02]  /*dab0*/  LEA.HI.X.SX32 R27, R29, R2, 0x1, P2 ;  /* 0x000000021d1b7211 */ /* 0x001fc400010f0eff */
[----:B------:R-:W4:Y:S01]  /*dac0*/  LDL.LU R29, [R1+0x214] ;  /* 0x00021400011d7983 */ /* 0x000f220000300800 */
[----:B-----5:R-:W-:-:S05]  /*dad0*/  LEA R9, P1, R23, R3, 0x1 ;  /* 0x0000000317097211 */ /* 0x020fca00078208ff */
[----:B------:R-:W-:Y:S04]  /*dae0*/  STL [R1+0x728], R9 ;  /* 0x0007280901007387 */ /* 0x000fe80000100800 */
[----:B------:R0:W-:Y:S01]  /*daf0*/  STL [R1+0x6fc], R27 ;  /* 0x0006fc1b01007387 */ /* 0x0001e20000100800 */
[----:B------:R-:W-:Y:S02]  /*db00*/  LEA.HI.X.SX32 R10, R10, R2, 0x1, P5 ;  /* 0x000000020a0a7211 */ /* 0x000fe400028f0eff */
[----:B0-----:R-:W-:-:S05]  /*db10*/  LEA R27, P2, R13, R3, 0x1 ;  /* 0x000000030d1b7211 */ /* 0x001fca00078408ff */
[----:B------:R0:W-:Y:S04]  /*db20*/  STL [R1+0x730], R27 ;  /* 0x0007301b01007387 */ /* 0x0001e80000100800 */
[----:B------:R-:W-:Y:S01]  /*db30*/  STL [R1+0x704], R10 ;  /* 0x0007040a01007387 */ /* 0x000fe20000100800 */
[----:B0-----:R-:W-:-:S05]  /*db40*/  LEA R27, P5, R14, R3, 0x1 ;  /* 0x000000030e1b7211 */ /* 0x001fca00078a08ff */
[----:B------:R0:W-:Y:S02]  /*db50*/  STL [R1+0x738], R27 ;  /* 0x0007381b01007387 */ /* 0x0001e40000100800 */
[----:B0-----:R-:W-:Y:S02]  /*db60*/  LEA.HI.X.SX32 R27, R24, R2, 0x1, P4 ;  /* 0x00000002181b7211 */ /* 0x001fe400020f0eff */
[----:B------:R-:W-:-:S03]  /*db70*/  LEA R24, P4, R22, R3, 0x1 ;  /* 0x0000000316187211 */ /* 0x000fc600078808ff */
[----:B------:R0:W-:Y:S04]  /*db80*/  STL [R1+0x70c], R27 ;  /* 0x00070c1b01007387 */ /* 0x0001e80000100800 */
[----:B------:R1:W-:Y:S01]  /*db90*/  STL [R1+0x740], R24 ;  /* 0x0007401801007387 */ /* 0x0003e20000100800 */
[----:B0-----:R-:W-:Y:S02]  /*dba0*/  LEA.HI.X.SX32 R27, R11, R2, 0x1, P3 ;  /* 0x000000020b1b7211 */ /* 0x001fe400018f0eff */
[----:B-1----:R-:W-:-:S03]  /*dbb0*/  LEA R24, P3, R15, R3, 0x1 ;  /* 0x000000030f187211 */ /* 0x002fc600078608ff */
[----:B------:R0:W-:Y:S04]  /*dbc0*/  STL [R1+0x714], R27 ;  /* 0x0007141b01007387 */ /* 0x0001e80000100800 */
[----:B------:R1:W-:Y:S01]  /*dbd0*/  STL [R1+0x75c], R24 ;  /* 0x00075c1801007387 */ /* 0x0003e20000100800 */
[----:B0-----:R-:W-:Y:S02]  /*dbe0*/  LEA.HI.X.SX32 R27, R12, R2, 0x1, P0 ;  /* 0x000000020c1b7211 */ /* 0x001fe400000f0eff */
[----:B-1----:R-:W-:-:S03]  /*dbf0*/  LEA R24, P0, R16, R3, 0x1 ;  /* 0x0000000310187211 */ /* 0x002fc600078008ff */
[----:B------:R0:W-:Y:S04]  /*dc00*/  STL [R1+0x71c], R27 ;  /* 0x00071c1b01007387 */ /* 0x0001e80000100800 */
[----:B------:R1:W-:Y:S01]  /*dc10*/  STL [R1+0x764], R24 ;  /* 0x0007641801007387 */ /* 0x0003e20000100800 */
[-C--:B0-----:R-:W-:Y:S02]  /*dc20*/  LEA.HI.X.SX32 R27, R23, R2.reuse, 0x1, P1 ;  /* 0x00000002171b7211 */ /* 0x081fe400008f0eff */
[----:B------:R-:W-:Y:S02]  /*dc30*/  LEA.HI.X.SX32 R23, R13, R2, 0x1, P2 ;  /* 0x000000020d177211 */ /* 0x000fe400010f0eff */
[-C--:B-1----:R-:W-:Y:S01]  /*dc40*/  LEA R24, P1, R26, R3.reuse, 0x1 ;  /* 0x000000031a187211 */ /* 0x082fe200078208ff */
[----:B------:R0:W-:Y:S04]  /*dc50*/  STL [R1+0x724], R27 ;  /* 0x0007241b01007387 */ /* 0x0001e80000100800 */
[----:B------:R1:W-:Y:S04]  /*dc60*/  STL [R1+0x76c], R24 ;  /* 0x00076c1801007387 */ /* 0x0003e80000100800 */
[----:B------:R5:W-:Y:S01]  /*dc70*/  STL [R1+0x72c], R23 ;  /* 0x00072c1701007387 */ /* 0x000be20000100800 */
[----:B0-----:R-:W-:-:S02]  /*dc80*/  LEA R27, P2, R17, R3, 0x1 ;  /* 0x00000003111b7211 */ /* 0x001fc400078408ff */
[----:B-1----:R-:W-:-:S03]  /*dc90*/  LEA.HI.X.SX32 R24, R14, R2, 0x1, P5 ;  /* 0x000000020e187211 */ /* 0x002fc600028f0eff */
[----:B------:R-:W-:Y:S01]  /*dca0*/  STL [R1+0x774], R27 ;  /* 0x0007741b01007387 */ /* 0x000fe20000100800 */
[----:B-----5:R-:W-:-:S03]  /*dcb0*/  LEA R23, P5, R18, R3, 0x1 ;  /* 0x0000000312177211 */ /* 0x020fc600078a08ff */
[----:B------:R0:W-:Y:S04]  /*dcc0*/  STL [R1+0x734], R24 ;  /* 0x0007341801007387 */ /* 0x0001e80000100800 */
[----:B------:R1:W-:Y:S01]  /*dcd0*/  STL [R1+0x77c], R23 ;  /* 0x00077c1701007387 */ /* 0x0003e20000100800 */
[----:B0-----:R-:W-:Y:S02]  /*dce0*/  LEA.HI.X.SX32 R24, R22, R2, 0x1, P4 ;  /* 0x0000000216187211 */ /* 0x001fe400020f0eff */
[----:B-1----:R-:W-:-:S03]  /*dcf0*/  LEA R23, P4, R20, R3, 0x1 ;  /* 0x0000000314177211 */ /* 0x002fc600078808ff */
[----:B------:R-:W-:Y:S01]  /*dd00*/  STL [R1+0x73c], R24 ;  /* 0x00073c1801007387 */ /* 0x000fe20000100800 */
[----:B------:R-:W-:-:S03]  /*dd10*/  LEA.HI.X.SX32 R22, R15, R2, 0x1, P3 ;  /* 0x000000020f167211 */ /* 0x000fc600018f0eff */
[----:B------:R0:W-:Y:S04]  /*dd20*/  STL [R1+0x784], R23 ;  /* 0x0007841701007387 */ /* 0x0001e80000100800 */
[----:B------:R3:W-:Y:S01]  /*dd30*/  STL [R1+0x744], R22 ;  /* 0x0007441601007387 */ /* 0x0007e20000100800 */
[----:B0-----:R-:W-:Y:S01]  /*dd40*/  LEA.HI.X.SX32 R23, R16, R2, 0x1, P0 ;  /* 0x0000000210177211 */ /* 0x001fe200000f0eff */
[----:B------:R-:W-:Y:S02]  /*dd50*/  IMAD.MOV R6, RZ, RZ, -c[0x0][0x188] ;  /* 0x80006200ff067624 */ /* 0x000fe400078e02ff */
[----:B------:R-:W-:Y:S02]  /*dd60*/  IMAD.MOV R25, RZ, RZ, -c[0x0][0x188] ;  /* 0x80006200ff197624 */ /* 0x000fe400078e02ff */
[----:B------:R-:W-:-:S04]  /*dd70*/  IMAD R6, R6, 0x2, R0 ;  /* 0x0000000206067824 */ /* 0x000fc800078e0200 */
        /* <DEDUP_REMOVED lines=10> */
[----:B------:R-:W-:Y:S01]  /*de20*/  IMAD R15, R25, 0x2, R14 ;  /* 0x00000002190f7824 */ /* 0x000fe200078e020e */
[----:B--2---:R-:W-:-:S05]  /*de30*/  LEA R24, P3, R19, R3, 0x1 ;  /* 0x0000000313187211 */ /* 0x004fca00078608ff */
[----:B------:R0:W-:Y:S04]  /*de40*/  STL [R1+0x78c], R24 ;  /* 0x00078c1801007387 */ /* 0x0001e80000100800 */
[----:B------:R4:W-:Y:S01]  /*de50*/  STL [R1+0x760], R23 ;  /* 0x0007601701007387 */ /* 0x0009e20000100800 */
[----:B---3--:R-:W-:Y:S02]  /*de60*/  LEA R22, P0, R28, R3, 0x1 ;  /* 0x000000031c167211 */ /* 0x008fe400078008ff */
[----:B0-----:R-:W-:-:S03]  /*de70*/  LEA.HI.X.SX32 R24, R26, R2, 0x1, P1 ;  /* 0x000000021a187211 */ /* 0x001fc600008f0eff */
[----:B------:R0:W-:Y:S04]  /*de80*/  STL [R1+0x794], R22 ;  /* 0x0007941601007387 */ /* 0x0001e80000100800 */
[----:B------:R1:W-:Y:S01]  /*de90*/  STL [R1+0x768], R24 ;  /* 0x0007681801007387 */ /* 0x0003e20000100800 */
[-C--:B----4-:R-:W-:Y:S02]  /*dea0*/  LEA R23, P1, R29, R3.reuse, 0x1 ;  /* 0x000000031d177211 */ /* 0x090fe400078208ff */
[-C--:B0-----:R-:W-:Y:S02]  /*deb0*/  LEA.HI.X.SX32 R22, R17, R2.reuse, 0x1, P2 ;  /* 0x0000000211167211 */ /* 0x081fe400010f0eff */
[----:B-1----:R-:W-:Y:S01]  /*dec0*/  LEA R24, P2, R0, R3, 0x1 ;  /* 0x0000000300187211 */ /* 0x002fe200078408ff */
[----:B------:R0:W-:Y:S04]  /*ded0*/  STL [R1+0x79c], R23 ;  /* 0x00079c1701007387 */ /* 0x0001e80000100800 */
[----:B------:R1:W-:Y:S01]  /*dee0*/  STL [R1+0x770], R22 ;  /* 0x0007701601007387 */ /* 0x0003e20000100800 */
[----:B0-----:R-:W-:-:S03]  /*def0*/  LEA.HI.X.SX32 R23, R18, R2, 0x1, P5 ;  /* 0x0000000212177211 */ /* 0x001fc600028f0eff */
[----:B------:R-:W-:Y:S01]  /*df00*/  STL [R1+0x7a4], R24 ;  /* 0x0007a41801007387 */ /* 0x000fe20000100800 */
[----:B-1----:R-:W-:-:S03]  /*df10*/  LEA R22, P5, R6, R3, 0x1 ;  /* 0x0000000306167211 */ /* 0x002fc600078a08ff */
[----:B------:R0:W-:Y:S04]  /*df20*/  STL [R1+0x778], R23 ;  /* 0x0007781701007387 */ /* 0x0001e80000100800 */
[----:B------:R1:W-:Y:S01]  /*df30*/  STL [R1+0x7ac], R22 ;  /* 0x0007ac1601007387 */ /* 0x0003e20000100800 */
[-C--:B0-----:R-:W-:Y:S02]  /*df40*/  LEA.HI.X.SX32 R23, R20, R2.reuse, 0x1, P4 ;  /* 0x0000000214177211 */ /* 0x081fe400020f0eff */
[----:B------:R-:W-:Y:S02]  /*df50*/  LEA R20, P4, R4, R3, 0x1 ;  /* 0x0000000304147211 */ /* 0x000fe400078808ff */
[-C--:B-1----:R-:W-:Y:S01]  /*df60*/  LEA.HI.X.SX32 R22, R19, R2.reuse, 0x1, P3 ;  /* 0x0000000213167211 */ /* 0x082fe200018f0eff */
[----:B------:R0:W-:Y:S04]  /*df70*/  STL [R1+0x780], R23 ;  /* 0x0007801701007387 */ /* 0x0001e80000100800 */
[----:B------:R1:W-:Y:S04]  /*df80*/  STL [R1+0x7b4], R20 ;  /* 0x0007b41401007387 */ /* 0x0003e80000100800 */
[----:B------:R2:W-:Y:S01]  /*df90*/  STL [R1+0x788], R22 ;  /* 0x0007881601007387 */ /* 0x0005e20000100800 */
[----:B0-----:R-:W-:-:S02]  /*dfa0*/  LEA.HI.X.SX32 R23, R28, R2, 0x1, P0 ;  /* 0x000000021c177211 */ /* 0x001fc400000f0eff */
[----:B-1----:R-:W-:Y:S02]  /*dfb0*/  LEA R20, P3, R21, R3, 0x1 ;  /* 0x0000000315147211 */ /* 0x002fe400078608ff */
[----:B--2---:R-:W-:-:S03]  /*dfc0*/  LEA.HI.X.SX32 R22, R29, R2, 0x1, P1 ;  /* 0x000000021d167211 */ /* 0x004fc600008f0eff */
[----:B------:R-:W-:Y:S01]  /*dfd0*/  STL [R1+0x8f0], R20 ;  /* 0x0008f01401007387 */ /* 0x000fe20000100800 */
[----:B------:R-:W-:-:S03]  /*dfe0*/  LEA.HI.X.SX32 R24, R0, R2, 0x1, P2 ;  /* 0x0000000200187211 */ /* 0x000fc600010f0eff */
[----:B------:R0:W-:Y:S04]  /*dff0*/  STL [R1+0x790], R23 ;  /* 0x0007901701007387 */ /* 0x0001e80000100800 */
[----:B------:R1:W-:Y:S04]  /*e000*/  STL [R1+0x798], R22 ;  /* 0x0007981601007387 */ /* 0x0003e80000100800 */
[----:B------:R-:W2:Y:S01]  /*e010*/  LDL.LU R0, [R1+0xe0c] ;  /* 0x000e0c0001007983 */ /* 0x000ea20000300800 */
[----:B0-----:R-:W-:Y:S02]  /*e020*/  LEA R23, P0, R5, R3, 0x1 ;  /* 0x0000000305177211 */ /* 0x001fe400078008ff */
[-C--:B-1----:R-:W-:Y:S01]  /*e030*/  LEA.HI.X.SX32 R22, R6, R2.reuse, 0x1, P5 ;  /* 0x0000000206167211 */ /* 0x082fe200028f0eff */
[----:B------:R-:W-:Y:S01]  /*e040*/  STL [R1+0x7a0], R24 ;  /* 0x0007a01801007387 */ /* 0x000fe20000100800 */
[----:B------:R-:W-:-:S03]  /*e050*/  LEA.HI.X.SX32 R21, R21, R2, 0x1, P3 ;  /* 0x0000000215157211 */ /* 0x000fc600018f0eff */
[----:B------:R0:W-:Y:S04]  /*e060*/  STL [R1+0x7a8], R22 ;  /* 0x0007a81601007387 */ /* 0x0001e80000100800 */
[----:B------:R-:W-:Y:S01]  /*e070*/  STL [R1+0x7bc], R23 ;  /* 0x0007bc1701007387 */ /* 0x000fe20000100800 */
[-C--:B0-----:R-:W-:Y:S02]  /*e080*/  LEA.HI.X.SX32 R22, R4, R2.reuse, 0x1, P4 ;  /* 0x0000000204167211 */ /* 0x081fe400020f0eff */
[----:B------:R-:W-:-:S03]  /*e090*/  LEA.HI.X.SX32 R4, R5, R2, 0x1, P0 ;  /* 0x0000000205047211 */ /* 0x000fc600000f0eff */
[----:B------:R-:W-:Y:S04]  /*e0a0*/  STL [R1+0x7b0], R22 ;  /* 0x0007b01601007387 */ /* 0x000fe80000100800 */
[----:B------:R0:W-:Y:S04]  /*e0b0*/  STL [R1+0x8ec], R21 ;  /* 0x0008ec1501007387 */ /* 0x0001e80000100800 */
[----:B------:R1:W-:Y:S01]  /*e0c0*/  STL [R1+0x7b8], R4 ;  /* 0x0007b80401007387 */ /* 0x0003e20000100800 */
[-C--:B0-----:R-:W-:Y:S02]  /*e0d0*/  LEA R21, P0, R7, R3.reuse, 0x1 ;  /* 0x0000000307157211 */ /* 0x081fe400078008ff */
[----:B-1----:R-:W-:-:S03]  /*e0e0*/  LEA R4, P1, R8, R3, 0x1 ;  /* 0x0000000308047211 */ /* 0x002fc600078208ff */
[----:B------:R-:W-:Y:S01]  /*e0f0*/  STL [R1+0x7c4], R21 ;  /* 0x0007c41501007387 */ /* 0x000fe20000100800 */
[----:B------:R-:W-:-:S03]  /*e100*/  LEA R22, P2, R9, R3, 0x1 ;  /* 0x0000000309167211 */ /* 0x000fc600078408ff */
[----:B------:R0:W-:Y:S01]  /*e110*/  STL [R1+0x7cc], R4 ;  /* 0x0007cc0401007387 */ /* 0x0001e20000100800 */
[----:B------:R-:W-:-:S03]  /*e120*/  LEA.HI.X.SX32 R8, R8, R2, 0x1, P1 ;  /* 0x0000000208087211 */ /* 0x000fc600008f0eff */
[----:B------:R-:W-:Y:S01]  /*e130*/  STL [R1+0x7d4], R22 ;  /* 0x0007d41601007387 */ /* 0x000fe20000100800 */
[-C--:B0-----:R-:W-:Y:S02]  /*e140*/  LEA.HI.X.SX32 R4, R7, R2.reuse, 0x1, P0 ;  /* 0x0000000207047211 */ /* 0x081fe400000f0eff */
[----:B------:R-:W-:-:S03]  /*e150*/  LEA.HI.X.SX32 R7, R9, R2, 0x1, P2 ;  /* 0x0000000209077211 */ /* 0x000fc600010f0eff */
[----:B------:R-:W-:Y:S01]  /*e160*/  STL [R1+0x7c0], R4 ;  /* 0x0007c00401007387 */ /* 0x000fe20000100800 */
[----:B------:R-:W-:-:S03]  /*e170*/  LEA R9, P0, R10, R3, 0x1 ;  /* 0x000000030a097211 */ /* 0x000fc600078008ff */
[----:B------:R0:W-:Y:S04]  /*e180*/  STL [R1+0x7c8], R8 ;  /* 0x0007c80801007387 */ /* 0x0001e80000100800 */
[----:B------:R1:W-:Y:S04]  /*e190*/  STL [R1+0x7d0], R7 ;  /* 0x0007d00701007387 */ /* 0x0003e80000100800 */
[----:B------:R3:W-:Y:S01]  /*e1a0*/  STL [R1+0x7dc], R9 ;  /* 0x0007dc0901007387 */ /* 0x0007e20000100800 */
[-C--:B0-----:R-:W-:Y:S02]  /*e1b0*/  LEA R8, P2, R12, R3.reuse, 0x1 ;  /* 0x000000030c087211 */ /* 0x081fe400078408ff */
[----:B-1----:R-:W-:-:S05]  /*e1c0*/  LEA R7, P1, R11, R3, 0x1 ;  /* 0x000000030b077211 */ /* 0x002fca00078208ff */
[----:B------:R0:W-:Y:S01]  /*e1d0*/  STL [R1+0x7e4], R7 ;  /* 0x0007e40701007387 */ /* 0x0001e20000100800 */
[----:B---3--:R-:W-:-:S03]  /*e1e0*/  LEA.HI.X.SX32 R9, R11, R2, 0x1, P1 ;  /* 0x000000020b097211 */ /* 0x008fc600008f0eff */
[----:B------:R1:W-:Y:S01]  /*e1f0*/  STL [R1+0x7ec], R8 ;  /* 0x0007ec0801007387 */ /* 0x0003e20000100800 */
[-C--:B0-----:R-:W-:Y:S02]  /*e200*/  LEA.HI.X.SX32 R7, R10, R2.reuse, 0x1, P0 ;  /* 0x000000020a077211 */ /* 0x081fe400000f0eff */
[----:B-1----:R-:W-:-:S03]  /*e210*/  LEA.HI.X.SX32 R8, R12, R2, 0x1, P2 ;  /* 0x000000020c087211 */ /* 0x002fc600010f0eff */
[----:B------:R-:W-:Y:S01]  /*e220*/  STL [R1+0x7d8], R7 ;  /* 0x0007d80701007387 */ /* 0x000fe20000100800 */
[----:B------:R-:W-:-:S03]  /*e230*/  LEA R10, P1, R14, R3, 0x1 ;  /* 0x000000030e0a7211 */ /* 0x000fc600078208ff */
[----:B------:R0:W-:Y:S01]  /*e240*/  STL [R1+0x7e0], R9 ;  /* 0x0007e00901007387 */ /* 0x0001e20000100800 */
[----:B------:R-:W-:-:S03]  /*e250*/  IMAD R16, R25, 0x2, R15 ;  /* 0x0000000219107824 */ /* 0x000fc600078e020f */
[----:B------:R1:W-:Y:S01]  /*e260*/  STL [R1+0x7e8], R8 ;  /* 0x0007e80801007387 */ /* 0x0003e20000100800 */
[-C--:B0-----:R-:W-:Y:S02]  /*e270*/  LEA R9, P0, R13, R3.reuse, 0x1 ;  /* 0x000000030d097211 */ /* 0x081fe400078008ff */
[----:B-1----:R-:W-:-:S03]  /*e280*/  LEA R8, P2, R15, R3, 0x1 ;  /* 0x000000030f087211 */ /* 0x002fc600078408ff */
[----:B------:R-:W-:Y:S01]  /*e290*/  STL [R1+0x7f4], R9 ;  /* 0x0007f40901007387 */ /* 0x000fe20000100800 */
[----:B------:R-:W-:-:S03]  /*e2a0*/  LEA.HI.X.SX32 R11, R14, R2, 0x1, P1 ;  /* 0x000000020e0b7211 */ /* 0x000fc600008f0eff */
[----:B------:R0:W-:Y:S01]  /*e2b0*/  STL [R1+0x7fc], R10 ;  /* 0x0007fc0a01007387 */ /* 0x0001e20000100800 */
[----:B------:R-:W-:-:S03]  /*e2c0*/  IMAD R17, R25, 0x2, R16 ;  /* 0x0000000219117824 */ /* 0x000fc600078e0210 */
[----:B------:R1:W-:Y:S01]  /*e2d0*/  STL [R1+0x804], R8 ;  /* 0x0008040801007387 */ /* 0x0003e20000100800 */
[-C--:B0-----:R-:W-:Y:S02]  /*e2e0*/  LEA.HI.X.SX32 R10, R13, R2.reuse, 0x1, P0 ;  /* 0x000000020d0a7211 */ /* 0x081fe400000f0eff */
[----:B-1----:R-:W-:-:S03]  /*e2f0*/  LEA.HI.X.SX32 R8, R15, R2, 0x1, P2 ;  /* 0x000000020f087211 */ /* 0x002fc600010f0eff */
[----:B------:R-:W-:Y:S01]  /*e300*/  STL [R1+0x7f0], R10 ;  /* 0x0007f00a01007387 */ /* 0x000fe20000100800 */
[----:B------:R-:W-:-:S03]  /*e310*/  IMAD R18, R25, 0x2, R17 ;  /* 0x0000000219127824 */ /* 0x000fc600078e0211 */
[----:B------:R0:W-:Y:S01]  /*e320*/  STL [R1+0x7f8], R11 ;  /* 0x0007f80b01007387 */ /* 0x0001e20000100800 */
[----:B------:R-:W-:-:S03]  /*e330*/  IMAD R19, R25, 0x2, R18 ;  /* 0x0000000219137824 */ /* 0x000fc600078e0212 */
[----:B------:R1:W-:Y:S01]  /*e340*/  STL [R1+0x800], R8 ;  /* 0x0008000801007387 */ /* 0x0003e20000100800 */
[-C--:B------:R-:W-:Y:S02]  /*e350*/  LEA R12, P2, R18, R3.reuse, 0x1 ;  /* 0x00000003120c7211 */ /* 0x080fe400078408ff */
[-C--:B0-----:R-:W-:Y:S02]  /*e360*/  LEA R11, P0, R16, R3.reuse, 0x1 ;  /* 0x00000003100b7211 */ /* 0x081fe400078008ff */
[----:B-1----:R-:W-:-:S03]  /*e370*/  LEA R8, P1, R17, R3, 0x1 ;  /* 0x0000000311087211 */ /* 0x002fc600078208ff */
[----:B------:R-:W-:Y:S01]  /*e380*/  STL [R1+0x80c], R11 ;  /* 0x00080c0b01007387 */ /* 0x000fe20000100800 */
[----:B------:R-:W-:-:S03]  /*e390*/  IMAD R20, R25, 0x2, R19 ;  /* 0x0000000219147824 */ /* 0x000fc600078e0213 */
[----:B------:R0:W-:Y:S01]  /*e3a0*/  STL [R1+0x814], R8 ;  /* 0x0008140801007387 */ /* 0x0001e20000100800 */
[-C--:B------:R-:W-:Y:S01]  /*e3b0*/  LEA.HI.X.SX32 R13, R17, R2.reuse, 0x1, P1 ;  /* 0x00000002110d7211 */ /* 0x080fe200008f0eff */
[----:B------:R-:W-:Y:S02]  /*e3c0*/  IMAD R6, R25, 0x2, R20 ;  /* 0x0000000219067824 */ /* 0x000fe400078e0214 */
        /* <DEDUP_REMOVED lines=11> */
[----:B------:R-:W-:Y:S01]  /*e480*/  IMAD R21, R25, 0x2, R5 ;  /* 0x0000000219157824 */ /* 0x000fe200078e0205 */
[----:B------:R-:W-:Y:S02]  /*e490*/  LEA.HI.X.SX32 R15, R19, R2, 0x1, P0 ;  /* 0x00000002130f7211 */ /* 0x000fe400000f0eff */
[----:B------:R0:W-:Y:S04]  /*e4a0*/  STL [R1+0x82c], R14 ;  /* 0x00082c0e01007387 */ /* 0x0001e80000100800 */
[----:B------:R1:W-:Y:S01]  /*e4b0*/  STL [R1+0x834], R12 ;  /* 0x0008340c01007387 */ /* 0x0003e20000100800 */
[----:B------:R-:W-:-:S03]  /*e4c0*/  IMAD R4, R25, 0x2, R21 ;  /* 0x0000000219047824 */ /* 0x000fc600078e0215 */
[----:B------:R3:W-:Y:S01]  /*e4d0*/  STL [R1+0x820], R15 ;  /* 0x0008200f01007387 */ /* 0x0007e20000100800 */
[-C--:B0-----:R-:W-:Y:S02]  /*e4e0*/  LEA.HI.X.SX32 R14, R6, R2.reuse, 0x1, P2 ;  /* 0x00000002060e7211 */ /* 0x081fe400010f0eff */
[----:B-1----:R-:W-:Y:S01]  /*e4f0*/  LEA.HI.X.SX32 R12, R20, R2, 0x1, P1 ;  /* 0x00000002140c7211 */ /* 0x002fe200008f0eff */
[----:B------:R-:W-:-:S04]  /*e500*/  IMAD R22, R25, 0x2, R4 ;  /* 0x0000000219167824 */ /* 0x000fc800078e0204 */
[----:B------:R0:W-:Y:S01]  /*e510*/  STL [R1+0x828], R12 ;  /* 0x0008280c01007387 */ /* 0x0001e20000100800 */
[----:B---3--:R-:W-:-:S03]  /*e520*/  LEA R15, P1, R21, R3, 0x1 ;  /* 0x00000003150f7211 */ /* 0x008fc600078208ff */
[----:B------:R1:W-:Y:S01]  /*e530*/  STL [R1+0x830], R14 ;  /* 0x0008300e01007387 */ /* 0x0003e20000100800 */
[-C--:B0-----:R-:W-:Y:S02]  /*e540*/  LEA R12, P0, R5, R3.reuse, 0x1 ;  /* 0x00000003050c7211 */ /* 0x081fe400078008ff */
[----:B-1----:R-:W-:-:S03]  /*e550*/  LEA R14, P2, R4, R3, 0x1 ;  /* 0x00000003040e7211 */ /* 0x002fc600078408ff */
[----:B------:R-:W-:Y:S01]  /*e560*/  STL [R1+0x83c], R12 ;  /* 0x00083c0c01007387 */ /* 0x000fe20000100800 */
[----:B------:R-:W-:Y:S01]  /*e570*/  IMAD R7, R25, 0x2, R22 ;  /* 0x0000000219077824 */ /* 0x000fe200078e0216 */
[-C--:B------:R-:W-:Y:S02]  /*e580*/  LEA.HI.X.SX32 R5, R5, R2.reuse, 0x1, P0 ;  /* 0x0000000205057211 */ /* 0x080fe400000f0eff */
[----:B------:R-:W-:Y:S01]  /*e590*/  STL [R1+0x844], R15 ;  /* 0x0008440f01007387 */ /* 0x000fe20000100800 */
[----:B------:R-:W-:-:S03]  /*e5a0*/  LEA.HI.X.SX32 R4, R4, R2, 0x1, P2 ;  /* 0x0000000204047211 */ /* 0x000fc600010f0eff */
[----:B------:R0:W-:Y:S01]  /*e5b0*/  STL [R1+0x84c], R14 ;  /* 0x00084c0e01007387 */ /* 0x0001e20000100800 */
[----:B------:R-:W-:-:S03]  /*e5c0*/  IMAD R9, R25, 0x2, R7 ;  /* 0x0000000219097824 */ /* 0x000fc600078e0207 */
[----:B------:R-:W-:Y:S01]  /*e5d0*/  STL [R1+0x838], R5 ;  /* 0x0008380501007387 */ /* 0x000fe20000100800 */
[----:B0-----:R-:W-:Y:S02]  /*e5e0*/  LEA.HI.X.SX32 R14, R21, R2, 0x1, P1 ;  /* 0x00000002150e7211 */ /* 0x001fe400008f0eff */
[----:B------:R-:W-:-:S03]  /*e5f0*/  LEA R15, P2, R9, R3, 0x1 ;  /* 0x00000003090f7211 */ /* 0x000fc600078408ff */
[----:B------:R0:W-:Y:S04]  /*e600*/  STL [R1+0x840], R14 ;  /* 0x0008400e01007387 */ /* 0x0001e80000100800 */
[----:B------:R1:W-:Y:S01]  /*e610*/  STL [R1+0x848], R4 ;  /* 0x0008480401007387 */ /* 0x0003e20000100800 */
[----:B------:R-:W-:Y:S01]  /*e620*/  IMAD R10, R25, 0x2, R9 ;  /* 0x00000002190a7824 */ /* 0x000fe200078e0209 */
[-C--:B0-----:R-:W-:Y:S02]  /*e630*/  LEA R14, P0, R22, R3.reuse, 0x1 ;  /* 0x00000003160e7211 */ /* 0x081fe400078008ff */
[----:B-1----:R-:W-:-:S03]  /*e640*/  LEA R4, P1, R7, R3, 0x1 ;  /* 0x0000000307047211 */ /* 0x002fc600078208ff */
[----:B------:R-:W-:Y:S01]  /*e650*/  STL [R1+0x854], R14 ;  /* 0x0008540e01007387 */ /* 0x000fe20000100800 */
[----:B------:R-:W-:-:S03]  /*e660*/  IMAD R11, R25, 0x2, R10 ;  /* 0x00000002190b7824 */ /* 0x000fc600078e020a */
[----:B------:R0:W-:Y:S04]  /*e670*/  STL [R1+0x85c], R4 ;  /* 0x00085c0401007387 */ /* 0x0001e80000100800 */
[----:B------:R1:W-:Y:S01]  /*e680*/  STL [R1+0x864], R15 ;  /* 0x0008640f01007387 */ /* 0x0003e20000100800 */
[----:B------:R-:W-:Y:S01]  /*e690*/  IMAD R8, R25, 0x2, R11 ;  /* 0x0000000219087824 */ /* 0x000fe200078e020b */
[-C--:B0-----:R-:W-:Y:S02]  /*e6a0*/  LEA.HI.X.SX32 R4, R22, R2.reuse, 0x1, P0 ;  /* 0x0000000216047211 */ /* 0x081fe400000f0eff */
[-C--:B-1----:R-:W-:Y:S02]  /*e6b0*/  LEA.HI.X.SX32 R15, R7, R2.reuse, 0x1, P1 ;  /* 0x00000002070f7211 */ /* 0x082fe400008f0eff */
[----:B------:R-:W-:Y:S01]  /*e6c0*/  LEA.HI.X.SX32 R7, R9, R2, 0x1, P2 ;  /* 0x0000000209077211 */ /* 0x000fe200010f0eff */
[----:B------:R-:W-:Y:S01]  /*e6d0*/  STL [R1+0x850], R4 ;  /* 0x0008500401007387 */ /* 0x000fe20000100800 */
[----:B------:R-:W-:-:S03]  /*e6e0*/  LEA R9, P0, R10, R3, 0x1 ;  /* 0x000000030a097211 */ /* 0x000fc600078008ff */
[----:B------:R0:W-:Y:S01]  /*e6f0*/  STL [R1+0x858], R15 ;  /* 0x0008580f01007387 */ /* 0x0001e20000100800 */
[----:B------:R-:W-:-:S03]  /*e700*/  IMAD R13, R25, 0x2, R8 ;  /* 0x00000002190d7824 */ /* 0x000fc600078e0208 */
[----:B------:R1:W-:Y:S01]  /*e710*/  STL [R1+0x860], R7 ;  /* 0x0008600701007387 */ /* 0x0003e20000100800 */
[----:B------:R-:W-:-:S03]  /*e720*/  IMAD R6, R25, 0x2, R13 ;  /* 0x0000000219067824 */ /* 0x000fc600078e020d */
[----:B------:R-:W-:Y:S01]  /*e730*/  STL [R1+0x86c], R9 ;  /* 0x00086c0901007387 */ /* 0x000fe20000100800 */
[-C--:B0-----:R-:W-:Y:S02]  /*e740*/  LEA R15, P2, R8, R3.reuse, 0x1 ;  /* 0x00000003080f7211 */ /* 0x081fe400078408ff */
[----:B-1----:R-:W-:Y:S01]  /*e750*/  LEA R7, P1, R11, R3, 0x1 ;  /* 0x000000030b077211 */ /* 0x002fe200078208ff */
[----:B------:R-:W-:-:S04]  /*e760*/  IMAD R12, R25, 0x2, R6 ;  /* 0x00000002190c7824 */ /* 0x000fc800078e0206 */
[----:B------:R0:W-:Y:S01]  /*e770*/  STL [R1+0x874], R7 ;  /* 0x0008740701007387 */ /* 0x0001e20000100800 */
[----:B------:R-:W-:-:S03]  /*e780*/  LEA.HI.X.SX32 R11, R11, R2, 0x1, P1 ;  /* 0x000000020b0b7211 */ /* 0x000fc600008f0eff */
[----:B------:R-:W-:Y:S01]  /*e790*/  STL [R1+0x87c], R15 ;  /* 0x00087c0f01007387 */ /* 0x000fe20000100800 */
[-C--:B0-----:R-:W-:Y:S02]  /*e7a0*/  LEA.HI.X.SX32 R7, R10, R2.reuse, 0x1, P0 ;  /* 0x000000020a077211 */ /* 0x081fe400000f0eff */
[----:B------:R-:W-:Y:S02]  /*e7b0*/  LEA.HI.X.SX32 R10, R8, R2, 0x1, P2 ;  /* 0x00000002080a7211 */ /* 0x000fe400010f0eff */
[----:B------:R-:W-:Y:S01]  /*e7c0*/  LEA R8, P0, R13, R3, 0x1 ;  /* 0x000000030d087211 */ /* 0x000fe200078008ff */
[----:B------:R-:W-:Y:S01]  /*e7d0*/  STL [R1+0x868], R7 ;  /* 0x0008680701007387 */ /* 0x000fe20000100800 */
[----:B------:R-:W-:-:S03]  /*e7e0*/  IMAD R5, R25, 0x2, R12 ;  /* 0x0000000219057824 */ /* 0x000fc600078e020c */
[----:B------:R0:W-:Y:S04]  /*e7f0*/  STL [R1+0x870], R11 ;  /* 0x0008700b01007387 */ /* 0x0001e80000100800 */
[----:B------:R1:W-:Y:S01]  /*e800*/  STL [R1+0x878], R10 ;  /* 0x0008780a01007387 */ /* 0x0003e20000100800 */
[----:B0-----:R-:W-:-:S03]  /*e810*/  LEA R11, P1, R6, R3, 0x1 ;  /* 0x00000003060b7211 */ /* 0x001fc600078208ff */
[----:B------:R-:W-:Y:S01]  /*e820*/  STL [R1+0x884], R8 ;  /* 0x0008840801007387 */ /* 0x000fe20000100800 */
[----:B-1----:R-:W-:-:S03]  /*e830*/  LEA R10, P2, R12, R3, 0x1 ;  /* 0x000000030c0a7211 */ /* 0x002fc600078408ff */
[----:B------:R0:W-:Y:S01]  /*e840*/  STL [R1+0x88c], R11 ;  /* 0x00088c0b01007387 */ /* 0x0001e20000100800 */
[----:B------:R-:W-:Y:S01]  /*e850*/  IMAD R14, R25, 0x2, R5 ;  /* 0x00000002190e7824 */ /* 0x000fe200078e0205 */
[----:B------:R-:W-:Y:S02]  /*e860*/  LEA.HI.X.SX32 R13, R13, R2, 0x1, P0 ;  /* 0x000000020d0d7211 */ /* 0x000fe400000f0eff */
[----:B------:R1:W-:Y:S01]  /*e870*/  STL [R1+0x894], R10 ;  /* 0x0008940a01007387 */ /* 0x0003e20000100800 */
[----:B------:R-:W-:-:S03]  /*e880*/  IMAD R4, R25, 0x2, R14 ;  /* 0x0000000219047824 */ /* 0x000fc600078e020e */
[----:B------:R-:W-:Y:S01]  /*e890*/  STL [R1+0x880], R13 ;  /* 0x0008800d01007387 */ /* 0x000fe20000100800 */
[-C--:B0-----:R-:W-:Y:S02]  /*e8a0*/  LEA.HI.X.SX32 R11, R12, R2.reuse, 0x1, P2 ;  /* 0x000000020c0b7211 */ /* 0x081fe400010f0eff */
[----:B-1----:R-:W-:Y:S01]  /*e8b0*/  LEA.HI.X.SX32 R10, R6, R2, 0x1, P1 ;  /* 0x00000002060a7211 */ /* 0x002fe200008f0eff */
[----:B------:R-:W-:Y:S01]  /*e8c0*/  IMAD R9, R25, 0x2, R4 ;  /* 0x0000000219097824 */ /* 0x000fe200078e0204 */
[----:B------:R-:W-:-:S03]  /*e8d0*/  LEA R12, P1, R14, R3, 0x1 ;  /* 0x000000030e0c7211 */ /* 0x000fc600078208ff */
[----:B------:R0:W-:Y:S04]  /*e8e0*/  STL [R1+0x888], R10 ;  /* 0x0008880a01007387 */ /* 0x0001e80000100800 */
[----:B------:R1:W-:Y:S01]  /*e8f0*/  STL [R1+0x890], R11 ;  /* 0x0008900b01007387 */ /* 0x0003e20000100800 */
[-C--:B0-----:R-:W-:Y:S02]  /*e900*/  LEA R10, P0, R5, R3.reuse, 0x1 ;  /* 0x00000003050a7211 */ /* 0x081fe400078008ff */
[----:B-1----:R-:W-:-:S03]  /*e910*/  LEA R11, P2, R4, R3, 0x1 ;  /* 0x00000003040b7211 */ /* 0x002fc600078408ff */
[----:B------:R-:W-:Y:S01]  /*e920*/  STL [R1+0x89c], R10 ;  /* 0x00089c0a01007387 */ /* 0x000fe20000100800 */
[----:B------:R-:W-:-:S03]  /*e930*/  IMAD R7, R25, 0x2, R9 ;  /* 0x0000000219077824 */ /* 0x000fc600078e0209 */
[----:B------:R0:W-:Y:S01]  /*e940*/  STL [R1+0x8a4], R12 ;  /* 0x0008a40c01007387 */ /* 0x0001e20000100800 */
[----:B------:R-:W-:-:S03]  /*e950*/  IMAD R8, R25, 0x2, R7 ;  /* 0x0000000219087824 */ /* 0x000fc600078e0207 */
[----:B------:R1:W-:Y:S01]  /*e960*/  STL [R1+0x8ac], R11 ;  /* 0x0008ac0b01007387 */ /* 0x0003e20000100800 */
[-C--:B0-----:R-:W-:Y:S02]  /*e970*/  LEA.HI.X.SX32 R12, R5, R2.reuse, 0x1, P0 ;  /* 0x00000002050c7211 */ /* 0x081fe400000f0eff */
[-C--:B------:R-:W-:Y:S02]  /*e980*/  LEA.HI.X.SX32 R5, R4, R2.reuse, 0x1, P2 ;  /* 0x0000000204057211 */ /* 0x080fe400010f0eff */
[----:B-1----:R-:W-:Y:S01]  /*e990*/  LEA.HI.X.SX32 R11, R14, R2, 0x1, P1 ;  /* 0x000000020e0b7211 */ /* 0x002fe200008f0eff */
[----:B------:R-:W-:Y:S01]  /*e9a0*/  STL [R1+0x898], R12 ;  /* 0x0008980c01007387 */ /* 0x000fe20000100800 */
[----:B------:R-:W-:-:S03]  /*e9b0*/  IMAD R6, R25, 0x2, R8 ;  /* 0x0000000219067824 */ /* 0x000fc600078e0208 */
[----:B------:R0:W-:Y:S04]  /*e9c0*/  STL [R1+0x8a0], R11 ;  /* 0x0008a00b01007387 */ /* 0x0001e80000100800 */
[----:B------:R1:W-:Y:S01]  /*e9d0*/  STL [R1+0x8a8], R5 ;  /* 0x0008a80501007387 */ /* 0x0003e20000100800 */
[----:B------:R-:W-:Y:S01]  /*e9e0*/  IMAD R10, R25, 0x2, R6 ;  /* 0x00000002190a7824 */ /* 0x000fe200078e0206 */
[-C--:B0-----:R-:W-:Y:S02]  /*e9f0*/  LEA R11, P0, R9, R3.reuse, 0x1 ;  /* 0x00000003090b7211 */ /* 0x081fe400078008ff */
[----:B-1----:R-:W-:-:S03]  /*ea00*/  LEA R5, P1, R7, R3, 0x1 ;  /* 0x0000000307057211 */ /* 0x002fc600078208ff */
[----:B------:R-:W-:Y:S01]  /*ea10*/  STL [R1+0x8b4], R11 ;  /* 0x0008b40b01007387 */ /* 0x000fe20000100800 */
[C---:B------:R-:W-:Y:S01]  /*ea20*/  LEA R12, P2, R8.reuse, R3, 0x1 ;  /* 0x00000003080c7211 */ /* 0x040fe200078408ff */
[----:B------:R-:W-:Y:S02]  /*ea30*/  IMAD R4, R25, 0x2, R10 ;  /* 0x0000000219047824 */ /* 0x000fe400078e020a */
[----:B------:R0:W-:Y:S01]  /*ea40*/  STL [R1+0x8bc], R5 ;  /* 0x0008bc0501007387 */ /* 0x0001e20000100800 */
[-C--:B------:R-:W-:Y:S02]  /*ea50*/  LEA.HI.X.SX32 R7, R7, R2.reuse, 0x1, P1 ;  /* 0x0000000207077211 */ /* 0x080fe400008f0eff */
[-C--:B------:R-:W-:Y:S01]  /*ea60*/  LEA.HI.X.SX32 R8, R8, R2.reuse, 0x1, P2 ;  /* 0x0000000208087211 */ /* 0x080fe200010f0eff */
[----:B------:R-:W-:Y:S01]  /*ea70*/  STL [R1+0x8c4], R12 ;  /* 0x0008c40c01007387 */ /* 0x000fe20000100800 */
[----:B0-----:R-:W-:Y:S01]  /*ea80*/  LEA.HI.X.SX32 R5, R9, R2, 0x1, P0 ;  /* 0x0000000209057211 */ /* 0x001fe200000f0eff */
[----:B------:R-:W-:-:S04]  /*ea90*/  IMAD R11, R25, 0x2, R4 ;  /* 0x00000002190b7824 */ /* 0x000fc800078e0204 */
[----:B------:R0:W-:Y:S01]  /*eaa0*/  STL [R1+0x8b0], R5 ;  /* 0x0008b00501007387 */ /* 0x0001e20000100800 */
[----:B------:R-:W-:-:S03]  /*eab0*/  LEA R9, P1, R10, R3, 0x1 ;  /* 0x000000030a097211 */ /* 0x000fc600078208ff */
[----:B------:R1:W-:Y:S04]  /*eac0*/  STL [R1+0x8b8], R7 ;  /* 0x0008b80701007387 */ /* 0x0003e80000100800 */
[----:B------:R3:W-:Y:S01]  /*ead0*/  STL [R1+0x8c0], R8 ;  /* 0x0008c00801007387 */ /* 0x0007e20000100800 */
[----:B0-----:R-:W-:Y:S01]  /*eae0*/  IMAD R5, R25, 0x2, R11 ;  /* 0x0000000219057824 */ /* 0x001fe200078e020b */
[-C--:B-1----:R-:W-:Y:S02]  /*eaf0*/  LEA R7, P0, R6, R3.reuse, 0x1 ;  /* 0x0000000306077211 */ /* 0x082fe400078008ff */
[----:B---3--:R-:W-:-:S03]  /*eb00*/  LEA R8, P2, R4, R3, 0x1 ;  /* 0x0000000304087211 */ /* 0x008fc600078408ff */
[----:B------:R0:W-:Y:S04]  /*eb10*/  STL [R1+0x8cc], R7 ;  /* 0x0008cc0701007387 */ /* 0x0001e80000100800 */
[----:B------:R1:W-:Y:S04]  /*eb20*/  STL [R1+0x8d4], R9 ;  /* 0x0008d40901007387 */ /* 0x0003e80000100800 */
[----:B------:R3:W-:Y:S01]  /*eb30*/  STL [R1+0x8dc], R8 ;  /* 0x0008dc0801007387 */ /* 0x0007e20000100800 */
[----:B0-----:R-:W-:Y:S01]  /*eb40*/  IMAD R7, R25, 0x2, R5 ;  /* 0x0000000219077824 */ /* 0x001fe200078e0205 */
[----:B-1----:R-:W-:-:S02]  /*eb50*/  LEA.HI.X.SX32 R9, R6, R2, 0x1, P0 ;  /* 0x0000000206097211 */ /* 0x002fc400000f0eff */
[-C--:B------:R-:W-:Y:S02]  /*eb60*/  LEA.HI.X.SX32 R6, R10, R2.reuse, 0x1, P1 ;  /* 0x000000020a067211 */ /* 0x080fe400008f0eff */
[----:B---3--:R-:W-:Y:S01]  /*eb70*/  LEA.HI.X.SX32 R8, R4, R2, 0x1, P2 ;  /* 0x0000000204087211 */ /* 0x008fe200010f0eff */
[----:B------:R-:W-:Y:S02]  /*eb80*/  IMAD R4, R25, 0x2, R7 ;  /* 0x0000000219047824 */ /* 0x000fe400078e0207 */
[----:B------:R-:W0:Y:S04]  /*eb90*/  S2R R25, SR_TID.X ;  /* 0x0000000000197919 */ /* 0x000e280000002100 */
[----:B------:R1:W-:Y:S04]  /*eba0*/  STL [R1+0x8c8], R9 ;  /* 0x0008c80901007387 */ /* 0x0003e80000100800 */
[----:B------:R3:W-:Y:S04]  /*ebb0*/  STL [R1+0x8d0], R6 ;  /* 0x0008d00601007387 */ /* 0x0007e80000100800 */
[----:B------:R4:W-:Y:S01]  /*ebc0*/  STL [R1+0x8d8], R8 ;  /* 0x0008d80801007387 */ /* 0x0009e20000100800 */
[----:B-1----:R-:W-:-:S02]  /*ebd0*/  LEA R9, P1, R5, R3, 0x1 ;  /* 0x0000000305097211 */ /* 0x002fc400078208ff */
[-C--:B---3--:R-:W-:Y:S02]  /*ebe0*/  LEA R6, P0, R11, R3.reuse, 0x1 ;  /* 0x000000030b067211 */ /* 0x088fe400078008ff */
[----:B----4-:R-:W-:-:S03]  /*ebf0*/  LEA R8, P2, R7, R3, 0x1 ;  /* 0x0000000307087211 */ /* 0x010fc600078408ff */
[----:B------:R1:W-:Y:S01]  /*ec00*/  STL [R1+0x8e0], R6 ;  /* 0x0008e00601007387 */ /* 0x0003e20000100800 */
[----:B------:R-:W-:-:S03]  /*ec10*/  LEA.HI.X.SX32 R5, R5, R2, 0x1, P1 ;  /* 0x0000000205057211 */ /* 0x000fc600008f0eff */
[----:B------:R-:W-:Y:S01]  /*ec20*/  STL [R1+0x8e4], R9 ;  /* 0x0008e40901007387 */ /* 0x000fe20000100800 */
[----:B-1----:R-:W-:Y:S02]  /*ec30*/  LEA R6, P3, R4, R3, 0x1 ;  /* 0x0000000304067211 */ /* 0x002fe400078608ff */
[-C--:B------:R-:W-:Y:S01]  /*ec40*/  LEA.HI.X.SX32 R3, R11, R2.reuse, 0x1, P0 ;  /* 0x000000020b037211 */ /* 0x080fe200000f0eff */
[----:B------:R-:W-:Y:S04]  /*ec50*/  STL [R1+0x8e8], R8 ;  /* 0x0008e80801007387 */ /* 0x000fe80000100800 */
[----:B------:R-:W-:Y:S04]  /*ec60*/  STL [R1+0x758], R6 ;  /* 0x0007580601007387 */ /* 0x000fe80000100800 */
[----:B------:R1:W-:Y:S04]  /*ec70*/  STL [R1+0x748], R3 ;  /* 0x0007480301007387 */ /* 0x0003e80000100800 */
[----:B------:R-:W-:Y:S01]  /*ec80*/  STL [R1+0x750], R5 ;  /* 0x0007500501007387 */ /* 0x000fe20000100800 */
[----:B-1----:R-:W-:-:S02]  /*ec90*/  LEA.HI.X.SX32 R3, R7, R2, 0x1, P2 ;  /* 0x0000000207037211 */ /* 0x002fc400010f0eff */
[----:B------:R-:W-:-:S03]  /*eca0*/  LEA.HI.X.SX32 R2, R4, R2, 0x1, P3 ;  /* 0x0000000204027211 */ /* 0x000fc600018f0eff */
[----:B------:R0:W-:Y:S04]  /*ecb0*/  STL [R1+0x754], R3 ;  /* 0x0007540301007387 */ /* 0x0001e80000100800 */
[----:B------:R1:W-:Y:S04]  /*ecc0*/  STL [R1+0x74c], R2 ;  /* 0x00074c0201007387 */ /* 0x0003e80000100800 */
[----:B------:R-:W-:Y:S01]  /*ecd0*/  STL [R1+0x5c0], RZ ;  /* 0x0005c0ff01007387 */ /* 0x000fe20000100800 */
[----:B0-----:R-:W-:-:S03]  /*ece0*/  IMAD.SHL.U32 R3, R25, 0x100, RZ ;  /* 0x0000010019037824 */ /* 0x001fc600078e00ff */
[----:B------:R-:W-:Y:S04]  /*ecf0*/  STL [R1+0x5c4], RZ ;  /* 0x0005c4ff01007387 */ /* 0x000fe80000100800 */
[----:B------:R-:W-:Y:S04]  /*ed00*/  STL [R1+0x5c8], RZ ;  /* 0x0005c8ff01007387 */ /* 0x000fe80000100800 */
[----:B------:R0:W-:Y:S04]  /*ed10*/  STL [R1+0xd08], R3 ;  /* 0x000d080301007387 */ /* 0x0001e80000100800 */
[----:B------:R-:W-:Y:S04]  /*ed20*/  STL [R1+0x5cc], RZ ;  /* 0x0005ccff01007387 */ /* 0x000fe80000100800 */
        /* <DEDUP_REMOVED lines=192> */
[----:B------:R-:W1:Y:S04]  /*f930*/  LDL.LU R29, [R1+0x23c] ;  /* 0x00023c00011d7983 */ /* 0x000e680000300800 */
[----:B------:R-:W3:Y:S04]  /*f940*/  LDL.LU R25, [R1+0x240] ;  /* 0x0002400001197983 */ /* 0x000ee80000300800 */
        /* <DEDUP_REMOVED lines=25> */
[----:B------:R-:W-:Y:S01]  /*fae0*/  STL [R1+0xc4], RZ ;  /* 0x0000c4ff01007387 */ /* 0x000fe20000100800 */
[----:B-1----:R-:W-:-:S05]  /*faf0*/  SHF.R.S32.HI R2, RZ, 0x7, R29 ;  /* 0x00000007ff027819 */ /* 0x002fca000001141d */
[----:B------:R1:W-:Y:S04]  /*fb00*/  STL [R1+0xcf4], R2 ;  /* 0x000cf40201007387 */ /* 0x0003e80000100800 */
[----:B------:R-:W-:Y:S04]  /*fb10*/  STL [R1+0xc8], RZ ;  /* 0x0000c8ff01007387 */ /* 0x000fe80000100800 */
[----:B------:R-:W-:Y:S04]  /*fb20*/  STL [R1+0xcc], RZ ;  /* 0x0000ccff01007387 */ /* 0x000fe80000100800 */
[----:B------:R-:W0:Y:S01]  /*fb30*/  LDL R29, [R1+0x6e0] ;  /* 0x0006e000011d7983 */ /* 0x000e220000100800 */
[----:B---3--:R-:W-:-:S03]  /*fb40*/  LOP3.LUT R28, R25, 0x1000, R3, 0xf8, !PT ;  /* 0x00001000191c7812 */ /* 0x008fc600078ef803 */
[----:B------:R-:W-:Y:S04]  /*fb50*/  STL [R1+0x480], RZ ;  /* 0x000480ff01007387 */ /* 0x000fe80000100800 */
[----:B------:R-:W-:Y:S04]  /*fb60*/  STL [R1+0x484], RZ ;  /* 0x000484ff01007387 */ /* 0x000fe80000100800 */
[----:B------:R-:W-:Y:S04]  /*fb70*/  STL [R1+0x488], RZ ;  /* 0x000488ff01007387 */ /* 0x000fe80000100800 */
[----:B------:R-:W-:Y:S04]  /*fb80*/  STL [R1+0x48c], RZ ;  /* 0x00048cff01007387 */ /* 0x000fe80000100800 */
[----:B------:R-:W3:Y:S04]  /*fb90*/  LDL R25, [R1+0x6e4] ;  /* 0x0006e40001197983 */ /* 0x000ee80000100800 */
        /* <DEDUP_REMOVED lines=28> */
[----:B------:R-:W-:-:S02]  /*fd60*/  USHF.L.U32 UR4, UR7, 0x7, URZ ;  /* 0x0000000707047899 */ /* 0x000fc4000800063f */
[----:B------:R-:W-:Y:S02]  /*fd70*/  USHF.L.U32 UR5, UR6, 0x7, URZ ;  /* 0x0000000706057899 */ /* 0x000fe4000800063f */
[----:B------:R-:W-:Y:S02]  /*fd80*/  USHF.R.S32.HI UR7, URZ, 0x1f, UR4 ;  /* 0x0000001f3f077899 */ /* 0x000fe40008011404 */
[----:B------:R-:W-:Y:S02]  /*fd90*/  USHF.R.S32.HI UR6, URZ, 0x1f, UR5 ;  /* 0x0000001f3f067899 */ /* 0x000fe40008011405 */
[----:B------:R-:W-:Y:S02]  /*fda0*/  USHF.L.U32 UR9, UR4, 0x1, URZ ;  /* 0x0000000104097899 */ /* 0x000fe4000800063f */
[----:B------:R-:W-:Y:S02]  /*fdb0*/  USHF.L.U64.HI UR7, UR4, 0x1, UR7 ;  /* 0x0000000104077899 */ /* 0x000fe40008010207 */
[----:B------:R-:W-:-:S02]  /*fdc0*/  USHF.L.U32 UR12, UR5, 0x1, URZ ;  /* 0x00000001050c7899 */ /* 0x000fc4000800063f */
[----:B------:R-:W-:Y:S02]  /*fdd0*/  USHF.L.U64.HI UR6, UR5, 0x1, UR6 ;  /* 0x0000000105067899 */ /* 0x000fe40008010206 */
[----:B------:R-:W-:Y:S01]  /*fde0*/  UMOV UR4, URZ ;  /* 0x0000003f00047c82 */ /* 0x000fe20008000000 */
[C---:B0-----:R-:W-:Y:S02]  /*fdf0*/  LOP3.LUT R3, R29.reuse, 0x20, RZ, 0x3c, !PT ;  /* 0x000000201d037812 */ /* 0x041fe400078e3cff */
[C---:B-1----:R-:W-:Y:S02]  /*fe00*/  LOP3.LUT R2, R29.reuse, 0x40, RZ, 0x3c, !PT ;  /* 0x000000401d027812 */ /* 0x042fe400078e3cff */
[----:B------:R-:W-:Y:S01]  /*fe10*/  LOP3.LUT R4, R29, 0x60, RZ, 0x3c, !PT ;  /* 0x000000601d047812 */ /* 0x000fe200078e3cff */
[----:B------:R-:W-:Y:S04]  /*fe20*/  STL [R1+0xd04], R3 ;  /* 0x000d040301007387 */ /* 0x000fe80000100800 */
[----:B------:R3:W-:Y:S04]  /*fe30*/  STL [R1+0xd00], R2 ;  /* 0x000d000201007387 */ /* 0x0007e80000100800 */
[----:B------:R0:W-:Y:S01]  /*fe40*/  STL [R1+0xcfc], R4 ;  /* 0x000cfc0401007387 */ /* 0x0001e20000100800 */
[----:B---3--:R-:W-:-:S05]  /*fe50*/  LOP3.LUT R2, R25, 0x40, RZ, 0x3c, !PT ;  /* 0x0000004019027812 */ /* 0x008fca00078e3cff */
[----:B------:R0:W-:Y:S01]  /*fe60*/  STL [R1+0xcf8], R2 ;  /* 0x000cf80201007387 */ /* 0x0001e20000100800 */
[----:B--2---:R-:W-:Y:S02]  /*fe70*/  LOP3.LUT R3, R0, 0x40, RZ, 0x3c, !PT ;  /* 0x0000004000037812 */ /* 0x004fe400078e3cff */
[----:B------:R-:W-:-:S04]  /*fe80*/  LOP3.LUT R29, R28, 0x40, RZ, 0x3c, !PT ;  /* 0x000000401c1d7812 */ /* 0x000fc800078e3cff */
.L_x_3:
[----:B-----5:R-:W2:Y:S04]  /*fe90*/  LDL R3, [R1+0x8ec] ;  /* 0x0008ec0001037983 */ /* 0x020ea80000100800 */
[----:B0-----:R-:W2:Y:S04]  /*fea0*/  LDL R2, [R1+0x8f0] ;  /* 0x0008f00001027983 */ /* 0x001ea80000100800 */
[----:B------:R-:W-:Y:S04]  /*feb0*/  STL [R1+0x32b0], R25 ;  /* 0x0032b01901007387 */ /* 0x000fe80000100800 */
        /* <DEDUP_REMOVED lines=18> */
[----:B------:R0:W-:Y:S04]  /*ffe0*/  STL [R1+0x32d8], R27 ;  /* 0x0032d81b01007387 */ /* 0x0001e80000100800 */
[----:B0-----:R-:W3:Y:S01]  /*fff0*/  LDL R27, [R1+0x8e8] ;  /* 0x0008e800011b7983 */ /* 0x001ee20000100800 */
[----:B------:R-:W-:Y:S01]  /*10000*/  UMOV UR5, 0xffffff80 ;  /* 0xffffff8000057882 */ /* 0x000fe20000000000 */
[----:B------:R-:W-:Y:S01]  /*10010*/  PRMT R20, RZ, 0x7610, R20 ;  /* 0x00007610ff147816 */ /* 0x000fe20000000014 */
[----:B------:R-:W-:Y:S01]  /*10020*/  ULDC UR8, c[0x0][0x180] ;  /* 0x0000600000087ab9 */ /* 0x000fe20000000800 */
[----:B------:R-:W-:Y:S01]  /*10030*/  STL [R1+0x3290], R10 ;  /* 0x0032900a01007387 */ /* 0x000fe20000100800 */
[----:B------:R-:W-:-:S03]  /*10040*/  UIMAD UR5, UR4, UR5, UR8 ;  /* 0x00000005040572a4 */ /* 0x000fc6000f8e0208 */
        /* <DEDUP_REMOVED lines=16> */
[----:B------:R-:W-:Y:S04]  /*10150*/  STL [R1+0x3250], R22 ;  /* 0x0032501601007387 */ /* 0x000fe80000100800 */
[----:B------:R1:W-:Y:S04]  /*10160*/  STL [R1+0x324c], R21 ;  /* 0x00324c1501007387 */ /* 0x0003e80000100800 */
[----:B0-----:R-:W1:Y:S04]  /*10170*/  S2R R23, SR_TID.X ;  /* 0x0000000000177919 */ /* 0x001e680000002100 */
[----:B------:R-:W-:Y:S04]  /*10180*/  STL [R1+0x317c], R0 ;  /* 0x00317c0001007387 */ /* 0x000fe80000100800 */
[----:B------:R-:W-:Y:S04]  /*10190*/  STL [R1+0x3180], R0 ;  /* 0x0031800001007387 */ /* 0x000fe80000100800 */
[----:B------:R-:W-:Y:S04]  /*101a0*/  STL [R1+0x31c4], R0 ;  /* 0x0031c40001007387 */ /* 0x000fe80000100800 */
[----:B------:R-:W-:Y:S04]  /*101b0*/  STL [R1+0x31c8], R0 ;  /* 0x0031c80001007387 */ /* 0x000fe80000100800 */
[----:B------:R-:W-:Y:S01]  /*101c0*/  STL [R1+0x31cc], R0 ;  /* 0x0031cc0001007387 */ /* 0x000fe20000100800 */
[----:B-1----:R-:W-:-:S03]  /*101d0*/  SHF.R.U32.HI R21, RZ, 0x8, R23 ;  /* 0x00000008ff157819 */ /* 0x002fc60000011617 */
[----:B------:R-:W-:Y:S01]  /*101e0*/  STL [R1+0x3064], R28 ;  /* 0x0030641c01007387 */ /* 0x000fe20000100800 */
[----:B------:R-:W-:-:S03]  /*101f0*/  SGXT.U32 R21, R21, 0x1 ;  /* 0x000000011515781a */ /* 0x000fc60000000000 */
[----:B------:R-:W-:Y:S01]  /*10200*/  STL [R1+0x30dc], R28 ;  /* 0x0030dc1c01007387 */ /* 0x000fe20000100800 */
[----:B------:R-:W-:-:S03]  /*10210*/  ISETP.GE.AND P0, PT, R21, UR5, PT ;  /* 0x0000000515007c0c */ /* 0x000fc6000bf06270 */
[----:B------:R-:W-:Y:S04]  /*10220*/  STL [R1+0x30e0], R28 ;  /* 0x0030e01c01007387 */ /* 0x000fe80000100800 */
[----:B------:R-:W-:Y:S04]  /*10230*/  STL [R1+0x30e4], R28 ;  /* 0x0030e41c01007387 */ /* 0x000fe80000100800 */
[----:B------:R-:W-:Y:S04]  /*10240*/  STL [R1+0x3204], R28 ;  /* 0x0032041c01007387 */ /* 0x000fe80000100800 */
[----:B------:R-:W-:Y:S04]  /*10250*/  STL [R1+0x3060], R29 ;  /* 0x0030601d01007387 */ /* 0x000fe80000100800 */
[----:B------:R-:W-:Y:S04]  /*10260*/  STL [R1+0x30e8], R29 ;  /* 0x0030e81d01007387 */ /* 0x000fe80000100800 */
[----:B------:R-:W-:Y:S04]  /*10270*/  STL [R1+0x30ec], R29 ;  /* 0x0030ec1d01007387 */ /* 0x000fe80000100800 */
[----:B------:R-:W-:Y:S04]  /*10280*/  STL [R1+0x3208], R29 ;  /* 0x0032081d01007387 */ /* 0x000fe80000100800 */
[----:B------:R-:W0:Y:S02]  /*10290*/  S2R R25, SR_TID.X ;  /* 0x0000000000197919 */ /* 0x000e240000002100 */
[----:B0-----:R-:W-:-:S04]  /*102a0*/  SHF.R.U32.HI R24, RZ, 0x8, R25 ;  /* 0x00000008ff187819 */ /* 0x001fc80000011619 */
[----:B------:R-:W-:-:S04]  /*102b0*/  SGXT.U32 R24, R24, 0x1 ;  /* 0x000000011818781a */ /* 0x000fc80000000000 */
[C---:B------:R-:W-:Y:S02]  /*102c0*/  LOP3.LUT R25, R24.reuse, 0x2, RZ, 0xfc, !PT ;  /* 0x0000000218197812 */ /* 0x040fe400078efcff */
[----:B------:R-:W-:Y:S02]  /*102d0*/  LOP3.LUT R24, R24, 0x4, RZ, 0xfc, !PT ;  /* 0x0000000418187812 */ /* 0x000fe400078efcff */
[----:B------:R-:W-:Y:S02]  /*102e0*/  ISETP.GE.AND P1, PT, R25, UR5, PT ;  /* 0x0000000519007c0c */ /* 0x000fe4000bf26270 */
[----:B------:R-:W0:Y:S01]  /*102f0*/  S2R R25, SR_TID.X ;  /* 0x0000000000197919 */ /* 0x000e220000002100 */
[----:B------:R-:W-:-:S03]  /*10300*/  ISETP.GE.AND P2, PT, R24, UR5, PT ;  /* 0x0000000518007c0c */ /* 0x000fc6000bf46270 */
[----:B--2---:R1:W2:Y:S01]  /*10310*/  @!P0 LDG.E.U16 R20, [R2.64] ;  /* 0x0000000a02148981 */ /* 0x0042a2000c1e1500 */
[--C-:B0-----:R-:W-:Y:S02]  /*10320*/  SHF.R.U32.HI R24, RZ, 0x8, R25.reuse ;  /* 0x00000008ff187819 */ /* 0x101fe40000011619 */
[----:B------:R-:W-:Y:S02]  /*10330*/  SHF.R.U32.HI R25, RZ, 0x8, R25 ;  /* 0x00000008ff197819 */ /* 0x000fe40000011619 */
[----:B------:R-:W-:Y:S02]  /*10340*/  SGXT.U32 R24, R24, 0x1 ;  /* 0x000000011818781a */ /* 0x000fe40000000000 */
[----:B------:R-:W-:Y:S01]  /*10350*/  SGXT.U32 R25, R25, 0x1 ;  /* 0x000000011919781a */ /* 0x000fe20000000000 */
[----:B-1----:R-:W4:Y:S04]  /*10360*/  LDL R2, [R1+0x74c] ;  /* 0x00074c0001027983 */ /* 0x002f280000100800 */
[----:B--2---:R0:W-:Y:S04]  /*10370*/  STL [R1+0x28], R20 ;  /* 0x0000281401007387 */ /* 0x0041e80000100800 */
[----:B------:R-:W4:Y:S01]  /*10380*/  LDL R3, [R1+0x758] ;  /* 0x0007580001037983 */ /* 0x000f220000100800 */
[----:B------:R-:W-:-:S02]  /*10390*/  PRMT R15, RZ, 0x7610, R15 ;  /* 0x00007610ff0f7816 */ /* 0x000fc4000000000f */
[----:B0-----:R-:W-:Y:S02]  /*103a0*/  LOP3.LUT R20, R24, 0x6, RZ, 0xfc, !PT ;  /* 0x0000000618147812 */ /* 0x001fe400078efcff */
[C---:B------:R-:W-:Y:S02]  /*103b0*/  LOP3.LUT R24, R25.reuse, 0x8, RZ, 0xfc, !PT ;  /* 0x0000000819187812 */ /* 0x040fe400078efcff */
[----:B------:R-:W-:Y:S02]  /*103c0*/  LOP3.LUT R25, R25, 0xa, RZ, 0xfc, !PT ;  /* 0x0000000a19197812 */ /* 0x000fe400078efcff */
[----:B------:R-:W-:Y:S02]  /*103d0*/  ISETP.GE.AND P3, PT, R20, UR5, PT ;  /* 0x0000000514007c0c */ /* 0x000fe4000bf66270 */
[----:B------:R-:W2:Y:S01]  /*103e0*/  LDL.LU R20, [R1+0x32e4] ;  /* 0x0032e40001147983 */ /* 0x000ea20000300800 */
[----:B------:R-:W-:Y:S02]  /*103f0*/  ISETP.GE.AND P4, PT, R24, UR5, PT ;  /* 0x0000000518007c0c */ /* 0x000fe4000bf86270 */
[----:B------:R-:W-:Y:S01]  /*10400*/  ISETP.GE.AND P5, PT, R25, UR5, PT ;  /* 0x0000000519007c0c */ /* 0x000fe2000bfa6270 */
[----:B------:R-:W2:Y:S04]  /*10410*/  LDL R24, [R1+0x8dc] ;  /* 0x0008dc0001187983 */ /* 0x000ea80000100800 */
[----:B------:R-:W2:Y:S01]  /*10420*/  LDL.LU R25, [R1+0x32e0] ;  /* 0x0032e00001197983 */ /* 0x000ea20000300800 */
[----:B----4-:R-:W-:-:S04]  /*10430*/  @!P1 LOP3.LUT R3, R3, R2, RZ, 0x3c, !PT ;  /* 0x0000000203039212 */ /* 0x010fc800078e3cff */
[----:B------:R-:W-:-:S04]  /*10440*/  @!P1 LOP3.LUT R2, R3, R2, RZ, 0x3c, !PT ;  /* 0x0000000203029212 */ /* 0x000fc800078e3cff */
[----:B------:R-:W-:-:S05]  /*10450*/  @!P1 LOP3.LUT R3, R3, R2, RZ, 0x3c, !PT ;  /* 0x0000000203039212 */ /* 0x000fca00078e3cff */
[----:B------:R0:W4:Y:S04]  /*10460*/  @!P1 LDG.E.U16 R15, [R2.64] ;  /* 0x0000000a020f9981 */ /* 0x000128000c1e1500 */
[----:B0-----:R-:W2:Y:S01]  /*10470*/  LDL R3, [R1+0x754] ;  /* 0x0007540001037983 */ /* 0x001ea20000100800 */
[----:B------:R-:W-:Y:S01]  /*10480*/  PRMT R10, RZ, 0x7610, R10 ;  /* 0x00007610ff0a7816 */ /* 0x000fe2000000000a */
[----:B---3--:R-:W-:Y:S02]  /*10490*/  @!P2 IMAD.MOV.U32 R2, RZ, RZ, R27 ;  /* 0x000000ffff02a224 */ /* 0x008fe400078e001b */
[----:B----4-:R0:W-:Y:S04]  /*104a0*/  STL [R1+0x120], R15 ;  /* 0x0001200f01007387 */ /* 0x0101e80000100800 */
[----:B--2---:R1:W2:Y:S04]  /*104b0*/  @!P2 LDG.E.U16 R10, [R2.64] ;  /* 0x0000000a020aa981 */ /* 0x0042a8000c1e1500 */
[----:B-1----:R-:W3:Y:S04]  /*104c0*/  LDL R2, [R1+0x750] ;  /* 0x0007500001027983 */ /* 0x002ee80000100800 */
[----:B------:R-:W3:Y:S04]  /*104d0*/  LDL R3, [R1+0x8e4] ;  /* 0x0008e40001037983 */ /* 0x000ee80000100800 */
[----:B0-----:R-:W0:Y:S01]  /*104e0*/  S2R R15, SR_TID.X ;  /* 0x00000000000f7919 */ /* 0x001e220000002100 */
[----:B------:R-:W-:-:S02]  /*104f0*/  PRMT R20, RZ, 0x7610, R20 ;  /* 0x00007610ff147816 */ /* 0x000fc40000000014 */
[----:B0-----:R-:W-:Y:S02]  /*10500*/  SHF.R.U32.HI R27, RZ, 0x8, R15 ;  /* 0x00000008ff1b7819 */ /* 0x001fe4000001160f */
[----:B------:R-:W4:Y:S02]  /*10510*/  LDL R15, [R1+0x8d4] ;  /* 0x0008d400010f7983 */ /* 0x000f240000100800 */
[----:B------:R-:W-:Y:S02]  /*10520*/  SGXT.U32 R27, R27, 0x1 ;  /* 0x000000011b1b781a */ /* 0x000fe40000000000 */
[----:B--2---:R0:W-:Y:S01]  /*10530*/  STL [R1+0x150], R10 ;  /* 0x0001500a01007387 */ /* 0x0041e20000100800 */
[-C--:B---3--:R-:W-:Y:S02]  /*10540*/  @!P3 LOP3.LUT R3, R3, R2.reuse, RZ, 0x3c, !PT ;  /* 0x000000020303b212 */ /* 0x088fe400078e3cff */
[----:B0-----:R-:W-:Y:S02]  /*10550*/  LOP3.LUT R10, R27, 0xc, RZ, 0xfc, !PT ;  /* 0x0000000c1b0a7812 */ /* 0x001fe400078efcff */
[----:B------:R-:W-:-:S02]  /*10560*/  @!P3 LOP3.LUT R2, R3, R2, RZ, 0x3c, !PT ;  /* 0x000000020302b212 */ /* 0x000fc400078e3cff */
[----:B------:R-:W-:Y:S02]  /*10570*/  LOP3.LUT R27, R27, 0xe, RZ, 0xfc, !PT ;  /* 0x0000000e1b1b7812 */ /* 0x000fe400078efcff */
[----:B------:R-:W-:Y:S02]  /*10580*/  @!P3 LOP3.LUT R3, R3, R2, RZ, 0x3c, !PT ;  /* 0x000000020303b212 */ /* 0x000fe400078e3cff */
[----:B------:R-:W-:Y:S02]  /*10590*/  ISETP.GE.AND P1, PT, R10, UR5, PT ;  /* 0x000000050a007c0c */ /* 0x000fe4000bf26270 */
[----:B------:R-:W2:Y:S01]  /*105a0*/  LDL.LU R10, [R1+0x32dc] ;  /* 0x0032dc00010a7983 */ /* 0x000ea20000300800 */
[----:B------:R-:W-:-:S03]  /*105b0*/  ISETP.GE.AND P0, PT, R27, UR5, PT ;  /* 0x000000051b007c0c */ /* 0x000fc6000bf06270 */
[----:B------:R-:W3:Y:S04]  /*105c0*/  LDL.LU R27, [R1+0x32d8] ;  /* 0x0032d800011b7983 */ /* 0x000ee80000300800 */
[----:B------:R0:W2:Y:S04]  /*105d0*/  @!P3 LDG.E.U16 R20, [R2.64] ;  /* 0x0000000a0214b981 */ /* 0x0000a8000c1e1500 */
[----:B0-----:R-:W2:Y:S04]  /*105e0*/  LDL R2, [R1+0x748] ;  /* 0x0007480001027983 */ /* 0x001ea80000100800 */
[----:B------:R-:W2:Y:S01]  /*105f0*/  LDL R3, [R1+0x8e0] ;  /* 0x0008e00001037983 */ /* 0x000ea20000100800 */
[----:B------:R-:W-:-:S02]  /*10600*/  PRMT R17, RZ, 0x7610, R17 ;  /* 0x00007610ff117816 */ /* 0x000fc40000000011 */
[----:B--2---:R-:W-:-:S04]  /*10610*/  @!P4 LOP3.LUT R3, R3, R2, RZ, 0x3c, !PT ;  /* 0x000000020303c212 */ /* 0x004fc800078e3cff */
[----:B------:R-:W-:-:S04]  /*10620*/  @!P4 LOP3.LUT R2, R3, R2, RZ, 0x3c, !PT ;  /* 0x000000020302c212 */ /* 0x000fc800078e3cff */
[----:B------:R-:W-:-:S05]  /*10630*/  @!P4 LOP3.LUT R3, R3, R2, RZ, 0x3c, !PT ;  /* 0x000000020303c212 */ /* 0x000fca00078e3cff */
[----:B------:R-:W2:Y:S04]  /*10640*/  @!P4 LDG.E.U16 R17, [R2.64] ;  /* 0x0000000a0211c981 */ /* 0x000ea8000c1e1500 */
[----:B------:R-:W-:Y:S04]  /*10650*/  STL [R1+0x25c], R20 ;  /* 0x00025c1401007387 */ /* 0x000fe80000100800 */
[----:B--2---:R0:W-:Y:S04]  /*10660*/  STL [R1+0x1c], R17 ;  /* 0x00001c1101007387 */ /* 0x0041e80000100800 */
[----:B0-----:R-:W2:Y:S04]  /*10670*/  LDL.LU R17, [R1+0x32d4] ;  /* 0x0032d40001117983 */ /* 0x001ea80000300800 */
[----:B------:R-:W2:Y:S01]  /*10680*/  LDL R3, [R1+0x8d8] ;  /* 0x0008d80001037983 */ /* 0x000ea20000100800 */
[----:B------:R-:W-:Y:S01]  /*10690*/  PRMT R25, RZ, 0x7610, R25 ;  /* 0x00007610ff197816 */ /* 0x000fe20000000019 */
[----:B------:R-:W-:-:S05]  /*106a0*/  @!P5 IMAD.MOV.U32 R2, RZ, RZ, R24 ;  /* 0x000000ffff02d224 */ /* 0x000fca00078e0018 */
[----:B--2---:R-:W2:Y:S04]  /*106b0*/  @!P5 LDG.E.U16 R25, [R2.64] ;  /* 0x0000000a0219d981 */ /* 0x004ea8000c1e1500 */
[----:B------:R-:W0:Y:S04]  /*106c0*/  S2R R20, SR_TID.X ;  /* 0x0000000000147919 */ /* 0x000e280000002100 */
[----:B--2---:R1:W-:Y:S04]  /*106d0*/  STL [R1+0x5c], R25 ;  /* 0x00005c1901007387 */ /* 0x0043e80000100800 */
[----:B-1----:R-:W2:Y:S04]  /*106e0*/  LDL.LU R25, [R1+0x32d0] ;  /* 0x0032d00001197983 */ /* 0x002ea80000300800 */
[----:B------:R-:W3:Y:S01]  /*106f0*/  LDL R3, [R1+0x8d0] ;  /* 0x0008d00001037983 */ /* 0x000ee20000100800 */
[----:B0-----:R-:W-:-:S02]  /*10700*/  SHF.R.U32.HI R24, RZ, 0x8, R20 ;  /* 0x00000008ff187819 */ /* 0x001fc40000011614 */
[----:B------:R-:W-:Y:S02]  /*10710*/  SHF.R.U32.HI R2, RZ, 0x8, R20 ;  /* 0x00000008ff027819 */ /* 0x000fe40000011614 */
[----:B------:R-:W-:Y:S02]  /*10720*/  SGXT.U32 R24, R24, 0x1 ;  /* 0x000000011818781a */ /* 0x000fe40000000000 */
[----:B------:R-:W-:Y:S02]  /*10730*/  SGXT.U32 R2, R2, 0x1 ;  /* 0x000000010202781a */ /* 0x000fe40000000000 */
[----:B------:R-:W-:Y:S02]  /*10740*/  LOP3.LUT R20, R24, 0x10, RZ, 0xfc, !PT ;  /* 0x0000001018147812 */ /* 0x000fe400078efcff */
[C---:B------:R-:W-:Y:S02]  /*10750*/  LOP3.LUT R24, R2.reuse, 0x12, RZ, 0xfc, !PT ;  /* 0x0000001202187812 */ /* 0x040fe400078efcff */
[----:B------:R-:W-:-:S04]  /*10760*/  LOP3.LUT R2, R2, 0x14, RZ, 0xfc, !PT ;  /* 0x0000001402027812 */ /* 0x000fc800078efcff */
[----:B------:R-:W-:Y:S01]  /*10770*/  ISETP.GE.AND P4, PT, R2, UR5, PT ;  /* 0x0000000502007c0c */ /* 0x000fe2000bf86270 */
[----:B----4-:R-:W-:Y:S01]  /*10780*/  @!P1 IMAD.MOV.U32 R2, RZ, RZ, R15 ;  /* 0x000000ffff029224 */ /* 0x010fe200078e000f */
[----:B--2---:R-:W-:-:S06]  /*10790*/  PRMT R25, RZ, 0x7610, R25 ;  /* 0x00007610ff197816 */ /* 0x004fcc0000000019 */
[----:B---3--:R-:W2:Y:S01]  /*107a0*/  @!P1 LDG.E.U16 R25, [R2.64] ;  /* 0x0000000a02199981 */ /* 0x008ea2000c1e1500 */
[----:B------:R-:W-:Y:S02]  /*107b0*/  ISETP.GE.AND P2, PT, R20, UR5, PT ;  /* 0x0000000514007c0c */ /* 0x000fe4000bf46270 */
[----:B------:R-:W-:Y:S01]  /*107c0*/  ISETP.GE.AND P3, PT, R24, UR5, PT ;  /* 0x0000000518007c0c */ /* 0x000fe2000bf66270 */
[----:B------:R-:W3:Y:S04]  /*107d0*/  LDL.LU R20, [R1+0x32cc] ;  /* 0x0032cc0001147983 */ /* 0x000ee80000300800 */
[----:B------:R-:W4:Y:S04]  /*107e0*/  LDL R24, [R1+0x8b4] ;  /* 0x0008b40001187983 */ /* 0x000f280000100800 */
[----:B--2---:R0:W-:Y:S04]  /*107f0*/  STL [R1+0x14c], R25 ;  /* 0x00014c1901007387 */ /* 0x0041e80000100800 */
[----:B0-----:R-:W2:Y:S04]  /*10800*/  LDL.LU R25, [R1+0x32c8] ;  /* 0x0032c80001197983 */ /* 0x001ea80000300800 */
[----:B------:R-:W2:Y:S04]  /*10810*/  LDL R2, [R1+0x8c8] ;  /* 0x0008c80001027983 */ /* 0x000ea80000100800 */
[----:B------:R-:W2:Y:S01]  /*10820*/  LDL R3, [R1+0x8cc] ;  /* 0x0008cc0001037983 */ /* 0x000ea20000100800 */
[----:B------:R-:W-:-:S03]  /*10830*/  PRMT R27, RZ, 0x7610, R27 ;  /* 0x00007610ff1b7816 */ /* 0x000fc6000000001b */
[----:B------:R-:W0:Y:S01]  /*10840*/  S2R R15, SR_TID.X ;  /* 0x00000000000f7919 */ /* 0x000e220000002100 */
[----:B--2---:R-:W-:-:S04]  /*10850*/  @!P0 LOP3.LUT R3, R3, R2, RZ, 0x3c, !PT ;  /* 0x0000000203038212 */ /* 0x004fc800078e3cff */
[----:B------:R-:W-:-:S04]  /*10860*/  @!P0 LOP3.LUT R2, R3, R2, RZ, 0x3c, !PT ;  /* 0x0000000203028212 */ /* 0x000fc800078e3cff */
[----:B------:R-:W-:-:S05]  /*10870*/  @!P0 LOP3.LUT R3, R3, R2, RZ, 0x3c, !PT ;  /* 0x0000000203038212 */ /* 0x000fca00078e3cff */
[----:B------:R1:W2:Y:S04]  /*10880*/  @!P0 LDG.E.U16 R27, [R2.64] ;  /* 0x0000000a021b8981 */ /* 0x0002a8000c1e1500 */
[----:B-1----:R-:W3:Y:S04]  /*10890*/  LDL R2, [R1+0x8c0] ;  /* 0x0008c00001027983 */ /* 0x002ee80000100800 */
[----:B------:R-:W3:Y:S01]  /*108a0*/  LDL R3, [R1+0x8c4] ;  /* 0x0008c40001037983 */ /* 0x000ee20000100800 */
[----:B0-----:R-:W-:-:S04]  /*108b0*/  SHF.R.U32.HI R15, RZ, 0x8, R15 ;  /* 0x00000008ff0f7819 */ /* 0x001fc8000001160f */
[----:B------:R-:W-:Y:S02]  /*108c0*/  SGXT.U32 R15, R15, 0x1 ;  /* 0x000000010f0f781a */ /* 0x000fe40000000000 */
[----:B------:R-:W-:Y:S01]  /*108d0*/  PRMT R25, RZ, 0x7610, R25 ;  /* 0x00007610ff197816 */ /* 0x000fe20000000019 */
[----:B--2---:R0:W-:Y:S01]  /*108e0*/  STL [R1+0x260], R27 ;  /* 0x0002601b01007387 */ /* 0x0041e20000100800 */
[-C--:B---3--:R-:W-:Y:S02]  /*108f0*/  @!P2 LOP3.LUT R3, R3, R2.reuse, RZ, 0x3c, !PT ;  /* 0x000000020303a212 */ /* 0x088fe400078e3cff */
[----:B0-----:R-:W-:Y:S02]  /*10900*/  LOP3.LUT R27, R15, 0x16, RZ, 0xfc, !PT ;  /* 0x000000160f1b7812 */ /* 0x001fe400078efcff */
[----:B------:R-:W-:Y:S02]  /*10910*/  @!P2 LOP3.LUT R2, R3, R2, RZ, 0x3c, !PT ;  /* 0x000000020302a212 */ /* 0x000fe400078e3cff */
[----:B------:R-:W-:-:S02]  /*10920*/  LOP3.LUT R15, R15, 0x18, RZ, 0xfc, !PT ;  /* 0x000000180f0f7812 */ /* 0x000fc400078efcff */
[----:B------:R-:W-:Y:S02]  /*10930*/  @!P2 LOP3.LUT R3, R3, R2, RZ, 0x3c, !PT ;  /* 0x000000020303a212 */ /* 0x000fe400078e3cff */
[----:B------:R-:W-:Y:S02]  /*10940*/  ISETP.GE.AND P1, PT, R27, UR5, PT ;  /* 0x000000051b007c0c */ /* 0x000fe4000bf26270 */
[----:B------:R-:W2:Y:S01]  /*10950*/  LDL R27, [R1+0x8a4] ;  /* 0x0008a400011b7983 */ /* 0x000ea20000100800 */
        /* <DEDUP_REMOVED lines=15> */
[----:B----4-:R-:W-:-:S05]  /*10a50*/  @!P4 IMAD.MOV.U32 R2, RZ, RZ, R24 ;  /* 0x000000ffff02c224 */ /* 0x010fca00078e0018 */
[----:B--2---:R0:W2:Y:S04]  /*10a60*/  @!P4 LDG.E.U16 R20, [R2.64] ;  /* 0x0000000a0214c981 */ /* 0x0040a8000c1e1500 */
[----:B0-----:R-:W4:Y:S04]  /*10a70*/  LDL R2, [R1+0x8a8] ;  /* 0x0008a80001027983 */ /* 0x001f280000100800 */
[----:B------:R-:W0:Y:S04]  /*10a80*/  S2R R25, SR_TID.X ;  /* 0x0000000000197919 */ /* 0x000e280000002100 */
[----:B--2---:R1:W-:Y:S04]  /*10a90*/  STL [R1+0x148], R20 ;  /* 0x0001481401007387 */ /* 0x0043e80000100800 */
[----:B------:R-:W4:Y:S01]  /*10aa0*/  LDL R3, [R1+0x8ac] ;  /* 0x0008ac0001037983 */ /* 0x000f220000100800 */
[----:B0-----:R-:W-:-:S02]  /*10ab0*/  SHF.R.U32.HI R24, RZ, 0x8, R25 ;  /* 0x00000008ff187819 */ /* 0x001fc40000011619 */
[----:B------:R-:W-:Y:S02]  /*10ac0*/  SHF.R.U32.HI R25, RZ, 0x8, R25 ;  /* 0x00000008ff197819 */ /* 0x000fe40000011619 */
[----:B------:R-:W-:Y:S02]  /*10ad0*/  SGXT.U32 R24, R24, 0x1 ;  /* 0x000000011818781a */ /* 0x000fe40000000000 */
[----:B------:R-:W-:Y:S02]  /*10ae0*/  SGXT.U32 R25, R25, 0x1 ;  /* 0x000000011919781a */ /* 0x000fe40000000000 */
[----:B-1----:R-:W-:Y:S02]  /*10af0*/  LOP3.LUT R20, R24, 0x1a, RZ, 0xfc, !PT ;  /* 0x0000001a18147812 */ /* 0x002fe400078efcff */
[----:B---3--:R-:W-:Y:S01]  /*10b00*/  PRMT R15, RZ, 0x7610, R15 ;  /* 0x00007610ff0f7816 */ /* 0x008fe2000000000f */
[----:B------:R-:W2:Y:S01]  /*10b10*/  LDL R24, [R1+0x894] ;  /* 0x0008940001187983 */ /* 0x000ea20000100800 */
[----:B------:R-:W-:-:S02]  /*10b20*/  ISETP.GE.AND P2, PT, R20, UR5, PT ;  /* 0x0000000514007c0c */ /* 0x000fc4000bf46270 */
[C---:B------:R-:W-:Y:S02]  /*10b30*/  LOP3.LUT R20, R25.reuse, 0x1c, RZ, 0xfc, !PT ;  /* 0x0000001c19147812 */ /* 0x040fe400078efcff */
[----:B------:R-:W-:Y:S02]  /*10b40*/  LOP3.LUT R25, R25, 0x1e, RZ, 0xfc, !PT ;  /* 0x0000001e19197812 */ /* 0x000fe400078efcff */
[----:B------:R-:W-:Y:S02]  /*10b50*/  ISETP.GE.AND P3, PT, R20, UR5, PT ;  /* 0x0000000514007c0c */ /* 0x000fe4000bf66270 */
[----:B------:R-:W3:Y:S01]  /*10b60*/  LDL.LU R20, [R1+0x32bc] ;  /* 0x0032bc0001147983 */ /* 0x000ee20000300800 */
[----:B------:R-:W-:-:S03]  /*10b70*/  ISETP.GE.AND P4, PT, R25, UR5, PT ;  /* 0x0000000519007c0c */ /* 0x000fc6000bf86270 */
[----:B------:R-:W2:Y:S01]  /*10b80*/  LDL.LU R25, [R1+0x32b8] ;  /* 0x0032b80001197983 */ /* 0x000ea20000300800 */
[----:B----4-:R-:W-:-:S04]  /*10b90*/  @!P1 LOP3.LUT R3, R3, R2, RZ, 0x3c, !PT ;  /* 0x0000000203039212 */ /* 0x010fc800078e3cff */
[----:B------:R-:W-:-:S04]  /*10ba0*/  @!P1 LOP3.LUT R2, R3, R2, RZ, 0x3c, !PT ;  /* 0x0000000203029212 */ /* 0x000fc800078e3cff */
[----:B------:R-:W-:-:S05]  /*10bb0*/  @!P1 LOP3.LUT R3, R3, R2, RZ, 0x3c, !PT ;  /* 0x0000000203039212 */ /* 0x000fca00078e3cff */
[----:B------:R0:W4:Y:S04]  /*10bc0*/  @!P1 LDG.E.U16 R15, [R2.64] ;  /* 0x0000000a020f9981 */ /* 0x000128000c1e1500 */
[----:B0-----:R-:W2:Y:S01]  /*10bd0*/  LDL R3, [R1+0x8a0] ;  /* 0x0008a00001037983 */ /* 0x001ea20000100800 */
[----:B------:R-:W-:Y:S01]  /*10be0*/  PRMT R19, RZ, 0x7610, R19 ;  /* 0x00007610ff137816 */ /* 0x000fe20000000013 */
[----:B------:R-:W-:Y:S02]  /*10bf0*/  @!P0 IMAD.MOV.U32 R2, RZ, RZ, R27 ;  /* 0x000000ffff028224 */ /* 0x000fe400078e001b */
[----:B----4-:R0:W-:Y:S01]  /*10c00*/  STL [R1+0x20c], R15 ;  /* 0x00020c0f01007387 */ /* 0x0101e20000100800 */
[----:B------:R-:W-:-:S03]  /*10c10*/  PRMT R17, RZ, 0x7610, R17 ;  /* 0x00007610ff117816 */ /* 0x000fc60000000011 */
[----:B------:R-:W4:Y:S04]  /*10c20*/  LDL R27, [R1+0x884] ;  /* 0x00088400011b7983 */ /* 0x000f280000100800 */
[----:B--2---:R1:W2:Y:S04]  /*10c30*/  @!P0 LDG.E.U16 R19, [R2.64] ;  /* 0x0000000a02138981 */ /* 0x0042a8000c1e1500 */
[----:B-1----:R-:W2:Y:S04]  /*10c40*/  LDL R2, [R1+0x898] ;  /* 0x0008980001027983 */ /* 0x002ea80000100800 */
[----:B------:R-:W2:Y:S04]  /*10c50*/  LDL R3, [R1+0x89c] ;  /* 0x00089c0001037983 */ /* 0x000ea80000100800 */
[----:B0-----:R-:W0:Y:S01]  /*10c60*/  S2R R15, SR_TID.X ;  /* 0x00000000000f7919 */ /* 0x001e220000002100 */
[----:B--2---:R-:W-:-:S04]  /*10c70*/  @!P2 LOP3.LUT R3, R3, R2, RZ, 0x3c, !PT ;  /* 0x000000020303a212 */ /* 0x004fc800078e3cff */
[----:B------:R-:W-:-:S04]  /*10c80*/  @!P2 LOP3.LUT R2, R3, R2, RZ, 0x3c, !PT ;  /* 0x000000020302a212 */ /* 0x000fc800078e3cff */
[----:B------:R-:W-:-:S05]  /*10c90*/  @!P2 LOP3.LUT R3, R3, R2, RZ, 0x3c, !PT ;  /* 0x000000020303a212 */ /* 0x000fca00078e3cff */
[----:B------:R-:W2:Y:S01]  /*10ca0*/  @!P2 LDG.E.U16 R17, [R2.64] ;  /* 0x0000000a0211a981 */ /* 0x000ea2000c1e1500 */
[----:B0-----:R-:W-:-:S04]  /*10cb0*/  SHF.R.U32.HI R15, RZ, 0x8, R15 ;  /* 0x00000008ff0f7819 */ /* 0x001fc8000001160f */
[----:B------:R-:W-:Y:S01]  /*10cc0*/  SGXT.U32 R15, R15, 0x1 ;  /* 0x000000010f0f781a */ /* 0x000fe20000000000 */
[----:B------:R0:W-:Y:S03]  /*10cd0*/  STL [R1], R19 ;  /* 0x0000001301007387 */ /* 0x0001e60000100800 */
[C---:B0-----:R-:W-:Y:S02]  /*10ce0*/  LOP3.LUT R19, R15.reuse, 0x20, RZ, 0xfc, !PT ;  /* 0x000000200f137812 */ /* 0x041fe400078efcff */
[----:B------:R-:W-:Y:S02]  /*10cf0*/  LOP3.LUT R15, R15, 0x22, RZ, 0xfc, !PT ;  /* 0x000000220f0f7812 */ /* 0x000fe400078efcff */
[----:B------:R-:W-:Y:S02]  /*10d00*/  ISETP.GE.AND P1, PT, R19, UR5, PT ;  /* 0x0000000513007c0c */ /* 0x000fe4000bf26270 */
[----:B------:R-:W-:Y:S01]  /*10d10*/  ISETP.GE.AND P0, PT, R15, UR5, PT ;  /* 0x000000050f007c0c */ /* 0x000fe2000bf06270 */
[----:B------:R-:W3:Y:S04]  /*10d20*/  LDL R19, [R1+0x878] ;  /* 0x0008780001137983 */ /* 0x000ee80000100800 */
[----:B------:R-:W3:Y:S04]  /*10d30*/  LDL R15, [R1+0x87c] ;  /* 0x00087c00010f7983 */ /* 0x000ee80000100800 */
[----:B--2---:R0:W-:Y:S04]  /*10d40*/  STL [R1+0x50], R17 ;  /* 0x0000501101007387 */ /* 0x0041e80000100800 */
[----:B0-----:R-:W2:Y:S04]  /*10d50*/  LDL.LU R17, [R1+0x32b4] ;  /* 0x0032b40001117983 */ /* 0x001ea80000300800 */
[----:B------:R-:W2:Y:S01]  /*10d60*/  LDL R3, [R1+0x890] ;  /* 0x0008900001037983 */ /* 0x000ea20000100800 */
[----:B------:R-:W-:Y:S01]  /*10d70*/  PRMT R25, RZ, 0x7610, R25 ;  /* 0x00007610ff197816 */ /* 0x000fe20000000019 */
[----:B------:R-:W-:-:S05]  /*10d80*/  @!P3 IMAD.MOV.U32 R2, RZ, RZ, R24 ;  /* 0x000000ffff02b224 */ /* 0x000fca00078e0018 */
[----:B--2---:R-:W2:Y:S04]  /*10d90*/  @!P3 LDG.E.U16 R25, [R2.64] ;  /* 0x0000000a0219b981 */ /* 0x004ea8000c1e1500 */
[----:B--2---:R0:W-:Y:S04]  /*10da0*/  STL [R1+0x140], R25 ;  /* 0x0001401901007387 */ /* 0x0041e80000100800 */
[----:B0-----:R-:W2:Y:S04]  /*10db0*/  LDL.LU R25, [R1+0x32b0] ;  /* 0x0032b00001197983 */ /* 0x001ea80000300800 */
[----:B------:R-:W2:Y:S04]  /*10dc0*/  LDL R2, [R1+0x888] ;  /* 0x0008880001027983 */ /* 0x000ea80000100800 */
[----:B------:R-:W2:Y:S01]  /*10dd0*/  LDL R3, [R1+0x88c] ;  /* 0x00088c0001037983 */ /* 0x000ea20000100800 */
[----:B---3--:R-:W-:-:S03]  /*10de0*/  PRMT R20, RZ, 0x7610, R20 ;  /* 0x00007610ff147816 */ /* 0x008fc60000000014 */
[----:B------:R-:W0:Y:S01]  /*10df0*/  S2R R24, SR_TID.X ;  /* 0x0000000000187919 */ /* 0x000e220000002100 */
[----:B--2---:R-:W-:-:S04]  /*10e00*/  @!P4 LOP3.LUT R3, R3, R2, RZ, 0x3c, !PT ;  /* 0x000000020303c212 */ /* 0x004fc800078e3cff */
[----:B------:R-:W-:-:S04]  /*10e10*/  @!P4 LOP3.LUT R2, R3, R2, RZ, 0x3c, !PT ;  /* 0x000000020302c212 */ /* 0x000fc800078e3cff */
[----:B------:R-:W-:-:S05]  /*10e20*/  @!P4 LOP3.LUT R3, R3, R2, RZ, 0x3c, !PT ;  /* 0x000000020303c212 */ /* 0x000fca00078e3cff */
[----:B------:R1:W2:Y:S04]  /*10e30*/  @!P4 LDG.E.U16 R20, [R2.64] ;  /* 0x0000000a0214c981 */ /* 0x0002a8000c1e1500 */
[----:B-1----:R-:W3:Y:S01]  /*10e40*/  LDL R3, [R1+0x880] ;  /* 0x0008800001037983 */ /* 0x002ee20000100800 */
[----:B0-----:R-:W-:-:S04]  /*10e50*/  SHF.R.U32.HI R2, RZ, 0x8, R24 ;  /* 0x00000008ff027819 */ /* 0x001fc80000011618 */
[----:B------:R-:W-:-:S04]  /*10e60*/  SGXT.U32 R2, R2, 0x1 ;  /* 0x000000010202781a */ /* 0x000fc80000000000 */
[C---:B------:R-:W-:Y:S02]  /*10e70*/  LOP3.LUT R24, R2.reuse, 0x26, RZ, 0xfc, !PT ;  /* 0x0000002602187812 */ /* 0x040fe400078efcff */
[----:B------:R-:W-:Y:S01]  /*10e80*/  PRMT R25, RZ, 0x7610, R25 ;  /* 0x00007610ff197816 */ /* 0x000fe20000000019 */
[----:B--2---:R0:W-:Y:S02]  /*10e90*/  STL [R1+0x208], R20 ;  /* 0x0002081401007387 */ /* 0x0041e40000100800 */
[C---:B0-----:R-:W-:Y:S02]  /*10ea0*/  LOP3.LUT R20, R2.reuse, 0x24, RZ, 0xfc, !PT ;  /* 0x0000002402147812 */ /* 0x041fe400078efcff */
[----:B------:R-:W-:-:S04]  /*10eb0*/  LOP3.LUT R2, R2, 0x28, RZ, 0xfc, !PT ;  /* 0x0000002802027812 */ /* 0x000fc800078efcff */
[----:B------:R-:W-:Y:S01]  /*10ec0*/  ISETP.GE.AND P4, PT, R2, UR5, PT ;  /* 0x0000000502007c0c */ /* 0x000fe2000bf86270 */
[----:B----4-:R-:W-:-:S05]  /*10ed0*/  @!P1 IMAD.MOV.U32 R2, RZ, RZ, R27 ;  /* 0x000000ffff029224 */ /* 0x010fca00078e001b */
[----:B---3--:R0:W2:Y:S01]  /*10ee0*/  @!P1 LDG.E.U16 R25, [R2.64] ;  /* 0x0000000a02199981 */ /* 0x0080a2000c1e1500 */
[----:B------:R-:W-:Y:S02]  /*10ef0*/  PRMT R29, RZ, 0x7610, R29 ;  /* 0x00007610ff1d7816 */ /* 0x000fe4000000001d */
[----:B------:R-:W-:Y:S02]  /*10f00*/  ISETP.GE.AND P2, PT, R20, UR5, PT ;  /* 0x0000000514007c0c */ /* 0x000fe4000bf46270 */
[----:B------:R-:W3:Y:S01]  /*10f10*/  LDL.LU R20, [R1+0x32ac] ;  /* 0x0032ac0001147983 */ /* 0x000ee20000300800 */
[----:B------:R-:W-:-:S03]  /*10f20*/  ISETP.GE.AND P3, PT, R24, UR5, PT ;  /* 0x0000000518007c0c */ /* 0x000fc6000bf66270 */
[----:B------:R-:W4:Y:S01]  /*10f30*/  LDL.LU R24, [R1+0x32a8] ;  /* 0x0032a80001187983 */ /* 0x000f220000300800 */
[----:B0-----:R-:W-:Y:S02]  /*10f40*/  @!P0 IMAD.MOV.U32 R2, RZ, RZ, R15 ;  /* 0x000000ffff028224 */ /* 0x001fe400078e000f */
[----:B------:R-:W-:-:S05]  /*10f50*/  @!P0 IMAD.MOV.U32 R3, RZ, RZ, R19 ;  /* 0x000000ffff038224 */ /* 0x000fca00078e0013 */
[----:B------:R0:W3:Y:S04]  /*10f60*/  @!P0 LDG.E.U16 R29, [R2.64] ;  /* 0x0000000a021d8981 */ /* 0x0000e8000c1e1500 */
[----:B--2---:R-:W-:Y:S04]  /*10f70*/  STL [R1+0x321c], R25 ;  /* 0x00321c1901007387 */ /* 0x004fe80000100800 */
[----:B------:R-:W-:Y:S04]  /*10f80*/  STL [R1+0x3244], R25 ;  /* 0x0032441901007387 */ /* 0x000fe80000100800 */
[----:B------:R-:W-:Y:S04]  /*10f90*/  STL [R1+0x3248], R25 ;  /* 0x0032481901007387 */ /* 0x000fe80000100800 */
[----:B0-----:R-:W2:Y:S04]  /*10fa0*/  LDL R2, [R1+0x870] ;  /* 0x0008700001027983 */ /* 0x001ea80000100800 */
[----:B------:R-:W2:Y:S01]  /*10fb0*/  LDL R3, [R1+0x874] ;  /* 0x0008740001037983 */ /* 0x000ea20000100800 */
[----:B---3--:R-:W-:-:S03]  /*10fc0*/  PRMT R20, RZ, 0x7610, R20 ;  /* 0x00007610ff147816 */ /* 0x008fc60000000014 */
[----:B------:R-:W0:Y:S04]  /*10fd0*/  S2R R15, SR_TID.X ;  /* 0x00000000000f7919 */ /* 0x000e280000002100 */
[----:B------:R-:W3:Y:S01]  /*10fe0*/  LDL R27, [R1+0x85c] ;  /* 0x00085c00011b7983 */ /* 0x000ee20000100800 */
[----:B--2---:R-:W-:-:S04]  /*10ff0*/  @!P2 LOP3.LUT R3, R3, R2, RZ, 0x3c, !PT ;  /* 0x000000020303a212 */ /* 0x004fc800078e3cff */
[----:B------:R-:W-:-:S04]  /*11000*/  @!P2 LOP3.LUT R2, R3, R2, RZ, 0x3c, !PT ;  /* 0x000000020302a212 */ /* 0x000fc800078e3cff */
[----:B------:R-:W-:-:S05]  /*11010*/  @!P2 LOP3.LUT R3, R3, R2, RZ, 0x3c, !PT ;  /* 0x000000020303a212 */ /* 0x000fca00078e3cff */
[----:B------:R-:W2:Y:S01]  /*11020*/  @!P2 LDG.E.U16 R20, [R2.64] ;  /* 0x0000000a0214a981 */ /* 0x000ea2000c1e1500 */
[----:B0-----:R-:W-:-:S04]  /*11030*/  SHF.R.U32.HI R15, RZ, 0x8, R15 ;  /* 0x00000008ff0f7819 */ /* 0x001fc8000001160f */
[----:B------:R-:W-:Y:S01]  /*11040*/  SGXT.U32 R15, R15, 0x1 ;  /* 0x000000010f0f781a */ /* 0x000fe20000000000 */
[----:B------:R-:W-:Y:S03]  /*11050*/  STL [R1+0x320c], R29 ;  /* 0x00320c1d01007387 */ /* 0x000fe60000100800 */
[C---:B------:R-:W-:Y:S01]  /*11060*/  LOP3.LUT R19, R15.reuse, 0x2a, RZ, 0xfc, !PT ;  /* 0x0000002a0f137812 */ /* 0x040fe200078efcff */
[----:B------:R-:W-:Y:S01]  /*11070*/  STL [R1+0x3210], R29 ;  /* 0x0032101d01007387 */ /* 0x000fe20000100800 */
[----:B------:R-:W-:-:S03]  /*11080*/  LOP3.LUT R15, R15, 0x2c, RZ, 0xfc, !PT ;  /* 0x0000002c0f0f7812 */ /* 0x000fc600078efcff */
[----:B------:R-:W-:Y:S01]  /*11090*/  STL [R1+0x3214], R29 ;  /* 0x0032141d01007387 */ /* 0x000fe20000100800 */
[----:B------:R-:W-:-:S03]  /*110a0*/  ISETP.GE.AND P0, PT, R19, UR5, PT ;  /* 0x0000000513007c0c */ /* 0x000fc6000bf06270 */
[----:B------:R-:W-:Y:S01]  /*110b0*/  STL [R1+0x3220], R29 ;  /* 0x0032201d01007387 */ /* 0x000fe20000100800 */
[----:B------:R-:W-:-:S03]  /*110c0*/  ISETP.GE.AND P1, PT, R15, UR5, PT ;  /* 0x000000050f007c0c */ /* 0x000fc6000bf26270 */
[----:B------:R-:W-:Y:S04]  /*110d0*/  STL [R1+0x3224], R29 ;  /* 0x0032241d01007387 */ /* 0x000fe80000100800 */
[----:B------:R-:W3:Y:S04]  /*110e0*/  LDL R19, [R1+0x854] ;  /* 0x0008540001137983 */ /* 0x000ee80000100800 */
[----:B------:R-:W3:Y:S04]  /*110f0*/  LDL.LU R15, [R1+0x32a4] ;  /* 0x0032a400010f7983 */ /* 0x000ee80000300800 */
[----:B--2---:R0:W-:Y:S04]  /*11100*/  STL [R1+0x134], R20 ;  /* 0x0001341401007387 */ /* 0x0041e80000100800 */
[----:B0-----:R-:W2:Y:S04]  /*11110*/  LDL.LU R20, [R1+0x32a0] ;  /* 0x0032a00001147983 */ /* 0x001ea80000300800 */
[----:B------:R-:W2:Y:S04]  /*11120*/  LDL R2, [R1+0x868] ;  /* 0x0008680001027983 */ /* 0x000ea80000100800 */
[----:B------:R-:W2:Y:S01]  /*11130*/  LDL R3, [R1+0x86c] ;  /* 0x00086c0001037983 */ /* 0x000ea20000100800 */
[----:B------:R-:W-:-:S02]  /*11140*/  PRMT R17, RZ, 0x7610, R17 ;  /* 0x00007610ff117816 */ /* 0x000fc40000000011 */
[----:B--2---:R-:W-:-:S04]  /*11150*/  @!P3 LOP3.LUT R3, R3, R2, RZ, 0x3c, !PT ;  /* 0x000000020303b212 */ /* 0x004fc800078e3cff */
[----:B------:R-:W-:-:S04]  /*11160*/  @!P3 LOP3.LUT R2, R3, R2, RZ, 0x3c, !PT ;  /* 0x000000020302b212 */ /* 0x000fc800078e3cff */
[----:B------:R-:W-:-:S05]  /*11170*/  @!P3 LOP3.LUT R3, R3, R2, RZ, 0x3c, !PT ;  /* 0x000000020303b212 */ /* 0x000fca00078e3cff */
[----:B------:R-:W2:Y:S04]  /*11180*/  @!P3 LDG.E.U16 R17, [R2.64] ;  /* 0x0000000a0211b981 */ /* 0x000ea8000c1e1500 */
[----:B--2---:R0:W-:Y:S04]  /*11190*/  STL [R1+0x1bc], R17 ;  /* 0x0001bc1101007387 */ /* 0x0041e80000100800 */
[----:B0-----:R-:W2:Y:S04]  /*111a0*/  LDL.LU R17, [R1+0x329c] ;  /* 0x00329c0001117983 */ /* 0x001ea80000300800 */
[----:B------:R-:W2:Y:S04]  /*111b0*/  LDL R2, [R1+0x860] ;  /* 0x0008600001027983 */ /* 0x000ea80000100800 */
[----:B------:R-:W2:Y:S01]  /*111c0*/  LDL R3, [R1+0x864] ;  /* 0x0008640001037983 */ /* 0x000ea20000100800 */
[----:B----4-:R-:W-:-:S02]  /*111d0*/  PRMT R24, RZ, 0x7610, R24 ;  /* 0x00007610ff187816 */ /* 0x010fc40000000018 */
[----:B--2---:R-:W-:-:S04]  /*111e0*/  @!P4 LOP3.LUT R3, R3, R2, RZ, 0x3c, !PT ;  /* 0x000000020303c212 */ /* 0x004fc800078e3cff */
[----:B------:R-:W-:-:S04]  /*111f0*/  @!P4 LOP3.LUT R2, R3, R2, RZ, 0x3c, !PT ;  /* 0x000000020302c212 */ /* 0x000fc800078e3cff */
[----:B------:R-:W-:-:S05]  /*11200*/  @!P4 LOP3.LUT R3, R3, R2, RZ, 0x3c, !PT ;  /* 0x000000020303c212 */ /* 0x000fca00078e3cff */
[----:B------:R0:W2:Y:S04]  /*11210*/  @!P4 LDG.E.U16 R24, [R2.64] ;  /* 0x0000000a0218c981 */ /* 0x0000a8000c1e1500 */
[----:B0-----:R-:W0:Y:S02]  /*11220*/  S2R R3, SR_TID.X ;  /* 0x0000000000037919 */ /* 0x001e240000002100 */
[----:B0-----:R-:W-:Y:S02]  /*11230*/  SHF.R.U32.HI R2, RZ, 0x8, R3 ;  /* 0x00000008ff027819 */ /* 0x001fe40000011603 */
[----:B------:R-:W4:Y:S02]  /*11240*/  LDL R3, [R1+0x858] ;  /* 0x0008580001037983 */ /* 0x000f240000100800 */
[----:B------:R-:W-:-:S04]  /*11250*/  SGXT.U32 R2, R2, 0x1 ;  /* 0x000000010202781a */ /* 0x000fc80000000000 */
[----:B------:R-:W-:Y:S02]  /*11260*/  LOP3.LUT R2, R2, 0x2e, RZ, 0xfc, !PT ;  /* 0x0000002e02027812 */ /* 0x000fe400078efcff */
[----:B---3--:R-:W-:Y:S02]  /*11270*/  PRMT R15, RZ, 0x7610, R15 ;  /* 0x00007610ff0f7816 */ /* 0x008fe4000000000f */
[----:B------:R-:W-:Y:S01]  /*11280*/  ISETP.GE.AND P2, PT, R2, UR5, PT ;  /* 0x0000000502007c0c */ /* 0x000fe2000bf46270 */
[----:B------:R-:W-:-:S05]  /*11290*/  @!P0 IMAD.MOV.U32 R2, RZ, RZ, R27 ;  /* 0x000000ffff028224 */ /* 0x000fca00078e001b */
[----:B----4-:R-:W3:Y:S04]  /*112a0*/  @!P0 LDG.E.U16 R15, [R2.64] ;  /* 0x0000000a020f8981 */ /* 0x010ee8000c1e1500 */
[----:B--2---:R-:W-:Y:S04]  /*112b0*/  STL [R1+0x3228], R24 ;  /* 0x0032281801007387 */ /* 0x004fe80000100800 */
[----:B------:R-:W-:Y:S04]  /*112c0*/  STL [R1+0x322c], R24 ;  /* 0x00322c1801007387 */ /* 0x000fe80000100800 */
[----:B---3--:R0:W-:Y:S04]  /*112d0*/  STL [R1+0x24], R15 ;  /* 0x0000240f01007387 */ /* 0x0081e80000100800 */
[----:B0-----:R-:W2:Y:S04]  /*112e0*/  LDL.LU R15, [R1+0x3298] ;  /* 0x00329800010f7983 */ /* 0x001ea80000300800 */
[----:B------:R-:W3:Y:S01]  /*112f0*/  LDL R3, [R1+0x850] ;  /* 0x0008500001037983 */ /* 0x000ee20000100800 */
[----:B------:R-:W-:Y:S01]  /*11300*/  PRMT R9, RZ, 0x7610, R9 ;  /* 0x00007610ff097816 */ /* 0x000fe20000000009 */
[----:B------:R-:W-:-:S05]  /*11310*/  @!P1 IMAD.MOV.U32 R2, RZ, RZ, R19 ;  /* 0x000000ffff029224 */ /* 0x000fca00078e0013 */
[----:B---3--:R0:W3:Y:S04]  /*11320*/  @!P1 LDG.E.U16 R9, [R2.64] ;  /* 0x0000000a02099981 */ /* 0x0080e8000c1e1500 */
[----:B0-----:R-:W4:Y:S04]  /*11330*/  LDL R2, [R1+0x848] ;  /* 0x0008480001027983 */ /* 0x001f280000100800 */
[----:B---3--:R-:W-:Y:S04]  /*11340*/  STL [R1+0x130], R9 ;  /* 0x0001300901007387 */ /* 0x008fe80000100800 */
[----:B------:R-:W4:Y:S01]  /*11350*/  LDL R3, [R1+0x84c] ;  /* 0x00084c0001037983 */ /* 0x000f220000100800 */
[----:B------:R-:W-:-:S03]  /*11360*/  PRMT R10, RZ, 0x7610, R10 ;  /* 0x00007610ff0a7816 */ /* 0x000fc6000000000a */
[----:B------:R-:W0:Y:S04]  /*11370*/  S2R R27, SR_TID.X ;  /* 0x00000000001b7919 */ /* 0x000e280000002100 */
[----:B------:R-:W3:Y:S01]  /*11380*/  LDL R19, [R1+0x83c] ;  /* 0x00083c0001137983 */ /* 0x000ee20000100800 */
[----:B----4-:R-:W-:-:S04]  /*11390*/  @!P2 LOP3.LUT R3, R3, R2, RZ, 0x3c, !PT ;  /* 0x000000020303a212 */ /* 0x010fc800078e3cff */
[----:B------:R-:W-:-:S04]  /*113a0*/  @!P2 LOP3.LUT R2, R3, R2, RZ, 0x3c, !PT ;  /* 0x000000020302a212 */ /* 0x000fc800078e3cff */
[----:B------:R-:W-:-:S05]  /*113b0*/  @!P2 LOP3.LUT R3, R3, R2, RZ, 0x3c, !PT ;  /* 0x000000020303a212 */ /* 0x000fca00078e3cff */
[----:B------:R-:W4:Y:S01]  /*113c0*/  @!P2 LDG.E.U16 R10, [R2.64] ;  /* 0x0000000a020aa981 */ /* 0x000f22000c1e1500 */
[----:B0-----:R-:W-:-:S04]  /*113d0*/  SHF.R.U32.HI R27, RZ, 0x8, R27 ;  /* 0x00000008ff1b7819 */ /* 0x001fc8000001161b */
[----:B------:R-:W-:-:S04]  /*113e0*/  SGXT.U32 R27, R27, 0x1 ;  /* 0x000000011b1b781a */ /* 0x000fc80000000000 */
[----:B------:R-:W-:-:S04]  /*113f0*/  LOP3.LUT R27, R27, 0x30, RZ, 0xfc, !PT ;  /* 0x000000301b1b7812 */ /* 0x000fc800078efcff */
[----:B------:R-:W-:Y:S02]  /*11400*/  ISETP.GE.AND P0, PT, R27, UR5, PT ;  /* 0x000000051b007c0c */ /* 0x000fe4000bf06270 */
[----:B------:R-:W2:Y:S04]  /*11410*/  LDL.LU R27, [R1+0x3294] ;  /* 0x00329400011b7983 */ /* 0x000ea80000300800 */
[----:B----4-:R0:W-:Y:S04]  /*11420*/  STL [R1+0x1b0], R10 ;  /* 0x0001b00a01007387 */ /* 0x0101e80000100800 */
[----:B0-----:R-:W4:Y:S04]  /*11430*/  LDL.LU R10, [R1+0x3290] ;  /* 0x00329000010a7983 */ /* 0x001f280000300800 */
[----:B------:R-:W2:Y:S04]  /*11440*/  LDL R2, [R1+0x840] ;  /* 0x0008400001027983 */ /* 0x000ea80000100800 */
[----:B------:R-:W2:Y:S01]  /*11450*/  LDL R3, [R1+0x844] ;  /* 0x0008440001037983 */ /* 0x000ea20000100800 */
[----:B------:R-:W-:-:S03]  /*11460*/  PRMT R20, RZ, 0x7610, R20 ;  /* 0x00007610ff147816 */ /* 0x000fc60000000014 */
[----:B------:R-:W0:Y:S02]  /*11470*/  S2R R9, SR_TID.X ;  /* 0x0000000000097919 */ /* 0x000e240000002100 */
[----:B0-----:R-:W-:-:S04]  /*11480*/  SHF.R.U32.HI R9, RZ, 0x8, R9 ;  /* 0x00000008ff097819 */ /* 0x001fc80000011609 */
[----:B------:R-:W-:Y:S02]  /*11490*/  SGXT.U32 R9, R9, 0x1 ;  /* 0x000000010909781a */ /* 0x000fe40000000000 */
[----:B--2---:R-:W-:-:S04]  /*114a0*/  @!P0 LOP3.LUT R3, R3, R2, RZ, 0x3c, !PT ;  /* 0x0000000203038212 */ /* 0x004fc800078e3cff */
[----:B------:R-:W-:-:S04]  /*114b0*/  @!P0 LOP3.LUT R2, R3, R2, RZ, 0x3c, !PT ;  /* 0x0000000203028212 */ /* 0x000fc800078e3cff */
[----:B------:R-:W-:-:S05]  /*114c0*/  @!P0 LOP3.LUT R3, R3, R2, RZ, 0x3c, !PT ;  /* 0x0000000203038212 */ /* 0x000fca00078e3cff */
[----:B------:R0:W2:Y:S04]  /*114d0*/  @!P0 LDG.E.U16 R20, [R2.64] ;  /* 0x0000000a02148981 */ /* 0x0000a8000c1e1500 */
[----:B0-----:R-:W4:Y:S01]  /*114e0*/  LDL R3, [R1+0x838] ;  /* 0x0008380001037983 */ /* 0x001f220000100800 */
[----:B------:R-:W-:-:S04]  /*114f0*/  LOP3.LUT R9, R9, 0x32, RZ, 0xfc, !PT ;  /* 0x0000003209097812 */ /* 0x000fc800078efcff */
[----:B------:R-:W-:Y:S02]  /*11500*/  ISETP.GE.AND P1, PT, R9, UR5, PT ;  /* 0x0000000509007c0c */ /* 0x000fe4000bf26270 */
[----:B------:R-:W0:Y:S01]  /*11510*/  S2R R9, SR_TID.X ;  /* 0x0000000000097919 */ /* 0x000e220000002100 */
[----:B------:R-:W-:Y:S02]  /*11520*/  PRMT R28, RZ, 0x7610, R28 ;  /* 0x00007610ff1c7816 */ /* 0x000fe4000000001c */
[----:B0-----:R-:W-:-:S04]  /*11530*/  SHF.R.U32.HI R9, RZ, 0x8, R9 ;  /* 0x00000008ff097819 */ /* 0x001fc80000011609 */
[----:B------:R-:W-:-:S04]  /*11540*/  SGXT.U32 R9, R9, 0x1 ;  /* 0x000000010909781a */ /* 0x000fc80000000000 */
[----:B------:R-:W-:-:S04]  /*11550*/  LOP3.LUT R2, R9, 0x34, RZ, 0xfc, !PT ;  /* 0x0000003409027812 */ /* 0x000fc800078efcff */
[----:B------:R-:W-:Y:S01]  /*11560*/  ISETP.GE.AND P0, PT, R2, UR5, PT ;  /* 0x0000000502007c0c */ /* 0x000fe2000bf06270 */
[----:B---3--:R-:W-:Y:S01]  /*11570*/  @!P1 IMAD.MOV.U32 R2, RZ, RZ, R19 ;  /* 0x000000ffff029224 */ /* 0x008fe200078e0013 */
[----:B--2---:R-:W-:Y:S04]  /*11580*/  STL [R1+0x3230], R20 ;  /* 0x0032301401007387 */ /* 0x004fe80000100800 */
[----:B------:R-:W-:Y:S04]  /*11590*/  STL [R1+0x3234], R20 ;  /* 0x0032341401007387 */ /* 0x000fe80000100800 */
[----:B------:R-:W-:Y:S04]  /*115a0*/  STL [R1+0x3238], R20 ;  /* 0x0032381401007387 */ /* 0x000fe80000100800 */
[----:B------:R-:W-:Y:S04]  /*115b0*/  STL [R1+0x323c], R20 ;  /* 0x00323c1401007387 */ /* 0x000fe80000100800 */
[----:B------:R-:W-:Y:S04]  /*115c0*/  STL [R1+0x3240], R20 ;  /* 0x0032401401007387 */ /* 0x000fe80000100800 */
[----:B----4-:R0:W2:Y:S04]  /*115d0*/  @!P1 LDG.E.U16 R28, [R2.64] ;  /* 0x0000000a021c9981 */ /* 0x0100a8000c1e1500 */
[----:B0-----:R-:W3:Y:S04]  /*115e0*/  LDL R2, [R1+0x830] ;  /* 0x0008300001027983 */ /* 0x001ee80000100800 */
[----:B------:R-:W3:Y:S01]  /*115f0*/  LDL R3, [R1+0x834] ;  /* 0x0008340001037983 */ /* 0x000ee20000100800 */
[----:B------:R-:W-:-:S03]  /*11600*/  PRMT R13, RZ, 0x7610, R13 ;  /* 0x00007610ff0d7816 */ /* 0x000fc6000000000d */
[----:B------:R-:W0:Y:S01]  /*11610*/  S2R R9, SR_TID.X ;  /* 0x0000000000097919 */ /* 0x000e220000002100 */
[----:B---3--:R-:W-:-:S04]  /*11620*/  @!P0 LOP3.LUT R3, R3, R2, RZ, 0x3c, !PT ;  /* 0x0000000203038212 */ /* 0x008fc800078e3cff */
[----:B------:R-:W-:-:S04]  /*11630*/  @!P0 LOP3.LUT R2, R3, R2, RZ, 0x3c, !PT ;  /* 0x0000000203028212 */ /* 0x000fc800078e3cff */
[----:B------:R-:W-:-:S05]  /*11640*/  @!P0 LOP3.LUT R3, R3, R2, RZ, 0x3c, !PT ;  /* 0x0000000203038212 */ /* 0x000fca00078e3cff */
[----:B------:R-:W3:Y:S01]  /*11650*/  @!P0 LDG.E.U16 R13, [R2.64] ;  /* 0x0000000a020d8981 */ /* 0x000ee2000c1e1500 */
[----:B0-----:R-:W-:-:S04]  /*11660*/  SHF.R.U32.HI R9, RZ, 0x8, R9 ;  /* 0x00000008ff097819 */ /* 0x001fc80000011609 */
[----:B------:R-:W-:-:S04]  /*11670*/  SGXT.U32 R9, R9, 0x1 ;  /* 0x000000010909781a */ /* 0x000fc80000000000 */
[----:B------:R-:W-:Y:S01]  /*11680*/  LOP3.LUT R9, R9, 0x36, RZ, 0xfc, !PT ;  /* 0x0000003609097812 */ /* 0x000fe200078efcff */
[----:B--2---:R0:W-:Y:S03]  /*11690*/  STL [R1+0x3218], R28 ;  /* 0x0032181c01007387 */ /* 0x0041e60000100800 */
[----:B------:R-:W-:Y:S01]  /*116a0*/  ISETP.GE.AND P1, PT, R9, UR5, PT ;  /* 0x0000000509007c0c */ /* 0x000fe2000bf26270 */
[----:B0-----:R-:W2:Y:S04]  /*116b0*/  LDL R28, [R1+0x824] ;  /* 0x00082400011c7983 */ /* 0x001ea80000100800 */
[----:B------:R-:W4:Y:S04]  /*116c0*/  LDL.LU R9, [R1+0x328c] ;  /* 0x00328c0001097983 */ /* 0x000f280000300800 */
[----:B---3--:R0:W-:Y:S04]  /*116d0*/  STL [R1+0x12c], R13 ;  /* 0x00012c0d01007387 */ /* 0x0081e80000100800 */
[----:B------:R-:W3:Y:S04]  /*116e0*/  LDL R2, [R1+0x828] ;  /* 0x0008280001027983 */ /* 0x000ee80000100800 */
[----:B------:R-:W3:Y:S01]  /*116f0*/  LDL R3, [R1+0x82c] ;  /* 0x00082c0001037983 */ /* 0x000ee20000100800 */
[----:B------:R-:W-:-:S03]  /*11700*/  PRMT R18, RZ, 0x7610, R18 ;  /* 0x00007610ff127816 */ /* 0x000fc60000000012 */
[----:B------:R-:W1:Y:S01]  /*11710*/  S2R R19, SR_TID.X ;  /* 0x0000000000137919 */ /* 0x000e620000002100 */
[----:B---3--:R-:W-:-:S04]  /*11720*/  @!P1 LOP3.LUT R3, R3, R2, RZ, 0x3c, !PT ;  /* 0x0000000203039212 */ /* 0x008fc800078e3cff */
[----:B------:R-:W-:-:S04]  /*11730*/  @!P1 LOP3.LUT R2, R3, R2, RZ, 0x3c, !PT ;  /* 0x0000000203029212 */ /* 0x000fc800078e3cff */
[----:B------:R-:W-:-:S05]  /*11740*/  @!P1 LOP3.LUT R3, R3, R2, RZ, 0x3c, !PT ;  /* 0x0000000203039212 */ /* 0x000fca00078e3cff */
[----:B------:R3:W4:Y:S04]  /*11750*/  @!P1 LDG.E.U16 R18, [R2.64] ;  /* 0x0000000a02129981 */ /* 0x000728000c1e1500 */
[----:B---3--:R-:W3:Y:S01]  /*11760*/  LDL R3, [R1+0x820] ;  /* 0x0008200001037983 */ /* 0x008ee20000100800 */
[----:B-1----:R-:W-:-:S04]  /*11770*/  SHF.R.U32.HI R19, RZ, 0x8, R19 ;  /* 0x00000008ff137819 */ /* 0x002fc80000011613 */
[----:B------:R-:W-:-:S04]  /*11780*/  SGXT.U32 R19, R19, 0x1 ;  /* 0x000000011313781a */ /* 0x000fc80000000000 */
[----:B------:R-:W-:-:S04]  /*11790*/  LOP3.LUT R19, R19, 0x38, RZ, 0xfc, !PT ;  /* 0x0000003813137812 */ /* 0x000fc800078efcff */
[----:B------:R-:W-:Y:S02]  /*117a0*/  ISETP.GE.AND P0, PT, R19, UR5, PT ;  /* 0x0000000513007c0c */ /* 0x000fe4000bf06270 */
[----:B------:R-:W-:Y:S01]  /*117b0*/  PRMT R17, RZ, 0x7610, R17 ;  /* 0x00007610ff117816 */ /* 0x000fe20000000011 */
[----:B------:R-:W3:Y:S10]  /*117c0*/  LDL R19, [R1+0x814] ;  /* 0x0008140001137983 */ /* 0x000ef40000100800 */
[----:B--2---:R-:W-:Y:S01]  /*117d0*/  @!P0 IMAD.MOV.U32 R2, RZ, RZ, R28 ;  /* 0x000000ffff028224 */ /* 0x004fe200078e001c */
[----:B0-----:R-:W0:Y:S04]  /*117e0*/  S2R R13, SR_TID.X ;  /* 0x00000000000d7919 */ /* 0x001e280000002100 */
[----:B----4-:R1:W-:Y:S04]  /*117f0*/  STL [R1+0x178], R18 ;  /* 0x0001781201007387 */ /* 0x0103e80000100800 */
[----:B---3--:R2:W3:Y:S04]  /*11800*/  @!P0 LDG.E.U16 R17, [R2.64] ;  /* 0x0000000a02118981 */ /* 0x0084e8000c1e1500 */
[----:B--2---:R-:W2:Y:S04]  /*11810*/  LDL R2, [R1+0x818] ;  /* 0x0008180001027983 */ /* 0x004ea80000100800 */
[----:B------:R-:W2:Y:S01]  /*11820*/  LDL R3, [R1+0x81c] ;  /* 0x00081c0001037983 */ /* 0x000ea20000100800 */
[----:B0-----:R-:W-:-:S04]  /*11830*/  SHF.R.U32.HI R13, RZ, 0x8, R13 ;  /* 0x00000008ff0d7819 */ /* 0x001fc8000001160d */
[----:B------:R-:W-:-:S04]  /*11840*/  SGXT.U32 R13, R13, 0x1 ;  /* 0x000000010d0d781a */ /* 0x000fc80000000000 */
[----:B------:R-:W-:-:S04]  /*11850*/  LOP3.LUT R13, R13, 0x3a, RZ, 0xfc, !PT ;  /* 0x0000003a0d0d7812 */ /* 0x000fc800078efcff */
[----:B------:R-:W-:Y:S02]  /*11860*/  ISETP.GE.AND P1, PT, R13, UR5, PT ;  /* 0x000000050d007c0c */ /* 0x000fe4000bf26270 */
[----:B------:R-:W-:Y:S01]  /*11870*/  PRMT R8, RZ, 0x7610, R8 ;  /* 0x00007610ff087816 */ /* 0x000fe20000000008 */
[----:B-1----:R-:W0:Y:S04]  /*11880*/  S2R R18, SR_TID.X ;  /* 0x0000000000127919 */ /* 0x002e280000002100 */
[----:B------:R-:W4:Y:S06]  /*11890*/  LDL R13, [R1+0x80c] ;  /* 0x00080c00010d7983 */ /* 0x000f2c0000100800 */
[----:B--2---:R-:W-:-:S04]  /*118a0*/  @!P1 LOP3.LUT R3, R3, R2, RZ, 0x3c, !PT ;  /* 0x0000000203039212 */ /* 0x004fc800078e3cff */
[----:B------:R-:W-:-:S04]  /*118b0*/  @!P1 LOP3.LUT R2, R3, R2, RZ, 0x3c, !PT ;  /* 0x0000000203029212 */ /* 0x000fc800078e3cff */
[----:B------:R-:W-:-:S05]  /*118c0*/  @!P1 LOP3.LUT R3, R3, R2, RZ, 0x3c, !PT ;  /* 0x0000000203039212 */ /* 0x000fca00078e3cff */
[----:B------:R-:W2:Y:S01]  /*118d0*/  @!P1 LDG.E.U16 R8, [R2.64] ;  /* 0x0000000a02089981 */ /* 0x000ea2000c1e1500 */
[----:B0-----:R-:W-:-:S04]  /*118e0*/  SHF.R.U32.HI R18, RZ, 0x8, R18 ;  /* 0x00000008ff127819 */ /* 0x001fc80000011612 */
[----:B------:R-:W-:-:S04]  /*118f0*/  SGXT.U32 R18, R18, 0x1 ;  /* 0x000000011212781a */ /* 0x000fc80000000000 */
[----:B------:R-:W-:-:S04]  /*11900*/  LOP3.LUT R18, R18, 0x3c, RZ, 0xfc, !PT ;  /* 0x0000003c12127812 */ /* 0x000fc800078efcff */
[----:B------:R-:W-:Y:S02]  /*11910*/  ISETP.GE.AND P0, PT, R18, UR5, PT ;  /* 0x0000000512007c0c */ /* 0x000fe4000bf06270 */
[----:B------:R-:W3:Y:S04]  /*11920*/  LDL R18, [R1+0x804] ;  /* 0x0008040001127983 */ /* 0x000ee80000100800 */
[----:B--2---:R0:W-:Y:S04]  /*11930*/  STL [R1+0x8], R8 ;  /* 0x0000080801007387 */ /* 0x0041e80000100800 */
[----:B0-----:R-:W2:Y:S04]  /*11940*/  LDL.LU R8, [R1+0x3288] ;  /* 0x0032880001087983 */ /* 0x001ea80000300800 */
[----:B------:R-:W2:Y:S01]  /*11950*/  LDL R3, [R1+0x810] ;  /* 0x0008100001037983 */ /* 0x000ea20000100800 */
[----:B------:R-:W-:Y:S01]  /*11960*/  PRMT R7, RZ, 0x7610, R7 ;  /* 0x00007610ff077816 */ /* 0x000fe20000000007 */
[----:B------:R-:W-:-:S02]  /*11970*/  @!P0 IMAD.MOV.U32 R2, RZ, RZ, R19 ;  /* 0x000000ffff028224 */ /* 0x000fc400078e0013 */
[----:B------:R-:W0:Y:S04]  /*11980*/  S2R R28, SR_TID.X ;  /* 0x00000000001c7919 */ /* 0x000e280000002100 */
[----:B--2---:R1:W2:Y:S04]  /*11990*/  @!P0 LDG.E.U16 R7, [R2.64] ;  /* 0x0000000a02078981 */ /* 0x0042a8000c1e1500 */
[----:B-1----:R-:W1:Y:S01]  /*119a0*/  S2R R3, SR_TID.X ;  /* 0x0000000000037919 */ /* 0x002e620000002100 */
[----:B0-----:R-:W-:-:S04]  /*119b0*/  SHF.R.U32.HI R28, RZ, 0x8, R28 ;  /* 0x00000008ff1c7819 */ /* 0x001fc8000001161c */
[----:B------:R-:W-:-:S04]  /*119c0*/  SGXT.U32 R28, R28, 0x1 ;  /* 0x000000011c1c781a */ /* 0x000fc80000000000 */
[----:B------:R-:W-:-:S04]  /*119d0*/  LOP3.LUT R28, R28, 0x3e, RZ, 0xfc, !PT ;  /* 0x0000003e1c1c7812 */ /* 0x000fc800078efcff */
[----:B------:R-:W-:Y:S02]  /*119e0*/  ISETP.GE.AND P1, PT, R28, UR5, PT ;  /* 0x000000051c007c0c */ /* 0x000fe4000bf26270 */
[----:B------:R-:W3:Y:S01]  /*119f0*/  LDL R28, [R1+0x7fc] ;  /* 0x0007fc00011c7983 */ /* 0x000ee20000100800 */
[----:B-1----:R-:W-:-:S04]  /*11a00*/  SHF.R.U32.HI R3, RZ, 0x8, R3 ;  /* 0x00000008ff037819 */ /* 0x002fc80000011603 */
[----:B------:R-:W-:-:S04]  /*11a10*/  SGXT.U32 R3, R3, 0x1 ;  /* 0x000000010303781a */ /* 0x000fc80000000000 */
[----:B------:R-:W-:Y:S01]  /*11a20*/  LOP3.LUT R2, R3, 0x40, RZ, 0xfc, !PT ;  /* 0x0000004003027812 */ /* 0x000fe200078efcff */
[----:B--2---:R0:W-:Y:S04]  /*11a30*/  STL [R1+0x128], R7 ;  /* 0x0001280701007387 */ /* 0x0041e80000100800 */
[----:B0-----:R-:W2:Y:S04]  /*11a40*/  LDL.LU R7, [R1+0x3284] ;  /* 0x0032840001077983 */ /* 0x001ea80000300800 */
[----:B------:R-:W2:Y:S01]  /*11a50*/  LDL R3, [R1+0x808] ;  /* 0x0008080001037983 */ /* 0x000ea20000100800 */
[----:B------:R-:W-:Y:S01]  /*11a60*/  ISETP.GE.AND P0, PT, R2, UR5, PT ;  /* 0x0000000502007c0c */ /* 0x000fe2000bf06270 */
[----:B----4-:R-:W-:Y:S01]  /*11a70*/  @!P1 IMAD.MOV.U32 R2, RZ, RZ, R13 ;  /* 0x000000ffff029224 */ /* 0x010fe200078e000d */
[----:B------:R-:W-:-:S06]  /*11a80*/  PRMT R6, RZ, 0x7610, R6 ;  /* 0x00007610ff067816 */ /* 0x000fcc0000000006 */
[----:B--2---:R-:W2:Y:S01]  /*11a90*/  @!P1 LDG.E.U16 R6, [R2.64] ;  /* 0x0000000a02069981 */ /* 0x004ea2000c1e1500 */
[----:B------:R-:W-:-:S03]  /*11aa0*/  PRMT R15, RZ, 0x7610, R15 ;  /* 0x00007610ff0f7816 */ /* 0x000fc6000000000f */
[----:B--2---:R0:W-:Y:S04]  /*11ab0*/  STL [R1+0x15c], R6 ;  /* 0x00015c0601007387 */ /* 0x0041e80000100800 */
[----:B0-----:R-:W2:Y:S04]  /*11ac0*/  LDL.LU R6, [R1+0x3280] ;  /* 0x0032800001067983 */ /* 0x001ea80000300800 */
[----:B------:R-:W4:Y:S01]  /*11ad0*/  LDL R3, [R1+0x800] ;  /* 0x0008000001037983 */ /* 0x000f220000100800 */
[----:B---3--:R-:W-:-:S03]  /*11ae0*/  @!P0 IMAD.MOV.U32 R2, RZ, RZ, R18 ;  /* 0x000000ffff028224 */ /* 0x008fc600078e0012 */
[----:B------:R-:W0:Y:S02]  /*11af0*/  S2R R19, SR_TID.X ;  /* 0x0000000000137919 */ /* 0x000e240000002100 */
[----:B0-----:R-:W-:Y:S02]  /*11b00*/  SHF.R.U32.HI R19, RZ, 0x8, R19 ;  /* 0x00000008ff137819 */ /* 0x001fe40000011613 */
[----:B----4-:R0:W3:Y:S04]  /*11b10*/  @!P0 LDG.E.U16 R15, [R2.64] ;  /* 0x0000000a020f8981 */ /* 0x0100e8000c1e1500 */
[----:B0-----:R-:W4:Y:S01]  /*11b20*/  LDL R3, [R1+0x7f8] ;  /* 0x0007f80001037983 */ /* 0x001f220000100800 */
[----:B------:R-:W-:-:S04]  /*11b30*/  SGXT.U32 R19, R19, 0x1 ;  /* 0x000000011313781a */ /* 0x000fc80000000000 */
[----:B------:R-:W-:-:S04]  /*11b40*/  LOP3.LUT R13, R19, 0x42, RZ, 0xfc, !PT ;  /* 0x00000042130d7812 */ /* 0x000fc800078efcff */
[----:B------:R-:W-:Y:S02]  /*11b50*/  ISETP.GE.AND P1, PT, R13, UR5, PT ;  /* 0x000000050d007c0c */ /* 0x000fe4000bf26270 */
[----:B------:R-:W-:Y:S01]  /*11b60*/  PRMT R27, RZ, 0x7610, R27 ;  /* 0x00007610ff1b7816 */ /* 0x000fe2000000001b */
[----:B------:R-:W0:Y:S01]  /*11b70*/  S2R R19, SR_TID.X ;  /* 0x0000000000137919 */ /* 0x000e220000002100 */
[----:B------:R-:W-:-:S03]  /*11b80*/  PRMT R5, RZ, 0x7610, R5 ;  /* 0x00007610ff057816 */ /* 0x000fc60000000005 */
[----:B------:R-:W2:Y:S06]  /*11b90*/  LDL R13, [R1+0x7ec] ;  /* 0x0007ec00010d7983 */ /* 0x000eac0000100800 */
[----:B------:R-:W-:-:S05]  /*11ba0*/  @!P1 IMAD.MOV.U32 R2, RZ, RZ, R28 ;  /* 0x000000ffff029224 */ /* 0x000fca00078e001c */
[----:B----4-:R1:W4:Y:S04]  /*11bb0*/  @!P1 LDG.E.U16 R27, [R2.64] ;  /* 0x0000000a021b9981 */ /* 0x010328000c1e1500 */
[----:B-1----:R-:W2:Y:S04]  /*11bc0*/  LDL R2, [R1+0x7f0] ;  /* 0x0007f00001027983 */ /* 0x002ea80000100800 */
[----:B------:R-:W2:Y:S01]  /*11bd0*/  LDL R3, [R1+0x7f4] ;  /* 0x0007f40001037983 */ /* 0x000ea20000100800 */
[----:B0-----:R-:W-:-:S04]  /*11be0*/  SHF.R.U32.HI R19, RZ, 0x8, R19 ;  /* 0x00000008ff137819 */ /* 0x001fc80000011613 */
[----:B------:R-:W-:-:S04]  /*11bf0*/  SGXT.U32 R19, R19, 0x1 ;  /* 0x000000011313781a */ /* 0x000fc80000000000 */
[----:B------:R-:W-:-:S04]  /*11c00*/  LOP3.LUT R18, R19, 0x44, RZ, 0xfc, !PT ;  /* 0x0000004413127812 */ /* 0x000fc800078efcff */
[----:B------:R-:W-:Y:S01]  /*11c10*/  ISETP.GE.AND P0, PT, R18, UR5, PT ;  /* 0x0000000512007c0c */ /* 0x000fe2000bf06270 */
[----:B------:R-:W0:Y:S04]  /*11c20*/  S2R R19, SR_TID.X ;  /* 0x0000000000137919 */ /* 0x000e280000002100 */
[----:B------:R-:W3:Y:S08]  /*11c30*/  LDL R18, [R1+0x7e4] ;  /* 0x0007e40001127983 */ /* 0x000ef00000100800 */
        /* <DEDUP_REMOVED lines=9> */
[----:B------:R-:W0:Y:S04]  /*11cd0*/  S2R R19, SR_TID.X ;  /* 0x0000000000137919 */ /* 0x000e280000002100 */
[----:B--2---:R1:W-:Y:S04]  /*11ce0*/  STL [R1+0x58], R5 ;  /* 0x0000580501007387 */ /* 0x0043e80000100800 */
[----:B-1----:R-:W2:Y:S04]  /*11cf0*/  LDL.LU R5, [R1+0x327c] ;  /* 0x00327c0001057983 */ /* 0x002ea80000300800 */
[----:B------:R-:W2:Y:S01]  /*11d00*/  LDL R3, [R1+0x7e8] ;  /* 0x0007e80001037983 */ /* 0x000ea20000100800 */
[----:B0-----:R-:W-:-:S04]  /*11d10*/  SHF.R.U32.HI R19, RZ, 0x8, R19 ;  /* 0x00000008ff137819 */ /* 0x001fc80000011613 */
[----:B------:R-:W-:-:S04]  /*11d20*/  SGXT.U32 R19, R19, 0x1 ;  /* 0x000000011313781a */ /* 0x000fc80000000000 */
[----:B------:R-:W-:Y:S02]  /*11d30*/  LOP3.LUT R2, R19, 0x48, RZ, 0xfc, !PT ;  /* 0x0000004813027812 */ /* 0x000fe400078efcff */
[----:B------:R-:W-:Y:S02]  /*11d40*/  PRMT R4, RZ, 0x7610, R4 ;  /* 0x00007610ff047816 */ /* 0x000fe40000000004 */
[----:B------:R-:W-:Y:S01]  /*11d50*/  ISETP.GE.AND P0, PT, R2, UR5, PT ;  /* 0x0000000502007c0c */ /* 0x000fe2000bf06270 */
[----:B------:R-:W-:-:S05]  /*11d60*/  @!P1 IMAD.MOV.U32 R2, RZ, RZ, R13 ;  /* 0x000000ffff029224 */ /* 0x000fca00078e000d */
[----:B--2---:R-:W2:Y:S01]  /*11d70*/  @!P1 LDG.E.U16 R4, [R2.64] ;  /* 0x0000000a02049981 */ /* 0x004ea2000c1e1500 */
[----:B------:R-:W-:-:S03]  /*11d80*/  PRMT R10, RZ, 0x7610, R10 ;  /* 0x00007610ff0a7816 */ /* 0x000fc6000000000a */
[----:B--2---:R0:W-:Y:S04]  /*11d90*/  STL [R1+0x158], R4 ;  /* 0x0001580401007387 */ /* 0x0041e80000100800 */
[----:B0-----:R-:W2:Y:S04]  /*11da0*/  LDL.LU R4, [R1+0x3278] ;  /* 0x0032780001047983 */ /* 0x001ea80000300800 */
[----:B------:R-:W2:Y:S01]  /*11db0*/  LDL R3, [R1+0x7e0] ;  /* 0x0007e00001037983 */ /* 0x000ea20000100800 */
[----:B---3--:R-:W-:-:S03]  /*11dc0*/  @!P0 IMAD.MOV.U32 R2, RZ, RZ, R18 ;  /* 0x000000ffff028224 */ /* 0x008fc600078e0012 */
[----:B------:R-:W0:Y:S02]  /*11dd0*/  S2R R19, SR_TID.X ;  /* 0x0000000000137919 */ /* 0x000e240000002100 */
[----:B0-----:R-:W-:Y:S02]  /*11de0*/  SHF.R.U32.HI R19, RZ, 0x8, R19 ;  /* 0x00000008ff137819 */ /* 0x001fe40000011613 */
[----:B--2---:R0:W2:Y:S04]  /*11df0*/  @!P0 LDG.E.U16 R10, [R2.64] ;  /* 0x0000000a020a8981 */ /* 0x0040a8000c1e1500 */
[----:B0-----:R-:W3:Y:S01]  /*11e00*/  LDL R3, [R1+0x7c0] ;  /* 0x0007c00001037983 */ /* 0x001ee20000100800 */
        /* <DEDUP_REMOVED lines=8> */
[----:B---3--:R1:W3:Y:S04]  /*11e90*/  @!P1 LDG.E.U16 R9, [R2.64] ;  /* 0x0000000a02099981 */ /* 0x0082e8000c1e1500 */
[----:B-1----:R-:W2:Y:S04]  /*11ea0*/  LDL R2, [R1+0x7a0] ;  /* 0x0007a00001027983 */ /* 0x002ea80000100800 */
[----:B------:R-:W2:Y:S01]  /*11eb0*/  LDL R3, [R1+0x7a4] ;  /* 0x0007a40001037983 */ /* 0x000ea20000100800 */
[----:B0-----:R-:W-:-:S04]  /*11ec0*/  SHF.R.U32.HI R13, RZ, 0x8, R13 ;  /* 0x00000008ff0d7819 */ /* 0x001fc8000001160d */
[----:B------:R-:W-:-:S04]  /*11ed0*/  SGXT.U32 R13, R13, 0x1 ;  /* 0x000000010d0d781a */ /* 0x000fc80000000000 */
[----:B------:R-:W-:-:S04]  /*11ee0*/  LOP3.LUT R13, R13, 0x58, RZ, 0xfc, !PT ;  /* 0x000000580d0d7812 */ /* 0x000fc800078efcff */
[----:B------:R-:W-:Y:S01]  /*11ef0*/  ISETP.GE.AND P0, PT, R13, UR5, PT ;  /* 0x000000050d007c0c */ /* 0x000fe2000bf06270 */
[----:B------:R-:W0:Y:S01]  /*11f00*/  S2R R18, SR_TID.X ;  /* 0x0000000000127919 */ /* 0x000e220000002100 */
[----:B------:R-:W-:-:S03]  /*11f10*/  PRMT R7, RZ, 0x7610, R7 ;  /* 0x00007610ff077816 */ /* 0x000fc60000000007 */
[----:B------:R-:W3:Y:S08]  /*11f20*/  LDL R13, [R1+0x764] ;  /* 0x00076400010d7983 */ /* 0x000ef00000100800 */
[----:B--2---:R-:W-:-:S04]  /*11f30*/  @!P0 LOP3.LUT R3, R3, R2, RZ, 0x3c, !PT ;  /* 0x0000000203038212 */ /* 0x004fc800078e3cff */
[----:B------:R-:W-:-:S04]  /*11f40*/  @!P0 LOP3.LUT R2, R3, R2, RZ, 0x3c, !PT ;  /* 0x0000000203028212 */ /* 0x000fc800078e3cff */
[----:B------:R-:W-:-:S05]  /*11f50*/  @!P0 LOP3.LUT R3, R3, R2, RZ, 0x3c, !PT ;  /* 0x0000000203038212 */ /* 0x000fca00078e3cff */
[----:B------:R1:W2:Y:S04]  /*11f60*/  @!P0 LDG.E.U16 R8, [R2.64] ;  /* 0x0000000a02088981 */ /* 0x0002a8000c1e1500 */
[----:B-1----:R-:W2:Y:S01]  /*11f70*/  LDL R3, [R1+0x780] ;  /* 0x0007800001037983 */ /* 0x002ea20000100800 */
[----:B0-----:R-:W-:-:S04]  /*11f80*/  SHF.R.U32.HI R28, RZ, 0x8, R18 ;  /* 0x00000008ff1c7819 */ /* 0x001fc80000011612 */
[----:B------:R-:W-:-:S04]  /*11f90*/  SGXT.U32 R28, R28, 0x1 ;  /* 0x000000011c1c781a */ /* 0x000fc80000000000 */
[----:B------:R-:W-:-:S04]  /*11fa0*/  LOP3.LUT R28, R28, 0x60, RZ, 0xfc, !PT ;  /* 0x000000601c1c7812 */ /* 0x000fc800078efcff */
[----:B------:R-:W-:Y:S02]  /*11fb0*/  ISETP.GE.AND P1, PT, R28, UR5, PT ;  /* 0x000000051c007c0c */ /* 0x000fe4000bf26270 */
[----:B------:R-:W-:Y:S01]  /*11fc0*/  SHF.R.U32.HI R18, RZ, 0x8, R18 ;  /* 0x00000008ff127819 */ /* 0x000fe20000011612 */
[----:B------:R-:W3:Y:S10]  /*11fd0*/  LDL R28, [R1+0x730] ;  /* 0x00073000011c7983 */ /* 0x000ef40000100800 */
[----:B------:R-:W-:-:S05]  /*11fe0*/  @!P1 IMAD.MOV.U32 R2, RZ, RZ, R19 ;  /* 0x000000ffff029224 */ /* 0x000fca00078e0013 */
[----:B--2---:R0:W2:Y:S04]  /*11ff0*/  @!P1 LDG.E.U16 R7, [R2.64] ;  /* 0x0000000a02079981 */ /* 0x0040a8000c1e1500 */
[----:B0-----:R-:W0:Y:S02]  /*12000*/  S2R R3, SR_TID.X ;  /* 0x0000000000037919 */ /* 0x001e240000002100 */
[----:B0-----:R-:W-:-:S04]  /*12010*/  SHF.R.U32.HI R3, RZ, 0x8, R3 ;  /* 0x00000008ff037819 */ /* 0x001fc80000011603 */
[----:B------:R-:W-:-:S04]  /*12020*/  SGXT.U32 R3, R3, 0x1 ;  /* 0x000000010303781a */ /* 0x000fc80000000000 */
[----:B------:R-:W-:Y:S02]  /*12030*/  LOP3.LUT R2, R3, 0x70, RZ, 0xfc, !PT ;  /* 0x0000007003027812 */ /* 0x000fe400078efcff */
[----:B------:R-:W2:Y:S01]  /*12040*/  LDL R3, [R1+0x760] ;  /* 0x0007600001037983 */ /* 0x000ea20000100800 */
[----:B------:R-:W-:-:S04]  /*12050*/  SGXT.U32 R18, R18, 0x1 ;  /* 0x000000011212781a */ /* 0x000fc80000000000 */
[----:B------:R-:W-:-:S04]  /*12060*/  LOP3.LUT R18, R18, 0x68, RZ, 0xfc, !PT ;  /* 0x0000006812127812 */ /* 0x000fc800078efcff */
[----:B------:R-:W-:Y:S02]  /*12070*/  ISETP.GE.AND P0, PT, R18, UR5, PT ;  /* 0x0000000512007c0c */ /* 0x000fe4000bf06270 */
[----:B------:R-:W-:Y:S01]  /*12080*/  ISETP.GE.AND P1, PT, R2, UR5, PT ;  /* 0x0000000502007c0c */ /* 0x000fe2000bf26270 */
[----:B------:R-:W4:Y:S01]  /*12090*/  LDL R18, [R1+0x710] ;  /* 0x0007100001127983 */ /* 0x000f220000100800 */
[----:B------:R-:W-:-:S09]  /*120a0*/  PRMT R6, RZ, 0x7610, R6 ;  /* 0x00007610ff067816 */ /* 0x000fd20000000006 */
[----:B---3--:R-:W-:-:S05]  /*120b0*/  @!P0 IMAD.MOV.U32 R2, RZ, RZ, R13 ;  /* 0x000000ffff028224 */ /* 0x008fca00078e000d */
[----:B--2---:R0:W2:Y:S04]  /*120c0*/  @!P0 LDG.E.U16 R6, [R2.64] ;  /* 0x0000000a02068981 */ /* 0x0040a8000c1e1500 */
[----:B0-----:R-:W3:Y:S01]  /*120d0*/  LDL R3, [R1+0x72c] ;  /* 0x00072c0001037983 */ /* 0x001ee20000100800 */
[----:B------:R-:W-:Y:S01]  /*120e0*/  PRMT R5, RZ, 0x7610, R5 ;  /* 0x00007610ff057816 */ /* 0x000fe20000000005 */
[----:B------:R-:W-:Y:S02]  /*120f0*/  @!P1 IMAD.MOV.U32 R2, RZ, RZ, R28 ;  /* 0x000000ffff029224 */ /* 0x000fe400078e001c */
[----:B------:R-:W0:Y:S02]  /*12100*/  S2R R19, SR_TID.X ;  /* 0x0000000000137919 */ /* 0x000e240000002100 */
[----:B0-----:R-:W-:-:S04]  /*12110*/  SHF.R.U32.HI R19, RZ, 0x8, R19 ;  /* 0x00000008ff137819 */ /* 0x001fc80000011613 */
[----:B------:R-:W-:-:S04]  /*12120*/  SGXT.U32 R19, R19, 0x1 ;  /* 0x000000011313781a */ /* 0x000fc80000000000 */
[----:B------:R-:W-:Y:S02]  /*12130*/  LOP3.LUT R13, R19, 0x78, RZ, 0xfc, !PT ;  /* 0x00000078130d7812 */ /* 0x000fe400078efcff */
[----:B------:R-:W0:Y:S04]  /*12140*/  S2R R19, SR_TID.X ;  /* 0x0000000000137919 */ /* 0x000e280000002100 */
[----:B---3--:R1:W3:Y:S04]  /*12150*/  @!P1 LDG.E.U16 R5, [R2.64] ;  /* 0x0000000a02059981 */ /* 0x0082e8000c1e1500 */
[----:B-1----:R-:W2:Y:S01]  /*12160*/  LDL R3, [R1+0x70c] ;  /* 0x00070c0001037983 */ /* 0x002ea20000100800 */
[----:B0-----:R-:W-:-:S04]  /*12170*/  SHF.R.U32.HI R19, RZ, 0x8, R19 ;  /* 0x00000008ff137819 */ /* 0x001fc80000011613 */
[----:B------:R-:W-:-:S04]  /*12180*/  SGXT.U32 R19, R19, 0x1 ;  /* 0x000000011313781a */ /* 0x000fc80000000000 */
[----:B------:R-:W-:Y:S02]  /*12190*/  LOP3.LUT R28, R19, 0x4a, RZ, 0xfc, !PT ;  /* 0x0000004a131c7812 */ /* 0x000fe400078efcff */
[----:B------:R-:W0:Y:S01]  /*121a0*/  S2R R19, SR_TID.X ;  /* 0x0000000000137919 */ /* 0x000e220000002100 */
[----:B------:R-:W-:Y:S02]  /*121b0*/  ISETP.GE.AND P2, PT, R13, UR5, PT ;  /* 0x000000050d007c0c */ /* 0x000fe4000bf46270 */
[----:B------:R-:W-:Y:S01]  /*121c0*/  PRMT R4, RZ, 0x7610, R4 ;  /* 0x00007610ff047816 */ /* 0x000fe20000000004 */
[----:B------:R-:W3:Y:S10]  /*121d0*/  LDL R13, [R1+0x7d4] ;  /* 0x0007d400010d7983 */ /* 0x000ef40000100800 */
[----:B----4-:R-:W-:Y:S01]  /*121e0*/  @!P2 IMAD.MOV.U32 R2, RZ, RZ, R18 ;  /* 0x000000ffff02a224 */ /* 0x010fe200078e0012 */
[----:B0-----:R-:W-:-:S04]  /*121f0*/  SHF.R.U32.HI R19, RZ, 0x8, R19 ;  /* 0x00000008ff137819 */ /* 0x001fc80000011613 */
[----:B------:R-:W-:-:S04]  /*12200*/  SGXT.U32 R19, R19, 0x1 ;  /* 0x000000011313781a */ /* 0x000fc80000000000 */
[----:B------:R-:W-:Y:S02]  /*12210*/  LOP3.LUT R19, R19, 0x4c, RZ, 0xfc, !PT ;  /* 0x0000004c13137812 */ /* 0x000fe400078efcff */
[----:B------:R-:W-:Y:S02]  /*12220*/  ISETP.GE.AND P0, PT, R28, UR5, PT ;  /* 0x000000051c007c0c */ /* 0x000fe4000bf06270 */
[----:B------:R-:W4:Y:S01]  /*12230*/  LDL R28, [R1+0x7cc] ;  /* 0x0007cc00011c7983 */ /* 0x000f220000100800 */
[----:B------:R-:W-:-:S03]  /*12240*/  ISETP.GE.AND P1, PT, R19, UR5, PT ;  /* 0x0000000513007c0c */ /* 0x000fc6000bf26270 */
[----:B--2---:R0:W2:Y:S04]  /*12250*/  @!P2 LDG.E.U16 R4, [R2.64] ;  /* 0x0000000a0204a981 */ /* 0x0040a8000c1e1500 */
[----:B0-----:R-:W2:Y:S04]  /*12260*/  LDL R2, [R1+0x7d8] ;  /* 0x0007d80001027983 */ /* 0x001ea80000100800 */
[----:B------:R-:W2:Y:S04]  /*12270*/  LDL R3, [R1+0x7dc] ;  /* 0x0007dc0001037983 */ /* 0x000ea80000100800 */
[----:B------:R-:W3:Y:S04]  /*12280*/  LDL.LU R19, [R1+0x3274] ;  /* 0x0032740001137983 */ /* 0x000ee80000300800 */
[----:B------:R-:W0:Y:S01]  /*12290*/  S2R R18, SR_TID.X ;  /* 0x0000000000127919 */ /* 0x000e220000002100 */
[----:B--2---:R-:W-:-:S04]  /*122a0*/  @!P0 LOP3.LUT R3, R3, R2, RZ, 0x3c, !PT ;  /* 0x0000000203038212 */ /* 0x004fc800078e3cff */
[C---:B------:R-:W-:Y:S02]  /*122b0*/  @!P0 LOP3.LUT R2, R3.reuse, R2, RZ, 0x3c, !PT ;  /* 0x0000000203028212 */ /* 0x040fe400078e3cff */
[----:B---3--:R-:W-:Y:S02]  /*122c0*/  PRMT R19, RZ, 0x7610, R19 ;  /* 0x00007610ff137816 */ /* 0x008fe40000000013 */
[----:B------:R-:W-:-:S05]  /*122d0*/  @!P0 LOP3.LUT R3, R3, R2, RZ, 0x3c, !PT ;  /* 0x0000000203038212 */ /* 0x000fca00078e3cff */
[----:B------:R1:W2:Y:S04]  /*122e0*/  @!P0 LDG.E.U16 R19, [R2.64] ;  /* 0x0000000a02138981 */ /* 0x0002a8000c1e1500 */
[----:B-1----:R-:W3:Y:S01]  /*122f0*/  LDL R3, [R1+0x7d0] ;  /* 0x0007d00001037983 */ /* 0x002ee20000100800 */
[----:B0-----:R-:W-:-:S04]  /*12300*/  SHF.R.U32.HI R18, RZ, 0x8, R18 ;  /* 0x00000008ff127819 */ /* 0x001fc80000011612 */
[----:B------:R-:W-:-:S04]  /*12310*/  SGXT.U32 R18, R18, 0x1 ;  /* 0x000000011212781a */ /* 0x000fc80000000000 */
[----:B------:R-:W-:Y:S02]  /*12320*/  LOP3.LUT R2, R18, 0x4e, RZ, 0xfc, !PT ;  /* 0x0000004e12027812 */ /* 0x000fe400078efcff */
[----:B------:R-:W-:Y:S02]  /*12330*/  PRMT R0, RZ, 0x7610, R0 ;  /* 0x00007610ff007816 */ /* 0x000fe40000000000 */
[----:B------:R-:W-:Y:S01]  /*12340*/  ISETP.GE.AND P0, PT, R2, UR5, PT ;  /* 0x0000000502007c0c */ /* 0x000fe2000bf06270 */
[----:B------:R-:W-:Y:S01]  /*12350*/  @!P1 IMAD.MOV.U32 R2, RZ, RZ, R13 ;  /* 0x000000ffff029224 */ /* 0x000fe200078e000d */
[----:B------:R-:W-:Y:S01]  /*12360*/  PRMT R16, RZ, 0x7610, R16 ;  /* 0x00007610ff107816 */ /* 0x000fe20000000010 */
[----:B------:R-:W0:Y:S04]  /*12370*/  S2R R18, SR_TID.X ;  /* 0x0000000000127919 */ /* 0x000e280000002100 */
[----:B------:R-:W2:Y:S04]  /*12380*/  LDL R13, [R1+0x7ac] ;  /* 0x0007ac00010d7983 */ /* 0x000ea80000100800 */
[----:B---3--:R1:W3:Y:S04]  /*12390*/  @!P1 LDG.E.U16 R0, [R2.64] ;  /* 0x0000000a02009981 */ /* 0x0082e8000c1e1500 */
[----:B-1----:R-:W2:Y:S01]  /*123a0*/  LDL R3, [R1+0x7c8] ;  /* 0x0007c80001037983 */ /* 0x002ea20000100800 */
[----:B----4-:R-:W-:Y:S01]  /*123b0*/  @!P0 IMAD.MOV.U32 R2, RZ, RZ, R28 ;  /* 0x000000ffff028224 */ /* 0x010fe200078e001c */
[----:B0-----:R-:W-:-:S04]  /*123c0*/  SHF.R.U32.HI R18, RZ, 0x8, R18 ;  /* 0x00000008ff127819 */ /* 0x001fc80000011612 */
[----:B------:R-:W-:-:S04]  /*123d0*/  SGXT.U32 R18, R18, 0x1 ;  /* 0x000000011212781a */ /* 0x000fc80000000000 */
[----:B------:R-:W-:-:S04]  /*123e0*/  LOP3.LUT R18, R18, 0x52, RZ, 0xfc, !PT ;  /* 0x0000005212127812 */ /* 0x000fc800078efcff */
[----:B------:R-:W-:Y:S02]  /*123f0*/  ISETP.GE.AND P1, PT, R18, UR5, PT ;  /* 0x0000000512007c0c */ /* 0x000fe4000bf26270 */
[----:B------:R-:W0:Y:S04]  /*12400*/  S2R R18, SR_TID.X ;  /* 0x0000000000127919 */ /* 0x000e280000002100 */
[----:B--2---:R1:W2:Y:S01]  /*12410*/  @!P0 LDG.E.U16 R16, [R2.64] ;  /* 0x0000000a02108981 */ /* 0x0042a2000c1e1500 */
[----:B0-----:R-:W-:-:S03]  /*12420*/  SHF.R.U32.HI R18, RZ, 0x8, R18 ;  /* 0x00000008ff127819 */ /* 0x001fc60000011612 */
[----:B---3--:R-:W-:Y:S01]  /*12430*/  STL [R1+0x31d0], R0 ;  /* 0x0031d00001007387 */ /* 0x008fe20000100800 */
[----:B------:R-:W-:-:S03]  /*12440*/  SGXT.U32 R18, R18, 0x1 ;  /* 0x000000011212781a */ /* 0x000fc60000000000 */
[----:B------:R-:W-:Y:S01]  /*12450*/  STL [R1+0x31d4], R0 ;  /* 0x0031d40001007387 */ /* 0x000fe20000100800 */
[----:B------:R-:W-:-:S03]  /*12460*/  LOP3.LUT R18, R18, 0x54, RZ, 0xfc, !PT ;  /* 0x0000005412127812 */ /* 0x000fc600078efcff */
[----:B-1----:R-:W3:Y:S01]  /*12470*/  LDL R2, [R1+0x7b8] ;  /* 0x0007b80001027983 */ /* 0x002ee20000100800 */
[----:B------:R-:W-:-:S03]  /*12480*/  ISETP.GE.AND P0, PT, R18, UR5, PT ;  /* 0x0000000512007c0c */ /* 0x000fc6000bf06270 */
[----:B--2---:R0:W-:Y:S04]  /*12490*/  STL [R1+0x144], R16 ;  /* 0x0001441001007387 */ /* 0x0041e80000100800 */
[----:B------:R-:W3:Y:S04]  /*124a0*/  LDL R3, [R1+0x7bc] ;  /* 0x0007bc0001037983 */ /* 0x000ee80000100800 */
[----:B------:R-:W2:Y:S04]  /*124b0*/  LDL R28, [R1+0x79c] ;  /* 0x00079c00011c7983 */ /* 0x000ea80000100800 */
[----:B------:R-:W4:Y:S01]  /*124c0*/  LDL.LU R18, [R1+0x3270] ;  /* 0x0032700001127983 */ /* 0x000f220000300800 */
[----:B---3--:R-:W-:-:S04]  /*124d0*/  @!P1 LOP3.LUT R3, R3, R2, RZ, 0x3c, !PT ;  /* 0x0000000203039212 */ /* 0x008fc800078e3cff */
[C---:B------:R-:W-:Y:S02]  /*124e0*/  @!P1 LOP3.LUT R2, R3.reuse, R2, RZ, 0x3c, !PT ;  /* 0x0000000203029212 */ /* 0x040fe400078e3cff */
[----:B----4-:R-:W-:Y:S02]  /*124f0*/  PRMT R18, RZ, 0x7610, R18 ;  /* 0x00007610ff127816 */ /* 0x010fe40000000012 */
[----:B------:R-:W-:-:S05]  /*12500*/  @!P1 LOP3.LUT R3, R3, R2, RZ, 0x3c, !PT ;  /* 0x0000000203039212 */ /* 0x000fca00078e3cff */
[----:B------:R1:W3:Y:S04]  /*12510*/  @!P1 LDG.E.U16 R18, [R2.64] ;  /* 0x0000000a02129981 */ /* 0x0002e8000c1e1500 */
[----:B-1----:R-:W4:Y:S04]  /*12520*/  LDL R2, [R1+0x7b0] ;  /* 0x0007b00001027983 */ /* 0x002f280000100800 */
[----:B------:R-:W4:Y:S01]  /*12530*/  LDL R3, [R1+0x7b4] ;  /* 0x0007b40001037983 */ /* 0x000f220000100800 */
[----:B------:R-:W-:-:S03]  /*12540*/  PRMT R14, RZ, 0x7610, R14 ;  /* 0x00007610ff0e7816 */ /* 0x000fc6000000000e */
[----:B0-----:R-:W0:Y:S01]  /*12550*/  S2R R16, SR_TID.X ;  /* 0x0000000000107919 */ /* 0x001e220000002100 */
[----:B----4-:R-:W-:-:S04]  /*12560*/  @!P0 LOP3.LUT R3, R3, R2, RZ, 0x3c, !PT ;  /* 0x0000000203038212 */ /* 0x010fc800078e3cff */
[----:B------:R-:W-:-:S04]  /*12570*/  @!P0 LOP3.LUT R2, R3, R2, RZ, 0x3c, !PT ;  /* 0x0000000203028212 */ /* 0x000fc800078e3cff */
[----:B------:R-:W-:-:S05]  /*12580*/  @!P0 LOP3.LUT R3, R3, R2, RZ, 0x3c, !PT ;  /* 0x0000000203038212 */ /* 0x000fca00078e3cff */
[----:B------:R1:W4:Y:S04]  /*12590*/  @!P0 LDG.E.U16 R14, [R2.64] ;  /* 0x0000000a020e8981 */ /* 0x000328000c1e1500 */
[----:B-1----:R-:W1:Y:S01]  /*125a0*/  S2R R3, SR_TID.X ;  /* 0x0000000000037919 */ /* 0x002e620000002100 */
[----:B0-----:R-:W-:-:S04]  /*125b0*/  SHF.R.U32.HI R16, RZ, 0x8, R16 ;  /* 0x00000008ff107819 */ /* 0x001fc80000011610 */
[----:B------:R-:W-:-:S04]  /*125c0*/  SGXT.U32 R16, R16, 0x1 ;  /* 0x000000011010781a */ /* 0x000fc80000000000 */
[----:B------:R-:W-:-:S04]  /*125d0*/  LOP3.LUT R16, R16, 0x56, RZ, 0xfc, !PT ;  /* 0x0000005610107812 */ /* 0x000fc800078efcff */
[----:B------:R-:W-:Y:S02]  /*125e0*/  ISETP.GE.AND P1, PT, R16, UR5, PT ;  /* 0x0000000510007c0c */ /* 0x000fe4000bf26270 */
[----:B------:R-:W2:Y:S01]  /*125f0*/  LDL.LU R16, [R1+0x326c] ;  /* 0x00326c0001107983 */ /* 0x000ea20000300800 */
[----:B-1----:R-:W-:-:S04]  /*12600*/  SHF.R.U32.HI R3, RZ, 0x8, R3 ;  /* 0x00000008ff037819 */ /* 0x002fc80000011603 */
[----:B------:R-:W-:-:S04]  /*12610*/  SGXT.U32 R3, R3, 0x1 ;  /* 0x000000010303781a */ /* 0x000fc80000000000 */
[----:B------:R-:W-:Y:S01]  /*12620*/  LOP3.LUT R2, R3, 0x5a, RZ, 0xfc, !PT ;  /* 0x0000005a03027812 */ /* 0x000fe200078efcff */
[----:B----4-:R0:W-:Y:S04]  /*12630*/  STL [R1+0x10], R14 ;  /* 0x0000100e01007387 */ /* 0x0101e80000100800 */
[----:B0-----:R-:W4:Y:S04]  /*12640*/  LDL.LU R14, [R1+0x3268] ;  /* 0x00326800010e7983 */ /* 0x001f280000300800 */
[----:B------:R-:W2:Y:S01]  /*12650*/  LDL R3, [R1+0x7a8] ;  /* 0x0007a80001037983 */ /* 0x000ea20000100800 */
[----:B------:R-:W-:Y:S01]  /*12660*/  ISETP.GE.AND P0, PT, R2, UR5, PT ;  /* 0x0000000502007c0c */ /* 0x000fe2000bf06270 */
[----:B------:R-:W-:Y:S01]  /*12670*/  @!P1 IMAD.MOV.U32 R2, RZ, RZ, R13 ;  /* 0x000000ffff029224 */ /* 0x000fe200078e000d */
[----:B------:R-:W-:-:S06]  /*12680*/  PRMT R26, RZ, 0x7610, R26 ;  /* 0x00007610ff1a7816 */ /* 0x000fcc000000001a */
[----:B--2---:R0:W2:Y:S04]  /*12690*/  @!P1 LDG.E.U16 R26, [R2.64] ;  /* 0x0000000a021a9981 */ /* 0x0040a8000c1e1500 */
[----:B0-----:R-:W0:Y:S02]  /*126a0*/  S2R R3, SR_TID.X ;  /* 0x0000000000037919 */ /* 0x001e240000002100 */
[----:B0-----:R-:W-:-:S04]  /*126b0*/  SHF.R.U32.HI R3, RZ, 0x8, R3 ;  /* 0x00000008ff037819 */ /* 0x001fc80000011603 */
[----:B------:R-:W-:-:S04]  /*126c0*/  SGXT.U32 R3, R3, 0x1 ;  /* 0x000000010303781a */ /* 0x000fc80000000000 */
[----:B------:R-:W-:Y:S01]  /*126d0*/  LOP3.LUT R2, R3, 0x5c, RZ, 0xfc, !PT ;  /* 0x0000005c03027812 */ /* 0x000fe200078efcff */
[----:B--2---:R0:W-:Y:S04]  /*126e0*/  STL [R1+0x13c], R26 ;  /* 0x00013c1a01007387 */ /* 0x0041e80000100800 */
[----:B0-----:R-:W2:Y:S04]  /*126f0*/  LDL.LU R26, [R1+0x3264] ;  /* 0x00326400011a7983 */ /* 0x001ea80000300800 */
[----:B------:R-:W2:Y:S01]  /*12700*/  LDL R3, [R1+0x798] ;  /* 0x0007980001037983 */ /* 0x000ea20000100800 */
[----:B------:R-:W-:Y:S01]  /*12710*/  ISETP.GE.AND P1, PT, R2, UR5, PT ;  /* 0x0000000502007c0c */ /* 0x000fe2000bf26270 */
[----:B------:R-:W-:Y:S01]  /*12720*/  @!P0 IMAD.MOV.U32 R2, RZ, RZ, R28 ;  /* 0x000000ffff028224 */ /* 0x000fe200078e001c */
[----:B------:R-:W-:-:S06]  /*12730*/  PRMT R16, RZ, 0x7610, R16 ;  /* 0x00007610ff107816 */ /* 0x000fcc0000000010 */
[----:B--2---:R0:W2:Y:S04]  /*12740*/  @!P0 LDG.E.U16 R16, [R2.64] ;  /* 0x0000000a02108981 */ /* 0x0040a8000c1e1500 */
[----:B0-----:R-:W2:Y:S04]  /*12750*/  LDL R2, [R1+0x790] ;  /* 0x0007900001027983 */ /* 0x001ea80000100800 */
[----:B------:R-:W2:Y:S01]  /*12760*/  LDL R3, [R1+0x794] ;  /* 0x0007940001037983 */ /* 0x000ea20000100800 */
[----:B------:R-:W-:-:S03]  /*12770*/  PRMT R11, RZ, 0x7610, R11 ;  /* 0x00007610ff0b7816 */ /* 0x000fc6000000000b */
[----:B------:R-:W0:Y:S01]  /*12780*/  S2R R13, SR_TID.X ;  /* 0x00000000000d7919 */ /* 0x000e220000002100 */
        /* <DEDUP_REMOVED lines=10> */
[----:B------:R-:W2:Y:S04]  /*12830*/  LDL R2, [R1+0x788] ;  /* 0x0007880001027983 */ /* 0x000ea80000100800 */
[----:B------:R-:W2:Y:S01]  /*12840*/  LDL R3, [R1+0x78c] ;  /* 0x00078c0001037983 */ /* 0x000ea20000100800 */
[----:B------:R-:W-:-:S03]  /*12850*/  PRMT R24, RZ, 0x7610, R24 ;  /* 0x00007610ff187816 */ /* 0x000fc60000000018 */
[----:B------:R-:W1:Y:S01]  /*12860*/  S2R R13, SR_TID.X ;  /* 0x00000000000d7919 */ /* 0x000e620000002100 */
[----:B--2---:R-:W-:-:S04]  /*12870*/  @!P0 LOP3.LUT R3, R3, R2, RZ, 0x3c, !PT ;  /* 0x0000000203038212 */ /* 0x004fc800078e3cff */
[----:B------:R-:W-:-:S04]  /*12880*/  @!P0 LOP3.LUT R2, R3, R2, RZ, 0x3c, !PT ;  /* 0x0000000203028212 */ /* 0x000fc800078e3cff */
[----:B------:R-:W-:-:S05]  /*12890*/  @!P0 LOP3.LUT R3, R3, R2, RZ, 0x3c, !PT ;  /* 0x0000000203038212 */ /* 0x000fca00078e3cff */
[----:B------:R-:W2:Y:S01]  /*128a0*/  @!P0 LDG.E.U16 R24, [R2.64] ;  /* 0x0000000a02188981 */ /* 0x000ea2000c1e1500 */
[----:B-1----:R-:W-:-:S04]  /*128b0*/  SHF.R.U32.HI R13, RZ, 0x8, R13 ;  /* 0x00000008ff0d7819 */ /* 0x002fc8000001160d */
[----:B------:R-:W-:-:S04]  /*128c0*/  SGXT.U32 R13, R13, 0x1 ;  /* 0x000000010d0d781a */ /* 0x000fc80000000000 */
[----:B------:R-:W-:-:S04]  /*128d0*/  LOP3.LUT R13, R13, 0x62, RZ, 0xfc, !PT ;  /* 0x000000620d0d7812 */ /* 0x000fc800078efcff */
[----:B------:R-:W-:Y:S02]  /*128e0*/  ISETP.GE.AND P1, PT, R13, UR5, PT ;  /* 0x000000050d007c0c */ /* 0x000fe4000bf26270 */
[----:B------:R-:W3:Y:S04]  /*128f0*/  LDL.LU R13, [R1+0x3260] ;  /* 0x00326000010d7983 */ /* 0x000ee80000300800 */
[----:B--2---:R1:W-:Y:S04]  /*12900*/  STL [R1+0x138], R24 ;  /* 0x0001381801007387 */ /* 0x0043e80000100800 */
[----:B------:R-:W2:Y:S04]  /*12910*/  LDL R2, [R1+0x778] ;  /* 0x0007780001027983 */ /* 0x000ea80000100800 */
[----:B------:R-:W2:Y:S01]  /*12920*/  LDL R3, [R1+0x77c] ;  /* 0x00077c0001037983 */ /* 0x000ea20000100800 */
[----:B----4-:R-:W-:-:S03]  /*12930*/  PRMT R14, RZ, 0x7610, R14 ;  /* 0x00007610ff0e7816 */ /* 0x010fc6000000000e */
[----:B0-----:R-:W0:Y:S02]  /*12940*/  S2R R11, SR_TID.X ;  /* 0x00000000000b7919 */ /* 0x001e240000002100 */
[----:B0-----:R-:W-:-:S04]  /*12950*/  SHF.R.U32.HI R11, RZ, 0x8, R11 ;  /* 0x00000008ff0b7819 */ /* 0x001fc8000001160b */
[----:B------:R-:W-:Y:S02]  /*12960*/  SGXT.U32 R11, R11, 0x1 ;  /* 0x000000010b0b781a */ /* 0x000fe40000000000 */
[----:B--2---:R-:W-:-:S04]  /*12970*/  @!P1 LOP3.LUT R3, R3, R2, RZ, 0x3c, !PT ;  /* 0x0000000203039212 */ /* 0x004fc800078e3cff */
[----:B------:R-:W-:-:S04]  /*12980*/  @!P1 LOP3.LUT R2, R3, R2, RZ, 0x3c, !PT ;  /* 0x0000000203029212 */ /* 0x000fc800078e3cff */
[----:B------:R-:W-:-:S05]  /*12990*/  @!P1 LOP3.LUT R3, R3, R2, RZ, 0x3c, !PT ;  /* 0x0000000203039212 */ /* 0x000fca00078e3cff */
[----:B------:R0:W2:Y:S04]  /*129a0*/  @!P1 LDG.E.U16 R14, [R2.64] ;  /* 0x0000000a020e9981 */ /* 0x0000a8000c1e1500 */
[----:B0-----:R-:W4:Y:S01]  /*129b0*/  LDL R3, [R1+0x770] ;  /* 0x0007700001037983 */ /* 0x001f220000100800 */
[----:B-1----:R-:W-:-:S03]  /*129c0*/  LOP3.LUT R24, R11, 0x64, RZ, 0xfc, !PT ;  /* 0x000000640b187812 */ /* 0x002fc600078efcff */
[----:B------:R-:W0:Y:S01]  /*129d0*/  S2R R11, SR_TID.X ;  /* 0x00000000000b7919 */ /* 0x000e220000002100 */
[----:B------:R-:W-:Y:S02]  /*129e0*/  ISETP.GE.AND P0, PT, R24, UR5, PT ;  /* 0x0000000518007c0c */ /* 0x000fe4000bf06270 */
[----:B------:R-:W-:Y:S01]  /*129f0*/  PRMT R26, RZ, 0x7610, R26 ;  /* 0x00007610ff1a7816 */ /* 0x000fe2000000001a */
[----:B------:R-:W2:Y:S01]  /*12a00*/  LDL R24, [R1+0x75c] ;  /* 0x00075c0001187983 */ /* 0x000ea20000100800 */
[----:B0-----:R-:W-:-:S04]  /*12a10*/  SHF.R.U32.HI R11, RZ, 0x8, R11 ;  /* 0x00000008ff0b7819 */ /* 0x001fc8000001160b */
[----:B------:R-:W-:-:S04]  /*12a20*/  SGXT.U32 R11, R11, 0x1 ;  /* 0x000000010b0b781a */ /* 0x000fc80000000000 */
[----:B------:R-:W-:-:S04]  /*12a30*/  LOP3.LUT R2, R11, 0x66, RZ, 0xfc, !PT ;  /* 0x000000660b027812 */ /* 0x000fc800078efcff */
[----:B------:R-:W-:Y:S01]  /*12a40*/  ISETP.GE.AND P1, PT, R2, UR5, PT ;  /* 0x0000000502007c0c */ /* 0x000fe2000bf26270 */
[----:B---3--:R-:W-:-:S05]  /*12a50*/  @!P0 IMAD.MOV.U32 R2, RZ, RZ, R28 ;  /* 0x000000ffff028224 */ /* 0x008fca00078e001c */
[----:B----4-:R0:W3:Y:S04]  /*12a60*/  @!P0 LDG.E.U16 R26, [R2.64] ;  /* 0x0000000a021a8981 */ /* 0x0100e8000c1e1500 */
[----:B0-----:R-:W4:Y:S04]  /*12a70*/  LDL R2, [R1+0x768] ;  /* 0x0007680001027983 */ /* 0x001f280000100800 */
[----:B------:R-:W4:Y:S01]  /*12a80*/  LDL R3, [R1+0x76c] ;  /* 0x00076c0001037983 */ /* 0x000f220000100800 */
[----:B------:R-:W-:-:S03]  /*12a90*/  PRMT R12, RZ, 0x7610, R12 ;  /* 0x00007610ff0c7816 */ /* 0x000fc6000000000c */
[----:B------:R-:W0:Y:S01]  /*12aa0*/  S2R R11, SR_TID.X ;  /* 0x00000000000b7919 */ /* 0x000e220000002100 */
[----:B----4-:R-:W-:-:S04]  /*12ab0*/  @!P1 LOP3.LUT R3, R3, R2, RZ, 0x3c, !PT ;  /* 0x0000000203039212 */ /* 0x010fc800078e3cff */
[----:B------:R-:W-:-:S04]  /*12ac0*/  @!P1 LOP3.LUT R2, R3, R2, RZ, 0x3c, !PT ;  /* 0x0000000203029212 */ /* 0x000fc800078e3cff */
[----:B------:R-:W-:-:S05]  /*12ad0*/  @!P1 LOP3.LUT R3, R3, R2, RZ, 0x3c, !PT ;  /* 0x0000000203039212 */ /* 0x000fca00078e3cff */
[----:B------:R-:W4:Y:S01]  /*12ae0*/  @!P1 LDG.E.U16 R12, [R2.64] ;  /* 0x0000000a020c9981 */ /* 0x000f22000c1e1500 */
[----:B0-----:R-:W-:-:S04]  /*12af0*/  SHF.R.U32.HI R11, RZ, 0x8, R11 ;  /* 0x00000008ff0b7819 */ /* 0x001fc8000001160b */
[----:B------:R-:W-:-:S04]  /*12b00*/  SGXT.U32 R11, R11, 0x1 ;  /* 0x000000010b0b781a */ /* 0x000fc80000000000 */
[----:B------:R-:W-:Y:S01]  /*12b10*/  LOP3.LUT R28, R11, 0x6a, RZ, 0xfc, !PT ;  /* 0x0000006a0b1c7812 */ /* 0x000fe200078efcff */
[----:B---3--:R-:W-:Y:S03]  /*12b20*/  STL [R1+0x31d8], R26 ;  /* 0x0031d81a01007387 */ /* 0x008fe60000100800 */
[----:B------:R-:W-:Y:S02]  /*12b30*/  ISETP.GE.AND P0, PT, R28, UR5, PT ;  /* 0x000000051c007c0c */ /* 0x000fe4000bf06270 */
[----:B------:R-:W3:Y:S04]  /*12b40*/  LDL R28, [R1+0x708] ;  /* 0x00070800011c7983 */ /* 0x000ee80000100800 */
[----:B------:R-:W0:Y:S04]  /*12b50*/  S2R R11, SR_TID.X ;  /* 0x00000000000b7919 */ /* 0x000e280000002100 */
[----:B----4-:R1:W-:Y:S04]  /*12b60*/  STL [R1+0x124], R12 ;  /* 0x0001240c01007387 */ /* 0x0103e80000100800 */
[----:B-1----:R-:W4:Y:S04]  /*12b70*/  LDL.LU R12, [R1+0x325c] ;  /* 0x00325c00010c7983 */ /* 0x002f280000300800 */
[----:B------:R-:W3:Y:S01]  /*12b80*/  LDL R3, [R1+0x744] ;  /* 0x0007440001037983 */ /* 0x000ee20000100800 */
[----:B0-----:R-:W-:-:S04]  /*12b90*/  SHF.R.U32.HI R11, RZ, 0x8, R11 ;  /* 0x00000008ff0b7819 */ /* 0x001fc8000001160b */
[----:B------:R-:W-:-:S04]  /*12ba0*/  SGXT.U32 R11, R11, 0x1 ;  /* 0x000000010b0b781a */ /* 0x000fc80000000000 */
[----:B------:R-:W-:Y:S02]  /*12bb0*/  LOP3.LUT R2, R11, 0x72, RZ, 0xfc, !PT ;  /* 0x000000720b027812 */ /* 0x000fe400078efcff */
[----:B------:R-:W-:Y:S02]  /*12bc0*/  PRMT R13, RZ, 0x7610, R13 ;  /* 0x00007610ff0d7816 */ /* 0x000fe4000000000d */
[----:B------:R-:W-:Y:S01]  /*12bd0*/  ISETP.GE.AND P1, PT, R2, UR5, PT ;  /* 0x0000000502007c0c */ /* 0x000fe2000bf26270 */
[----:B--2---:R-:W-:Y:S01]  /*12be0*/  @!P0 IMAD.MOV.U32 R2, RZ, RZ, R24 ;  /* 0x000000ffff028224 */ /* 0x004fe200078e0018 */
[----:B------:R-:W0:Y:S04]  /*12bf0*/  S2R R11, SR_TID.X ;  /* 0x00000000000b7919 */ /* 0x000e280000002100 */
[----:B---3--:R1:W2:Y:S04]  /*12c00*/  @!P0 LDG.E.U16 R13, [R2.64] ;  /* 0x0000000a020d8981 */ /* 0x0082a8000c1e1500 */
[----:B-1----:R-:W3:Y:S04]  /*12c10*/  LDL R2, [R1+0x724] ;  /* 0x0007240001027983 */ /* 0x002ee80000100800 */
[----:B------:R-:W3:Y:S01]  /*12c20*/  LDL R3, [R1+0x728] ;  /* 0x0007280001037983 */ /* 0x000ee20000100800 */
[----:B0-----:R-:W-:-:S04]  /*12c30*/  SHF.R.U32.HI R11, RZ, 0x8, R11 ;  /* 0x00000008ff0b7819 */ /* 0x001fc8000001160b */
[----:B------:R-:W-:-:S04]  /*12c40*/  SGXT.U32 R11, R11, 0x1 ;  /* 0x000000010b0b781a */ /* 0x000fc80000000000 */
[----:B------:R-:W-:Y:S02]  /*12c50*/  LOP3.LUT R11, R11, 0x7a, RZ, 0xfc, !PT ;  /* 0x0000007a0b0b7812 */ /* 0x000fe400078efcff */
[----:B----4-:R-:W-:Y:S02]  /*12c60*/  PRMT R12, RZ, 0x7610, R12 ;  /* 0x00007610ff0c7816 */ /* 0x010fe4000000000c */
[----:B------:R-:W-:Y:S02]  /*12c70*/  ISETP.GE.AND P2, PT, R11, UR5, PT ;  /* 0x000000050b007c0c */ /* 0x000fe4000bf46270 */
[----:B------:R-:W4:Y:S01]  /*12c80*/  LDL.LU R11, [R1+0x3258] ;  /* 0x00325800010b7983 */ /* 0x000f220000300800 */
[----:B---3--:R-:W-:-:S04]  /*12c90*/  @!P1 LOP3.LUT R3, R3, R2, RZ, 0x3c, !PT ;  /* 0x0000000203039212 */ /* 0x008fc800078e3cff */
[----:B------:R-:W-:-:S04]  /*12ca0*/  @!P1 LOP3.LUT R2, R3, R2, RZ, 0x3c, !PT ;  /* 0x0000000203029212 */ /* 0x000fc800078e3cff */
[----:B------:R-:W-:-:S05]  /*12cb0*/  @!P1 LOP3.LUT R3, R3, R2, RZ, 0x3c, !PT ;  /* 0x0000000203039212 */ /* 0x000fca00078e3cff */
[----:B------:R0:W3:Y:S04]  /*12cc0*/  @!P1 LDG.E.U16 R12, [R2.64] ;  /* 0x0000000a020c9981 */ /* 0x0000e8000c1e1500 */
[----:B0-----:R-:W2:Y:S04]  /*12cd0*/  LDL R3, [R1+0x704] ;  /* 0x0007040001037983 */ /* 0x001ea80000100800 */
[----:B------:R-:W0:Y:S01]  /*12ce0*/  S2R R24, SR_TID.X ;  /* 0x0000000000187919 */ /* 0x000e220000002100 */
[----:B------:R-:W-:Y:S01]  /*12cf0*/  SHF.R.U32.HI R23, RZ, 0x8, R23 ;  /* 0x00000008ff177819 */ /* 0x000fe20000011617 */
[----:B------:R-:W-:Y:S01]  /*12d00*/  @!P2 IMAD.MOV.U32 R2, RZ, RZ, R28 ;  /* 0x000000ffff02a224 */ /* 0x000fe200078e001c */
[----:B----4-:R-:W-:-:S02]  /*12d10*/  PRMT R11, RZ, 0x7610, R11 ;  /* 0x00007610ff0b7816 */ /* 0x010fc4000000000b */
[----:B------:R-:W-:-:S04]  /*12d20*/  SGXT.U32 R23, R23, 0x1 ;  /* 0x000000011717781a */ /* 0x000fc80000000000 */
[----:B------:R-:W-:Y:S02]  /*12d30*/  LOP3.LUT R23, R23, 0x6e, RZ, 0xfc, !PT ;  /* 0x0000006e17177812 */ /* 0x000fe400078efcff */
[----:B0-----:R-:W-:-:S04]  /*12d40*/  SHF.R.U32.HI R24, RZ, 0x8, R24 ;  /* 0x00000008ff187819 */ /* 0x001fc80000011618 */
[----:B------:R-:W-:-:S04]  /*12d50*/  SGXT.U32 R24, R24, 0x1 ;  /* 0x000000011818781a */ /* 0x000fc80000000000 */
[----:B------:R-:W-:Y:S02]  /*12d60*/  LOP3.LUT R24, R24, 0x6c, RZ, 0xfc, !PT ;  /* 0x0000006c18187812 */ /* 0x000fe400078efcff */
[----:B------:R-:W-:Y:S02]  /*12d70*/  ISETP.GE.AND P1, PT, R23, UR5, PT ;  /* 0x0000000517007c0c */ /* 0x000fe4000bf26270 */
[----:B------:R-:W-:Y:S02]  /*12d80*/  ISETP.GE.AND P0, PT, R24, UR5, PT ;  /* 0x0000000518007c0c */ /* 0x000fe4000bf06270 */
[----:B------:R-:W4:Y:S04]  /*12d90*/  LDL R24, [R1+0x720] ;  /* 0x0007200001187983 */ /* 0x000f280000100800 */
[----:B--2---:R0:W2:Y:S04]  /*12da0*/  @!P2 LDG.E.U16 R11, [R2.64] ;  /* 0x0000000a020ba981 */ /* 0x0040a8000c1e1500 */
[----:B0-----:R-:W2:Y:S04]  /*12db0*/  LDL R2, [R1+0x73c] ;  /* 0x00073c0001027983 */ /* 0x001ea80000100800 */
[----:B------:R-:W2:Y:S04]  /*12dc0*/  LDL R3, [R1+0x740] ;  /* 0x0007400001037983 */ /* 0x000ea80000100800 */
[----:B------:R-:W3:Y:S01]  /*12dd0*/  LDL.LU R23, [R1+0x3254] ;  /* 0x0032540001177983 */ /* 0x000ee20000300800 */
[----:B--2---:R-:W-:-:S04]  /*12de0*/  @!P0 LOP3.LUT R3, R3, R2, RZ, 0x3c, !PT ;  /* 0x0000000203038212 */ /* 0x004fc800078e3cff */
[C---:B------:R-:W-:Y:S02]  /*12df0*/  @!P0 LOP3.LUT R2, R3.reuse, R2, RZ, 0x3c, !PT ;  /* 0x0000000203028212 */ /* 0x040fe400078e3cff */
[----:B---3--:R-:W-:Y:S02]  /*12e00*/  PRMT R23, RZ, 0x7610, R23 ;  /* 0x00007610ff177816 */ /* 0x008fe40000000017 */
[----:B------:R-:W-:-:S05]  /*12e10*/  @!P0 LOP3.LUT R3, R3, R2, RZ, 0x3c, !PT ;  /* 0x0000000203038212 */ /* 0x000fca00078e3cff */
[----:B------:R0:W2:Y:S04]  /*12e20*/  @!P0 LDG.E.U16 R23, [R2.64] ;  /* 0x0000000a02178981 */ /* 0x0000a8000c1e1500 */
[----:B0-----:R-:W3:Y:S04]  /*12e30*/  LDL R2, [R1+0x734] ;  /* 0x0007340001027983 */ /* 0x001ee80000100800 */
[----:B------:R-:W3:Y:S01]  /*12e40*/  LDL R3, [R1+0x738] ;  /* 0x0007380001037983 */ /* 0x000ee20000100800 */
[----:B------:R-:W-:-:S03]  /*12e50*/  PRMT R22, RZ, 0x7610, R22 ;  /* 0x00007610ff167816 */ /* 0x000fc60000000016 */
[----:B------:R-:W0:Y:S01]  /*12e60*/  S2R R28, SR_TID.X ;  /* 0x00000000001c7919 */ /* 0x000e220000002100 */
[----:B---3--:R-:W-:-:S04]  /*12e70*/  @!P1 LOP3.LUT R3, R3, R2, RZ, 0x3c, !PT ;  /* 0x0000000203039212 */ /* 0x008fc800078e3cff */
[----:B------:R-:W-:-:S04]  /*12e80*/  @!P1 LOP3.LUT R2, R3, R2, RZ, 0x3c, !PT ;  /* 0x0000000203029212 */ /* 0x000fc800078e3cff */
[----:B------:R-:W-:-:S05]  /*12e90*/  @!P1 LOP3.LUT R3, R3, R2, RZ, 0x3c, !PT ;  /* 0x0000000203039212 */ /* 0x000fca00078e3cff */
[----:B------:R1:W3:Y:S04]  /*12ea0*/  @!P1 LDG.E.U16 R22, [R2.64] ;  /* 0x0000000a02169981 */ /* 0x0002e8000c1e1500 */
[----:B-1----:R-:W1:Y:S01]  /*12eb0*/  S2R R3, SR_TID.X ;  /* 0x0000000000037919 */ /* 0x002e620000002100 */
[----:B0-----:R-:W-:-:S04]  /*12ec0*/  SHF.R.U32.HI R28, RZ, 0x8, R28 ;  /* 0x00000008ff1c7819 */ /* 0x001fc8000001161c */
[----:B------:R-:W-:-:S04]  /*12ed0*/  SGXT.U32 R28, R28, 0x1 ;  /* 0x000000011c1c781a */ /* 0x000fc80000000000 */
[----:B------:R-:W-:Y:S01]  /*12ee0*/  LOP3.LUT R28, R28, 0x74, RZ, 0xfc, !PT ;  /* 0x000000741c1c7812 */ /* 0x000fe200078efcff */
[----:B--2---:R-:W-:Y:S03]  /*12ef0*/  STL [R1+0x31dc], R23 ;  /* 0x0031dc1701007387 */ /* 0x004fe60000100800 */
[----:B------:R-:W-:Y:S01]  /*12f00*/  ISETP.GE.AND P0, PT, R28, UR5, PT ;  /* 0x000000051c007c0c */ /* 0x000fe2000bf06270 */
[----:B------:R0:W-:Y:S04]  /*12f10*/  STL [R1+0x31e0], R23 ;  /* 0x0031e01701007387 */ /* 0x0001e80000100800 */
[----:B------:R-:W2:Y:S01]  /*12f20*/  LDL R28, [R1+0x6fc] ;  /* 0x0006fc00011c7983 */ /* 0x000ea20000100800 */
[----:B-1----:R-:W-:-:S03]  /*12f30*/  SHF.R.U32.HI R3, RZ, 0x8, R3 ;  /* 0x00000008ff037819 */ /* 0x002fc60000011603 */
[----:B0-----:R-:W2:Y:S01]  /*12f40*/  LDL R23, [R1+0x700] ;  /* 0x0007000001177983 */ /* 0x001ea20000100800 */
[----:B------:R-:W-:-:S04]  /*12f50*/  SGXT.U32 R3, R3, 0x1 ;  /* 0x000000010303781a */ /* 0x000fc80000000000 */
[----:B------:R-:W-:Y:S01]  /*12f60*/  LOP3.LUT R2, R3, 0x76, RZ, 0xfc, !PT ;  /* 0x0000007603027812 */ /* 0x000fe200078efcff */
[----:B---3--:R0:W-:Y:S04]  /*12f70*/  STL [R1+0x40], R22 ;  /* 0x0000401601007387 */ /* 0x0081e80000100800 */
[----:B0-----:R-:W3:Y:S04]  /*12f80*/  LDL.LU R22, [R1+0x3250] ;  /* 0x0032500001167983 */ /* 0x001ee80000300800 */
[----:B------:R-:W2:Y:S01]  /*12f90*/  LDL R3, [R1+0x71c] ;  /* 0x00071c0001037983 */ /* 0x000ea20000100800 */
[----:B------:R-:W-:Y:S01]  /*12fa0*/  ISETP.GE.AND P1, PT, R2, UR5, PT ;  /* 0x0000000502007c0c */ /* 0x000fe2000bf26270 */
[----:B----4-:R-:W-:Y:S01]  /*12fb0*/  @!P0 IMAD.MOV.U32 R2, RZ, RZ, R24 ;  /* 0x000000ffff028224 */ /* 0x010fe200078e0018 */
[----:B---3--:R-:W-:-:S06]  /*12fc0*/  PRMT R22, RZ, 0x7610, R22 ;  /* 0x00007610ff167816 */ /* 0x008fcc0000000016 */
[----:B--2---:R0:W2:Y:S04]  /*12fd0*/  @!P0 LDG.E.U16 R22, [R2.64] ;  /* 0x0000000a02168981 */ /* 0x0040a8000c1e1500 */
[----:B0-----:R-:W3:Y:S04]  /*12fe0*/  LDL R2, [R1+0x714] ;  /* 0x0007140001027983 */ /* 0x001ee80000100800 */
[----:B------:R-:W3:Y:S01]  /*12ff0*/  LDL R3, [R1+0x718] ;  /* 0x0007180001037983 */ /* 0x000ee20000100800 */
[----:B------:R-:W-:Y:S02]  /*13000*/  LOP3.LUT R21, R21, 0x7c, RZ, 0xfc, !PT ;  /* 0x0000007c15157812 */ /* 0x000fe400078efcff */
[----:B------:R-:W-:-:S02]  /*13010*/  PRMT R29, RZ, 0x7610, R29 ;  /* 0x00007610ff1d7816 */ /* 0x000fc4000000001d */
[----:B------:R-:W-:Y:S01]  /*13020*/  ISETP.GE.AND P0, PT, R21, UR5, PT ;  /* 0x0000000515007c0c */ /* 0x000fe2000bf06270 */
[----:B------:R-:W0:Y:S04]  /*13030*/  S2R R24, SR_TID.X ;  /* 0x0000000000187919 */ /* 0x000e280000002100 */
[----:B--2---:R-:W-:Y:S04]  /*13040*/  STL [R1+0x31e4], R22 ;  /* 0x0031e41601007387 */ /* 0x004fe80000100800 */
[----:B------:R-:W-:Y:S04]  /*13050*/  STL [R1+0x31e8], R22 ;  /* 0x0031e81601007387 */ /* 0x000fe80000100800 */
[----:B------:R-:W2:Y:S01]  /*13060*/  LDL.LU R21, [R1+0x324c] ;  /* 0x00324c0001157983 */ /* 0x000ea20000300800 */
[----:B---3--:R-:W-:-:S04]  /*13070*/  @!P1 LOP3.LUT R3, R3, R2, RZ, 0x3c, !PT ;  /* 0x0000000203039212 */ /* 0x008fc800078e3cff */
[----:B------:R-:W-:-:S04]  /*13080*/  @!P1 LOP3.LUT R2, R3, R2, RZ, 0x3c, !PT ;  /* 0x0000000203029212 */ /* 0x000fc800078e3cff */
[----:B------:R-:W-:-:S05]  /*13090*/  @!P1 LOP3.LUT R3, R3, R2, RZ, 0x3c, !PT ;  /* 0x0000000203039212 */ /* 0x000fca00078e3cff */
[----:B------:R1:W3:Y:S01]  /*130a0*/  @!P1 LDG.E.U16 R29, [R2.64] ;  /* 0x0000000a021d9981 */ /* 0x0002e2000c1e1500 */
[----:B0-----:R-:W-:-:S04]  /*130b0*/  SHF.R.U32.HI R24, RZ, 0x8, R24 ;  /* 0x00000008ff187819 */ /* 0x001fc80000011618 */
[----:B------:R-:W-:-:S04]  /*130c0*/  SGXT.U32 R24, R24, 0x1 ;  /* 0x000000011818781a */ /* 0x000fc80000000000 */
[----:B------:R-:W-:Y:S01]  /*130d0*/  LOP3.LUT R24, R24, 0x7e, RZ, 0xfc, !PT ;  /* 0x0000007e18187812 */ /* 0x000fe200078efcff */
[----:B-1----:R-:W-:Y:S02]  /*130e0*/  @!P0 IMAD.MOV.U32 R2, RZ, RZ, R23 ;  /* 0x000000ffff028224 */ /* 0x002fe400078e0017 */
[----:B------:R-:W-:Y:S01]  /*130f0*/  @!P0 IMAD.MOV.U32 R3, RZ, RZ, R28 ;  /* 0x000000ffff038224 */ /* 0x000fe200078e001c */
[----:B------:R-:W-:Y:S02]  /*13100*/  ISETP.GE.AND P1, PT, R24, UR5, PT ;  /* 0x0000000518007c0c */ /* 0x000fe4000bf26270 */
[----:B------:R-:W4:Y:S01]  /*13110*/  LDL R24, [R1+0x914] ;  /* 0x0009140001187983 */ /* 0x000f220000100800 */
[----:B--2---:R-:W-:-:S06]  /*13120*/  PRMT R21, RZ, 0x7610, R21 ;  /* 0x00007610ff157816 */ /* 0x004fcc0000000015 */
[----:B------:R0:W2:Y:S04]  /*13130*/  @!P0 LDG.E.U16 R21, [R2.64] ;  /* 0x0000000a02158981 */ /* 0x0000a8000c1e1500 */
[----:B---3--:R1:W-:Y:S04]  /*13140*/  STL [R1+0x38], R29 ;  /* 0x0000381d01007387 */ /* 0x0083e80000100800 */
[----:B0-----:R-:W3:Y:S04]  /*13150*/  LDL R2, [R1+0x6f4] ;  /* 0x0006f40001027983 */ /* 0x001ee80000100800 */
[----:B------:R-:W3:Y:S01]  /*13160*/  LDL R3, [R1+0x6f8] ;  /* 0x0006f80001037983 */ /* 0x000ee20000100800 */
[----:B------:R-:W-:-:S03]  /*13170*/  PRMT R25, RZ, 0x7610, R25 ;  /* 0x00007610ff197816 */ /* 0x000fc60000000019 */
[----:B------:R-:W0:Y:S04]  /*13180*/  S2R R23, SR_TID.X ;  /* 0x0000000000177919 */ /* 0x000e280000002100 */
[----:B-1----:R-:W2:Y:S04]  /*13190*/  LDL R29, [R1+0xce8] ;  /* 0x000ce800011d7983 */ /* 0x002ea80000100800 */
[----:B------:R-:W2:Y:S01]  /*131a0*/  LDL R28, [R1+0xcec] ;  /* 0x000cec00011c7983 */ /* 0x000ea20000100800 */
[----:B---3--:R-:W-:-:S04]  /*131b0*/  @!P1 LOP3.LUT R3, R3, R2, RZ, 0x3c, !PT ;  /* 0x0000000203039212 */ /* 0x008fc800078e3cff */
[----:B------:R-:W-:-:S04]  /*131c0*/  @!P1 LOP3.LUT R2, R3, R2, RZ, 0x3c, !PT ;  /* 0x0000000203029212 */ /* 0x000fc800078e3cff */
[----:B------:R-:W-:-:S05]  /*131d0*/  @!P1 LOP3.LUT R3, R3, R2, RZ, 0x3c, !PT ;  /* 0x0000000203039212 */ /* 0x000fca00078e3cff */
[----:B------:R-:W3:Y:S01]  /*131e0*/  @!P1 LDG.E.U16 R25, [R2.64] ;  /* 0x0000000a02199981 */ /* 0x000ee2000c1e1500 */
[----:B0-----:R-:W-:-:S03]  /*131f0*/  LOP3.LUT R23, R23, 0x7f, RZ, 0xc0, !PT ;  /* 0x0000007f17177812 */ /* 0x001fc600078ec0ff */
[----:B--2---:R-:W-:Y:S04]  /*13200*/  STL [R1+0x31c0], R21 ;  /* 0x0031c01501007387 */ /* 0x004fe80000100800 */
[----:B------:R-:W-:Y:S01]  /*13210*/  BAR.SYNC.DEFER_BLOCKING 0x0 ;  /* 0x0000000000007b1d */ /* 0x000fe20000010000 */
[----:B------:R-:W-:-:S05]  /*13220*/  ISETP.GE.AND P0, PT, R23, UR5, PT ;  /* 0x0000000517007c0c */ /* 0x000fca000bf06270 */
[----:B------:R-:W-:Y:S04]  /*13230*/  STL [R1+0x31ec], R21 ;  /* 0x0031ec1501007387 */ /* 0x000fe80000100800 */
[----:B------:R-:W-:Y:S04]  /*13240*/  STL [R1+0x31f0], R21 ;  /* 0x0031f01501007387 */ /* 0x000fe80000100800 */
[----:B------:R-:W-:Y:S04]  /*13250*/  STL [R1+0x31f4], R21 ;  /* 0x0031f41501007387 */ /* 0x000fe80000100800 */
[----:B------:R-:W-:Y:S04]  /*13260*/  STL [R1+0x31f8], R21 ;  /* 0x0031f81501007387 */ /* 0x000fe80000100800 */
[----:B------:R-:W2:Y:S04]  /*13270*/  LDL.LU R23, [R1+0x28] ;  /* 0x0000280001177983 */ /* 0x000ea80000300800 */
[----:B---3--:R0:W-:Y:S04]  /*13280*/  STL [R1+0x30], R25 ;  /* 0x0000301901007387 */ /* 0x0081e80000100800 */
[----:B0-----:R-:W3:Y:S04]  /*13290*/  LDL.LU R25, [R1+0x3248] ;  /* 0x0032480001197983 */ /* 0x001ee80000300800 */
[----:B------:R-:W2:Y:S01]  /*132a0*/  LDL R3, [R1+0x910] ;  /* 0x0009100001037983 */ /* 0x000ea20000100800 */
[----:B----4-:R-:W-:-:S03]  /*132b0*/  @!P0 IMAD.MOV.U32 R2, RZ, RZ, R24 ;  /* 0x000000ffff028224 */ /* 0x010fc600078e0018 */
[----:B------:R-:W4:Y:S01]  /*132c0*/  LDL.LU R24, [R1+0x1c] ;  /* 0x00001c0001187983 */ /* 0x000f220000300800 */
[----:B---3--:R-:W-:-:S06]  /*132d0*/  PRMT R25, RZ, 0x7610, R25 ;  /* 0x00007610ff197816 */ /* 0x008fcc0000000019 */
[----:B--2---:R-:W2:Y:S04]  /*132e0*/  @!P0 LDG.E.U16 R25, [R2.64] ;  /* 0x0000000a02198981 */ /* 0x004ea8000c1e1500 */
[----:B--2---:R0:W-:Y:S04]  /*132f0*/  STL [R1+0x270], R25 ;  /* 0x0002701901007387 */ /* 0x0041e80000100800 */
[----:B0-----:R-:W2:Y:S01]  /*13300*/  LDL.LU R25, [R1+0x3244] ;  /* 0x0032440001197983 */ /* 0x001ea20000300800 */
[----:B------:R-:W-:Y:S02]  /*13310*/  @!P0 IMAD.MOV.U32 R2, RZ, RZ, R28 ;  /* 0x000000ffff028224 */ /* 0x000fe400078e001c */
[----:B------:R-:W-:-:S02]  /*13320*/  @!P0 IMAD.MOV.U32 R3, RZ, RZ, R29 ;  /* 0x000000ffff038224 */ /* 0x000fc400078e001d */
[----:B------:R-:W3:Y:S01]  /*13330*/  LDL.LU R29, [R1+0xc] ;  /* 0x00000c00011d7983 */ /* 0x000ee20000300800 */
[----:B--2---:R-:W-:-:S06]  /*13340*/  PRMT R25, RZ, 0x7610, R25 ;  /* 0x00007610ff197816 */ /* 0x004fcc0000000019 */
[----:B------:R0:W2:Y:S04]  /*13350*/  @!P0 LDG.E.U16 R25, [R2.64] ;  /* 0x0000000a02198981 */ /* 0x0000a8000c1e1500 */
[----:B0-----:R-:W2:Y:S04]  /*13360*/  LDL R2, [R1+0x908] ;  /* 0x0009080001027983 */ /* 0x001ea80000100800 */
[----:B------:R-:W2:Y:S01]  /*13370*/  LDL R3, [R1+0xce4] ;  /* 0x000ce40001037983 */ /* 0x000ea20000100800 */
[----:B------:R-:W-:Y:S02]  /*13380*/  PRMT R20, RZ, 0x7610, R20 ;  /* 0x00007610ff147816 */ /* 0x000fe40000000014 */
[----:B--2---:R-:W-:-:S04]  /*13390*/  @!P0 LOP3.LUT R3, R3, R2, RZ, 0x3c, !PT ;  /* 0x0000000203038212 */ /* 0x004fc800078e3cff */
[----:B------:R-:W-:-:S04]  /*133a0*/  @!P0 LOP3.LUT R2, R3, R2, RZ, 0x3c, !PT ;  /* 0x0000000203028212 */ /* 0x000fc800078e3cff */
[----:B------:R-:W-:-:S05]  /*133b0*/  @!P0 LOP3.LUT R3, R3, R2, RZ, 0x3c, !PT ;  /* 0x0000000203038212 */ /* 0x000fca00078e3cff */
[----:B------:R-:W2:Y:S04]  /*133c0*/  @!P0 LDG.E.U16 R20, [R2.64] ;  /* 0x0000000a02148981 */ /* 0x000ea8000c1e1500 */
[----:B------:R0:W-:Y:S04]  /*133d0*/  STL [R1+0x20], R25 ;  /* 0x0000201901007387 */ /* 0x0001e80000100800 */
[----:B0-----:R-:W3:Y:S04]  /*133e0*/  LDL.LU R25, [R1] ;  /* 0x0000000001197983 */ /* 0x001ee80000300800 */
[----:B------:R-:W3:Y:S04]  /*133f0*/  LDL R28, [R1+0x6e0] ;  /* 0x0006e000011c7983 */ /* 0x000ee80000100800 */
[----:B--2---:R0:W-:Y:S04]  /*13400*/  STL [R1+0x2c], R20 ;  /* 0x00002c1401007387 */ /* 0x0041e80000100800 */
[----:B0-----:R-:W2:Y:S04]  /*13410*/  LDL.LU R20, [R1+0x3240] ;  /* 0x0032400001147983 */ /* 0x001ea80000300800 */
[----:B------:R-:W3:Y:S04]  /*13420*/  LDL R2, [R1+0x900] ;  /* 0x0009000001027983 */ /* 0x000ee80000100800 */
[----:B------:R-:W3:Y:S01]  /*13430*/  LDL R3, [R1+0xcdc] ;  /* 0x000cdc0001037983 */ /* 0x000ee20000100800 */
[----:B--2---:R-:W-:-:S02]  /*13440*/  PRMT R20, RZ, 0x7610, R20 ;  /* 0x00007610ff147816 */ /* 0x004fc40000000014 */
[----:B---3--:R-:W-:-:S04]  /*13450*/  @!P0 LOP3.LUT R3, R3, R2, RZ, 0x3c, !PT ;  /* 0x0000000203038212 */ /* 0x008fc800078e3cff */
[----:B------:R-:W-:-:S04]  /*13460*/  @!P0 LOP3.LUT R2, R3, R2, RZ, 0x3c, !PT ;  /* 0x0000000203028212 */ /* 0x000fc800078e3cff */
[----:B------:R-:W-:-:S05]  /*13470*/  @!P0 LOP3.LUT R3, R3, R2, RZ, 0x3c, !PT ;  /* 0x0000000203038212 */ /* 0x000fca00078e3cff */
[----:B------:R-:W2:Y:S04]  /*13480*/  @!P0 LDG.E.U16 R20, [R2.64] ;  /* 0x0000000a02148981 */ /* 0x000ea8000c1e1500 */
        /* <DEDUP_REMOVED lines=22> */
[----:B------:R-:W-:-:S02]  /*135f0*/  PRMT R22, RZ, 0x7610, R22 ;  /* 0x00007610ff167816 */ /* 0x000fc40000000016 */
[----:B---3--:R-:W-:-:S04]  /*13600*/  @!P0 LOP3.LUT R3, R3, R2, RZ, 0x3c, !PT ;  /* 0x0000000203038212 */ /* 0x008fc800078e3cff */
[----:B------:R-:W-:-:S04]  /*13610*/  @!P0 LOP3.LUT R2, R3, R2, RZ, 0x3c, !PT ;  /* 0x0000000203028212 */ /* 0x000fc800078e3cff */
[----:B------:R-:W-:-:S05]  /*13620*/  @!P0 LOP3.LUT R3, R3, R2, RZ, 0x3c, !PT ;  /* 0x0000000203038212 */ /* 0x000fca00078e3cff */
[----:B------:R0:W3:Y:S04]  /*13630*/  @!P0 LDG.E.U16 R22, [R2.64] ;  /* 0x0000000a02168981 */ /* 0x0000e8000c1e1500 */
[----:B0-----:R-:W3:Y:S04]  /*13640*/  LDL R2, [R1+0xca8] ;  /* 0x000ca80001027983 */ /* 0x001ee80000100800 */
[----:B------:R-:W3:Y:S01]  /*13650*/  LDL R3, [R1+0xcac] ;  /* 0x000cac0001037983 */ /* 0x000ee20000100800 */
[----:B--2---:R-:W-:Y:S02]  /*13660*/  PRMT R20, RZ, 0x7610, R20 ;  /* 0x00007610ff147816 */ /* 0x004fe40000000014 */
[----:B---3--:R-:W-:-:S04]  /*13670*/  @!P0 LOP3.LUT R3, R3, R2, RZ, 0x3c, !PT ;  /* 0x0000000203038212 */ /* 0x008fc800078e3cff */
[----:B------:R-:W-:-:S04]  /*13680*/  @!P0 LOP3.LUT R2, R3, R2, RZ, 0x3c, !PT ;  /* 0x0000000203028212 */ /* 0x000fc800078e3cff */
[----:B------:R-:W-:-:S05]  /*13690*/  @!P0 LOP3.LUT R3, R3, R2, RZ, 0x3c, !PT ;  /* 0x0000000203038212 */ /* 0x000fca00078e3cff */
[----:B------:R-:W2:Y:S04]  /*136a0*/  @!P0 LDG.E.U16 R20, [R2.64] ;  /* 0x0000000a02148981 */ /* 0x000ea8000c1e1500 */
[----:B------:R0:W-:Y:S04]  /*136b0*/  STS.U16 [R28+0x20000], R23 ;  /* 0x020000171c007388 */ /* 0x0001e80000000400 */
[----:B0-----:R-:W3:Y:S04]  /*136c0*/  LDL R23, [R1+0xc68] ;  /* 0x000c680001177983 */ /* 0x001ee80000100800 */
[----:B------:R0:W-:Y:S04]  /*136d0*/  STL [R1+0x48], R22 ;  /* 0x0000481601007387 */ /* 0x0001e80000100800 */
[----:B0-----:R-:W3:Y:S04]  /*136e0*/  LDL R22, [R1+0xc6c] ;  /* 0x000c6c0001167983 */ /* 0x001ee80000100800 */
[----:B----4-:R-:W-:Y:S04]  /*136f0*/  STS.U16 [R28+0x21000], R24 ;  /* 0x021000181c007388 */ /* 0x010fe80000000400 */
[----:B--2---:R0:W-:Y:S04]  /*13700*/  STL [R1+0x28], R20 ;  /* 0x0000281401007387 */ /* 0x0041e80000100800 */
[----:B0-----:R-:W2:Y:S04]  /*13710*/  LDL.LU R20, [R1+0x3230] ;  /* 0x0032300001147983 */ /* 0x001ea80000300800 */
[----:B------:R-:W4:Y:S04]  /*13720*/  LDL R2, [R1+0xc98] ;  /* 0x000c980001027983 */ /* 0x000f280000100800 */
[----:B------:R-:W4:Y:S04]  /*13730*/  LDL R3, [R1+0xc9c] ;  /* 0x000c9c0001037983 */ /* 0x000f280000100800 */
[----:B------:R-:W2:Y:S01]  /*13740*/  LDL.LU R24, [R1+0x322c] ;  /* 0x00322c0001187983 */ /* 0x000ea20000300800 */
[----:B----4-:R-:W-:-:S04]  /*13750*/  @!P0 LOP3.LUT R3, R3, R2, RZ, 0x3c, !PT ;  /* 0x0000000203038212 */ /* 0x010fc800078e3cff */
[C---:B------:R-:W-:Y:S02]  /*13760*/  @!P0 LOP3.LUT R2, R3.reuse, R2, RZ, 0x3c, !PT ;  /* 0x0000000203028212 */ /* 0x040fe400078e3cff */
[----:B--2---:R-:W-:Y:S02]  /*13770*/  PRMT R24, RZ, 0x7610, R24 ;  /* 0x00007610ff187816 */ /* 0x004fe40000000018 */
[----:B------:R-:W-:-:S05]  /*13780*/  @!P0 LOP3.LUT R3, R3, R2, RZ, 0x3c, !PT ;  /* 0x0000000203038212 */ /* 0x000fca00078e3cff */
[----:B------:R-:W2:Y:S04]  /*13790*/  @!P0 LDG.E.U16 R24, [R2.64] ;  /* 0x0000000a02188981 */ /* 0x000ea8000c1e1500 */
[----:B------:R-:W-:Y:S04]  /*137a0*/  STS.U16 [R28+0x22000], R29 ;  /* 0x0220001d1c007388 */ /* 0x000fe80000000400 */
        /* <DEDUP_REMOVED lines=15> */
[----:B------:R-:W3:Y:S01]  /*138a0*/  LDL.LU R25, [R1+0x321c] ;  /* 0x00321c0001197983 */ /* 0x000ee20000300800 */
[----:B--2---:R-:W-:-:S02]  /*138b0*/  PRMT R29, RZ, 0x7610, R29 ;  /* 0x00007610ff1d7816 */ /* 0x004fc4000000001d */
[----:B----4-:R-:W-:-:S04]  /*138c0*/  @!P0 LOP3.LUT R3, R3, R2, RZ, 0x3c, !PT ;  /* 0x0000000203038212 */ /* 0x010fc800078e3cff */
[----:B------:R-:W-:-:S04]  /*138d0*/  @!P0 LOP3.LUT R2, R3, R2, RZ, 0x3c, !PT ;  /* 0x0000000203028212 */ /* 0x000fc800078e3cff */
[----:B------:R-:W-:-:S05]  /*138e0*/  @!P0 LOP3.LUT R3, R3, R2, RZ, 0x3c, !PT ;  /* 0x0000000203038212 */ /* 0x000fca00078e3cff */
[----:B------:R0:W2:Y:S04]  /*138f0*/  @!P0 LDG.E.U16 R29, [R2.64] ;  /* 0x0000000a021d8981 */ /* 0x0000a8000c1e1500 */
[----:B---3--:R1:W-:Y:S01]  /*13900*/  STS.U16 [R28+0x24000], R25 ;  /* 0x024000191c007388 */ /* 0x0083e20000000400 */
[----:B0-----:R-:W-:Y:S02]  /*13910*/  @!P0 IMAD.MOV.U32 R2, RZ, RZ, R22 ;  /* 0x000000ffff028224 */ /* 0x001fe400078e0016 */
[----:B------:R-:W-:Y:S01]  /*13920*/  @!P0 IMAD.MOV.U32 R3, RZ, RZ, R23 ;  /* 0x000000ffff038224 */ /* 0x000fe200078e0017 */
[----:B-1----:R-:W-:-:S06]  /*13930*/  PRMT R25, RZ, 0x7610, R25 ;  /* 0x00007610ff197816 */ /* 0x002fcc0000000019 */
[----:B------:R-:W3:Y:S04]  /*13940*/  @!P0 LDG.E.U16 R25, [R2.64] ;  /* 0x0000000a02198981 */ /* 0x000ee8000c1e1500 */
[----:B--2---:R0:W-:Y:S04]  /*13950*/  STL [R1], R29 ;  /* 0x0000001d01007387 */ /* 0x0041e80000100800 */
[----:B------:R-:W2:Y:S04]  /*13960*/  LDL R23, [R1+0xc5c] ;  /* 0x000c5c0001177983 */ /* 0x000ea80000100800 */
[----:B------:R-:W4:Y:S04]  /*13970*/  LDL R22, [R1+0xc4c] ;  /* 0x000c4c0001167983 */ /* 0x000f280000100800 */
[----:B0-----:R-:W4:Y:S04]  /*13980*/  LDL R29, [R1+0xc58] ;  /* 0x000c5800011d7983 */ /* 0x001f280000100800 */
[----:B---3--:R-:W-:Y:S04]  /*13990*/  STL [R1+0x3138], R25 ;  /* 0x0031381901007387 */ /* 0x008fe80000100800 */
        /* <DEDUP_REMOVED lines=11> */
[----:B------:R1:W-:Y:S04]  /*13a50*/  STS.U16 [R28+0x25000], R24 ;  /* 0x025000181c007388 */ /* 0x0003e80000000400 */
[----:B0-----:R-:W3:Y:S01]  /*13a60*/  LDL R25, [R1+0xc48] ;  /* 0x000c480001197983 */ /* 0x001ee20000100800 */
[----:B-1----:R-:W-:Y:S01]  /*13a70*/  PRMT R24, RZ, 0x7610, R24 ;  /* 0x00007610ff187816 */ /* 0x002fe20000000018 */
[----:B--2---:R-:W-:-:S02]  /*13a80*/  @!P0 IMAD.MOV.U32 R2, RZ, RZ, R23 ;  /* 0x000000ffff028224 */ /* 0x004fc400078e0017 */
[----:B------:R-:W2:Y:S01]  /*13a90*/  LDL R23, [R1+0xc3c] ;  /* 0x000c3c0001177983 */ /* 0x000ea20000100800 */
[----:B----4-:R-:W-:-:S03]  /*13aa0*/  @!P0 IMAD.MOV.U32 R3, RZ, RZ, R29 ;  /* 0x000000ffff038224 */ /* 0x010fc600078e001d */
[----:B------:R-:W4:Y:S04]  /*13ab0*/  LDL R29, [R1+0xc38] ;  /* 0x000c3800011d7983 */ /* 0x000f280000100800 */
[----:B------:R0:W4:Y:S04]  /*13ac0*/  @!P0 LDG.E.U16 R24, [R2.64] ;  /* 0x0000000a02188981 */ /* 0x000128000c1e1500 */
[----:B------:R1:W-:Y:S01]  /*13ad0*/  STS.U16 [R28+0x26000], R20 ;  /* 0x026000141c007388 */ /* 0x0003e20000000400 */
[----:B0-----:R-:W-:Y:S01]  /*13ae0*/  @!P0 IMAD.MOV.U32 R2, RZ, RZ, R22 ;  /* 0x000000ffff028224 */ /* 0x001fe200078e0016 */
[----:B-1----:R-:W-:-:S02]  /*13af0*/  PRMT R20, RZ, 0x7610, R20 ;  /* 0x00007610ff147816 */ /* 0x002fc40000000014 */
[----:B------:R0:W-:Y:S02]  /*13b00*/  STS.U16 [R28+0x27000], R17 ;  /* 0x027000111c007388 */ /* 0x0001e40000000400 */
[----:B0-----:R-:W-:Y:S01]  /*13b10*/  PRMT R17, RZ, 0x7610, R17 ;  /* 0x00007610ff117816 */ /* 0x001fe20000000011 */
[----:B---3--:R-:W-:-:S05]  /*13b20*/  @!P0 IMAD.MOV.U32 R3, RZ, RZ, R25 ;  /* 0x000000ffff038224 */ /* 0x008fca00078e0019 */
[----:B------:R2:W3:Y:S02]  /*13b30*/  @!P0 LDG.E.U16 R20, [R2.64] ;  /* 0x0000000a02148981 */ /* 0x0004e4000c1e1500 */
[----:B--2---:R-:W-:Y:S02]  /*13b40*/  @!P0 IMAD.MOV.U32 R2, RZ, RZ, R23 ;  /* 0x000000ffff028224 */ /* 0x004fe400078e0017 */
[----:B----4-:R-:W-:Y:S01]  /*13b50*/  @!P0 IMAD.MOV.U32 R3, RZ, RZ, R29 ;  /* 0x000000ffff038224 */ /* 0x010fe200078e001d */
[----:B------:R-:W-:Y:S04]  /*13b60*/  STL [R1+0x3134], R24 ;  /* 0x0031341801007387 */ /* 0x000fe80000100800 */
[----:B------:R-:W2:Y:S04]  /*13b70*/  @!P0 LDG.E.U16 R17, [R2.64] ;  /* 0x0000000a02118981 */ /* 0x000ea8000c1e1500 */
[----:B------:R-:W-:Y:S04]  /*13b80*/  STL [R1+0x3140], R24 ;  /* 0x0031401801007387 */ /* 0x000fe80000100800 */
[----:B------:R-:W-:Y:S04]  /*13b90*/  STL [R1+0x3144], R24 ;  /* 0x0031441801007387 */ /* 0x000fe80000100800 */
[----:B------:R-:W4:Y:S04]  /*13ba0*/  LDL R25, [R1+0xc28] ;  /* 0x000c280001197983 */ /* 0x000f280000100800 */
[----:B------:R-:W4:Y:S04]  /*13bb0*/  LDL R22, [R1+0xc2c] ;  /* 0x000c2c0001167983 */ /* 0x000f280000100800 */
[----:B------:R0:W-:Y:S02]  /*13bc0*/  STS.U16 [R28+0x28000], R15 ;  /* 0x0280000f1c007388 */ /* 0x0001e40000000400 */
[----:B0-----:R-:W-:-:S02]  /*13bd0*/  PRMT R15, RZ, 0x7610, R15 ;  /* 0x00007610ff0f7816 */ /* 0x001fc4000000000f */
[----:B---3--:R-:W-:Y:S04]  /*13be0*/  STL [R1+0x3130], R20 ;  /* 0x0031301401007387 */ /* 0x008fe80000100800 */
[----:B------:R-:W-:Y:S04]  /*13bf0*/  STL [R1+0x3148], R20 ;  /* 0x0031481401007387 */ /* 0x000fe80000100800 */
[----:B------:R-:W-:Y:S04]  /*13c00*/  STL [R1+0x314c], R20 ;  /* 0x00314c1401007387 */ /* 0x000fe80000100800 */
[----:B------:R-:W-:Y:S04]  /*13c10*/  STL [R1+0x31fc], R20 ;  /* 0x0031fc1401007387 */ /* 0x000fe80000100800 */
[----:B------:R-:W-:Y:S04]  /*13c20*/  STL [R1+0x3200], R20 ;  /* 0x0032001401007387 */ /* 0x000fe80000100800 */
[----:B------:R-:W3:Y:S04]  /*13c30*/  LDL R23, [R1+0xc1c] ;  /* 0x000c1c0001177983 */ /* 0x000ee80000100800 */
[----:B------:R-:W3:Y:S04]  /*13c40*/  LDL R29, [R1+0xc0c] ;  /* 0x000c0c00011d7983 */ /* 0x000ee80000100800 */
[----:B--2---:R-:W-:Y:S04]  /*13c50*/  STL [R1+0x312c], R17 ;  /* 0x00312c1101007387 */ /* 0x004fe80000100800 */
[----:B------:R-:W-:Y:S04]  /*13c60*/  STL [R1+0x3150], R17 ;  /* 0x0031501101007387 */ /* 0x000fe80000100800 */
[----:B------:R-:W-:Y:S04]  /*13c70*/  STL [R1+0x3154], R17 ;  /* 0x0031541101007387 */ /* 0x000fe80000100800 */
[----:B------:R-:W-:Y:S01]  /*13c80*/  STL [R1+0x31a8], R17 ;  /* 0x0031a81101007387 */ /* 0x000fe20000100800 */
[----:B----4-:R-:W-:-:S02]  /*13c90*/  @!P0 IMAD.MOV.U32 R3, RZ, RZ, R25 ;  /* 0x000000ffff038224 */ /* 0x010fc400078e0019 */
[----:B------:R-:W-:Y:S01]  /*13ca0*/  @!P0 IMAD.MOV.U32 R2, RZ, RZ, R22 ;  /* 0x000000ffff028224 */ /* 0x000fe200078e0016 */
[----:B------:R-:W-:Y:S04]  /*13cb0*/  STL [R1+0x31ac], R17 ;  /* 0x0031ac1101007387 */ /* 0x000fe80000100800 */
[----:B------:R-:W-:Y:S04]  /*13cc0*/  STL [R1+0x31b0], R17 ;  /* 0x0031b01101007387 */ /* 0x000fe80000100800 */
[----:B------:R-:W-:Y:S04]  /*13cd0*/  STL [R1+0x31b4], R17 ;  /* 0x0031b41101007387 */ /* 0x000fe80000100800 */
[----:B------:R-:W-:Y:S04]  /*13ce0*/  STL [R1+0x31b8], R17 ;  /* 0x0031b81101007387 */ /* 0x000fe80000100800 */
[----:B------:R-:W-:Y:S04]  /*13cf0*/  STL [R1+0x31bc], R17 ;  /* 0x0031bc1101007387 */ /* 0x000fe80000100800 */
[----:B------:R0:W2:Y:S04]  /*13d00*/  @!P0 LDG.E.U16 R15, [R2.64] ;  /* 0x0000000a020f8981 */ /* 0x0000a8000c1e1500 */
[----:B------:R1:W-:Y:S04]  /*13d10*/  STS.U16 [R28+0x29000], R10 ;  /* 0x0290000a1c007388 */ /* 0x0003e80000000400 */
[----:B------:R-:W4:Y:S04]  /*13d20*/  LDL R25, [R1+0xbf8] ;  /* 0x000bf80001197983 */ /* 0x000f280000100800 */
[----:B0-----:R-:W4:Y:S01]  /*13d30*/  LDL R3, [R1+0xc18] ;  /* 0x000c180001037983 */ /* 0x001f220000100800 */
[----:B-1----:R-:W-:-:S03]  /*13d40*/  PRMT R10, RZ, 0x7610, R10 ;  /* 0x00007610ff0a7816 */ /* 0x002fc6000000000a */
[----:B------:R-:W4:Y:S01]  /*13d50*/  LDL R22, [R1+0xbfc] ;  /* 0x000bfc0001167983 */ /* 0x000f220000100800 */
[----:B---3--:R-:W-:-:S03]  /*13d60*/  @!P0 IMAD.MOV.U32 R2, RZ, RZ, R23 ;  /* 0x000000ffff028224 */ /* 0x008fc600078e0017 */
[----:B--2---:R-:W-:Y:S04]  /*13d70*/  STL [R1+0x3158], R15 ;  /* 0x0031580f01007387 */ /* 0x004fe80000100800 */
[----:B------:R-:W-:Y:S04]  /*13d80*/  STL [R1+0x315c], R15 ;  /* 0x00315c0f01007387 */ /* 0x000fe80000100800 */
[----:B------:R0:W-:Y:S04]  /*13d90*/  STS.U16 [R28+0x2a000], R9 ;  /* 0x02a000091c007388 */ /* 0x0001e80000000400 */
[----:B----4-:R1:W2:Y:S04]  /*13da0*/  @!P0 LDG.E.U16 R10, [R2.64] ;  /* 0x0000000a020a8981 */ /* 0x0102a8000c1e1500 */
[----:B------:R-:W3:Y:S04]  /*13db0*/  LDL R23, [R1+0xbec] ;  /* 0x000bec0001177983 */ /* 0x000ee80000100800 */
[----:B-1----:R-:W4:Y:S01]  /*13dc0*/  LDL R3, [R1+0xc08] ;  /* 0x000c080001037983 */ /* 0x002f220000100800 */
[----:B0-----:R-:W-:Y:S01]  /*13dd0*/  PRMT R9, RZ, 0x7610, R9 ;  /* 0x00007610ff097816 */ /* 0x001fe20000000009 */
[----:B------:R-:W-:-:S02]  /*13de0*/  @!P0 IMAD.MOV.U32 R2, RZ, RZ, R29 ;  /* 0x000000ffff028224 */ /* 0x000fc400078e001d */
[----:B------:R0:W-:Y:S04]  /*13df0*/  STS.U16 [R28+0x2b000], R8 ;  /* 0x02b000081c007388 */ /* 0x0001e80000000400 */
[----:B----4-:R1:W4:Y:S01]  /*13e00*/  @!P0 LDG.E.U16 R9, [R2.64] ;  /* 0x0000000a02098981 */ /* 0x010322000c1e1500 */
[----:B0-----:R-:W-:-:S03]  /*13e10*/  PRMT R8, RZ, 0x7610, R8 ;  /* 0x00007610ff087816 */ /* 0x001fc60000000008 */
[----:B--2---:R-:W-:Y:S04]  /*13e20*/  STL [R1+0x3128], R10 ;  /* 0x0031280a01007387 */ /* 0x004fe80000100800 */
[----:B------:R-:W-:Y:S01]  /*13e30*/  STL [R1+0x3160], R10 ;  /* 0x0031600a01007387 */ /* 0x000fe20000100800 */
[----:B-1----:R-:W-:Y:S02]  /*13e40*/  @!P0 IMAD.MOV.U32 R2, RZ, RZ, R22 ;  /* 0x000000ffff028224 */ /* 0x002fe400078e0016 */
[----:B------:R-:W-:Y:S01]  /*13e50*/  @!P0 IMAD.MOV.U32 R3, RZ, RZ, R25 ;  /* 0x000000ffff038224 */ /* 0x000fe200078e0019 */
[----:B------:R-:W-:Y:S04]  /*13e60*/  STL [R1+0x3164], R10 ;  /* 0x0031640a01007387 */ /* 0x000fe80000100800 */
[----:B------:R-:W2:Y:S04]  /*13e70*/  LDL.LU R29, [R1+0x120] ;  /* 0x00012000011d7983 */ /* 0x000ea80000300800 */
[----:B------:R0:W2:Y:S04]  /*13e80*/  @!P0 LDG.E.U16 R8, [R2.64] ;  /* 0x0000000a02088981 */ /* 0x0000a8000c1e1500 */
[----:B----4-:R-:W-:Y:S04]  /*13e90*/  STL [R1+0x3168], R9 ;  /* 0x0031680901007387 */ /* 0x010fe80000100800 */
[----:B------:R1:W-:Y:S04]  /*13ea0*/  STL [R1+0x316c], R9 ;  /* 0x00316c0901007387 */ /* 0x0003e80000100800 */
[----:B-1----:R-:W4:Y:S04]  /*13eb0*/  LDL.LU R9, [R1+0x5c] ;  /* 0x00005c0001097983 */ /* 0x002f280000300800 */
[----:B------:R-:W4:Y:S04]  /*13ec0*/  LDL.LU R25, [R1+0x54] ;  /* 0x0000540001197983 */ /* 0x000f280000300800 */
[----:B0-----:R-:W4:Y:S01]  /*13ed0*/  LDL R3, [R1+0xbe8] ;  /* 0x000be80001037983 */ /* 0x001f220000100800 */
[----:B---3--:R-:W-:-:S03]  /*13ee0*/  @!P0 IMAD.MOV.U32 R2, RZ, RZ, R23 ;  /* 0x000000ffff028224 */ /* 0x008fc600078e0017 */
[----:B------:R0:W-:Y:S04]  /*13ef0*/  STS.U16 [R28+0x2c000], R7 ;  /* 0x02c000071c007388 */ /* 0x0001e80000000400 */
[----:B------:R-:W3:Y:S01]  /*13f00*/  LDL R22, [R1+0xd04] ;  /* 0x000d040001167983 */ /* 0x000ee20000100800 */
[----:B0-----:R-:W-:-:S03]  /*13f10*/  PRMT R7, RZ, 0x7610, R7 ;  /* 0x00007610ff077816 */ /* 0x001fc60000000007 */
[----:B--2---:R-:W-:Y:S04]  /*13f20*/  STL [R1+0x3170], R8 ;  /* 0x0031700801007387 */ /* 0x004fe80000100800 */
[----:B------:R-:W-:Y:S04]  /*13f30*/  STL [R1+0x3174], R8 ;  /* 0x0031740801007387 */ /* 0x000fe80000100800 */
[----:B------:R-:W2:Y:S04]  /*13f40*/  LDL.LU R23, [R1+0x50] ;  /* 0x0000500001177983 */ /* 0x000ea80000300800 */
[----:B----4-:R0:W4:Y:S04]  /*13f50*/  @!P0 LDG.E.U16 R7, [R2.64] ;  /* 0x0000000a02078981 */ /* 0x010128000c1e1500 */
[----:B0-----:R-:W2:Y:S04]  /*13f60*/  LDL R2, [R1+0xbd8] ;  /* 0x000bd80001027983 */ /* 0x001ea80000100800 */
[----:B------:R-:W2:Y:S04]  /*13f70*/  LDL R3, [R1+0xbdc] ;  /* 0x000bdc0001037983 */ /* 0x000ea80000100800 */
[----:B------:R0:W-:Y:S02]  /*13f80*/  STS.U16 [R28+0x2d000], R6 ;  /* 0x02d000061c007388 */ /* 0x0001e40000000400 */
[----:B0-----:R-:W-:-:S02]  /*13f90*/  PRMT R6, RZ, 0x7610, R6 ;  /* 0x00007610ff067816 */ /* 0x001fc40000000006 */
[----:B--2---:R-:W-:-:S04]  /*13fa0*/  @!P0 LOP3.LUT R3, R3, R2, RZ, 0x3c, !PT ;  /* 0x0000000203038212 */ /* 0x004fc800078e3cff */
[----:B------:R-:W-:-:S04]  /*13fb0*/  @!P0 LOP3.LUT R2, R3, R2, RZ, 0x3c, !PT ;  /* 0x0000000203028212 */ /* 0x000fc800078e3cff */
[----:B------:R-:W-:-:S05]  /*13fc0*/  @!P0 LOP3.LUT R3, R3, R2, RZ, 0x3c, !PT ;  /* 0x0000000203038212 */ /* 0x000fca00078e3cff */
[----:B------:R0:W2:Y:S04]  /*13fd0*/  @!P0 LDG.E.U16 R6, [R2.64] ;  /* 0x0000000a02068981 */ /* 0x0000a8000c1e1500 */
        /* <DEDUP_REMOVED lines=12> */
[----:B------:R-:W3:Y:S01]  /*140a0*/  LDL.LU R28, [R1+0x3218] ;  /* 0x00321800011c7983 */ /* 0x000ee20000300800 */
[----:B--2---:R-:W-:-:S04]  /*140b0*/  @!P0 LOP3.LUT R3, R3, R2, RZ, 0x3c, !PT ;  /* 0x0000000203038212 */ /* 0x004fc800078e3cff */
[----:B------:R-:W-:-:S04]  /*140c0*/  @!P0 LOP3.LUT R2, R3, R2, RZ, 0x3c, !PT ;  /* 0x0000000203028212 */ /* 0x000fc800078e3cff */
[----:B------:R-:W-:-:S05]  /*140d0*/  @!P0 LOP3.LUT R3, R3, R2, RZ, 0x3c, !PT ;  /* 0x0000000203038212 */ /* 0x000fca00078e3cff */
[----:B------:R0:W2:Y:S04]  /*140e0*/  @!P0 LDG.E.U16 R4, [R2.64] ;  /* 0x0000000a02048981 */ /* 0x0000a8000c1e1500 */
[----:B0-----:R-:W4:Y:S04]  /*140f0*/  LDL R2, [R1+0xba8] ;  /* 0x000ba80001027983 */ /* 0x001f280000100800 */
[----:B------:R-:W4:Y:S01]  /*14100*/  LDL R3, [R1+0xbac] ;  /* 0x000bac0001037983 */ /* 0x000f220000100800 */
[----:B------:R-:W-:-:S03]  /*14110*/  PRMT R26, RZ, 0x7610, R26 ;  /* 0x00007610ff1a7816 */ /* 0x000fc6000000001a */
[----:B---3--:R0:W-:Y:S04]  /*14120*/  STS.U16 [R22+0x20400], R29 ;  /* 0x0204001d16007388 */ /* 0x0081e80000000400 */
[----:B--2---:R-:W-:Y:S04]  /*14130*/  STL [R1+0x3124], R4 ;  /* 0x0031240401007387 */ /* 0x004fe80000100800 */
[----:B0-----:R-:W2:Y:S01]  /*14140*/  LDL.LU R29, [R1+0x3214] ;  /* 0x00321400011d7983 */ /* 0x001ea20000300800 */
[----:B----4-:R-:W-:-:S04]  /*14150*/  @!P0 LOP3.LUT R3, R3, R2, RZ, 0x3c, !PT ;  /* 0x0000000203038212 */ /* 0x010fc800078e3cff */
[----:B------:R-:W-:-:S04]  /*14160*/  @!P0 LOP3.LUT R2, R3, R2, RZ, 0x3c, !PT ;  /* 0x0000000203028212 */ /* 0x000fc800078e3cff */
[----:B------:R-:W-:-:S05]  /*14170*/  @!P0 LOP3.LUT R3, R3, R2, RZ, 0x3c, !PT ;  /* 0x0000000203038212 */ /* 0x000fca00078e3cff */
[----:B------:R0:W3:Y:S04]  /*14180*/  @!P0 LDG.E.U16 R26, [R2.64] ;  /* 0x0000000a021a8981 */ /* 0x0000e8000c1e1500 */
[----:B0-----:R-:W4:Y:S04]  /*14190*/  LDL R2, [R1+0xb98] ;  /* 0x000b980001027983 */ /* 0x001f280000100800 */
[----:B------:R-:W4:Y:S01]  /*141a0*/  LDL R3, [R1+0xb9c] ;  /* 0x000b9c0001037983 */ /* 0x000f220000100800 */
[----:B--2---:R-:W-:Y:S02]  /*141b0*/  PRMT R29, RZ, 0x7610, R29 ;  /* 0x00007610ff1d7816 */ /* 0x004fe4000000001d */
[----:B----4-:R-:W-:-:S04]  /*141c0*/  @!P0 LOP3.LUT R3, R3, R2, RZ, 0x3c, !PT ;  /* 0x0000000203038212 */ /* 0x010fc800078e3cff */
[----:B------:R-:W-:-:S04]  /*141d0*/  @!P0 LOP3.LUT R2, R3, R2, RZ, 0x3c, !PT ;  /* 0x0000000203028212 */ /* 0x000fc800078e3cff */
[----:B------:R-:W-:-:S05]  /*141e0*/  @!P0 LOP3.LUT R3, R3, R2, RZ, 0x3c, !PT ;  /* 0x0000000203038212 */ /* 0x000fca00078e3cff */
[----:B------:R-:W2:Y:S04]  /*141f0*/  @!P0 LDG.E.U16 R29, [R2.64] ;  /* 0x0000000a021d8981 */ /* 0x000ea8000c1e1500 */
[----:B---3--:R0:W-:Y:S04]  /*14200*/  STL [R1+0x154], R26 ;  /* 0x0001541a01007387 */ /* 0x0081e80000100800 */
[----:B------:R1:W-:Y:S04]  /*14210*/  STS.U16 [R22+0x21400], R9 ;  /* 0x0214000916007388 */ /* 0x0003e80000000400 */
[----:B0-----:R-:W3:Y:S04]  /*14220*/  LDL.LU R26, [R1+0x8] ;  /* 0x00000800011a7983 */ /* 0x001ee80000300800 */
[----:B-1----:R-:W4:Y:S04]  /*14230*/  LDL R9, [R1+0xb6c] ;  /* 0x000b6c0001097983 */ /* 0x002f280000100800 */
        /* <DEDUP_REMOVED lines=16> */
[----:B------:R0:W-:Y:S04]  /*14340*/  STS.U16 [R22+0x22400], R25 ;  /* 0x0224001916007388 */ /* 0x0001e80000000400 */
[----:B------:R1:W-:Y:S04]  /*14350*/  STS.U16 [R22+0x23400], R23 ;  /* 0x0234001716007388 */ /* 0x0003e80000000400 */
[----:B0-----:R-:W3:Y:S04]  /*14360*/  LDL R25, [R1+0xb5c] ;  /* 0x000b5c0001197983 */ /* 0x001ee80000100800 */
[----:B-1----:R-:W3:Y:S04]  /*14370*/  LDL R23, [R1+0xb48] ;  /* 0x000b480001177983 */ /* 0x002ee80000100800 */
[----:B------:R0:W-:Y:S04]  /*14380*/  STL [R1+0x170], R21 ;  /* 0x0001701501007387 */ /* 0x0001e80000100800 */
[----:B0-----:R-:W3:Y:S04]  /*14390*/  LDL R21, [R1+0xb4c] ;  /* 0x000b4c0001157983 */ /* 0x001ee80000100800 */
[----:B--2---:R0:W-:Y:S04]  /*143a0*/  STL [R1+0x16c], R29 ;  /* 0x00016c1d01007387 */ /* 0x0041e80000100800 */
[----:B0-----:R-:W2:Y:S04]  /*143b0*/  LDL.LU R29, [R1+0x320c] ;  /* 0x00320c00011d7983 */ /* 0x001ea80000300800 */
[----:B------:R-:W3:Y:S01]  /*143c0*/  LDL R3, [R1+0xb68] ;  /* 0x000b680001037983 */ /* 0x000ee20000100800 */
[----:B------:R-:W-:Y:S01]  /*143d0*/  PRMT R0, RZ, 0x7610, R0 ;  /* 0x00007610ff007816 */ /* 0x000fe20000000000 */
[----:B----4-:R-:W-:-:S02]  /*143e0*/  @!P0 IMAD.MOV.U32 R2, RZ, RZ, R9 ;  /* 0x000000ffff028224 */ /* 0x010fc400078e0009 */
[----:B--2---:R0:W-:Y:S04]  /*143f0*/  STS.U16 [R22+0x24400], R29 ;  /* 0x0244001d16007388 */ /* 0x0041e80000000400 */
[----:B---3--:R1:W2:Y:S04]  /*14400*/  @!P0 LDG.E.U16 R0, [R2.64] ;  /* 0x0000000a02008981 */ /* 0x0082a8000c1e1500 */
[----:B0-----:R-:W3:Y:S04]  /*14410*/  LDL.LU R29, [R1+0x3208] ;  /* 0x00320800011d7983 */ /* 0x001ee80000300800 */
[----:B-1----:R-:W4:Y:S04]  /*14420*/  LDL.LU R2, [R1+0x24] ;  /* 0x0000240001027983 */ /* 0x002f280000300800 */
[----:B------:R-:W2:Y:S01]  /*14430*/  LDL R3, [R1+0xb58] ;  /* 0x000b580001037983 */ /* 0x000ea20000100800 */
[----:B------:R-:W-:-:S03]  /*14440*/  PRMT R24, RZ, 0x7610, R24 ;  /* 0x00007610ff187816 */ /* 0x000fc60000000018 */
[----:B------:R-:W2:Y:S04]  /*14450*/  LDL R9, [R1+0xb38] ;  /* 0x000b380001097983 */ /* 0x000ea80000100800 */
[----:B----4-:R0:W-:Y:S02]  /*14460*/  STS.U16 [R22+0x25400], R2 ;  /* 0x0254000216007388 */ /* 0x0101e40000000400 */
[----:B0-----:R-:W-:-:S05]  /*14470*/  @!P0 IMAD.MOV.U32 R2, RZ, RZ, R25 ;  /* 0x000000ffff028224 */ /* 0x001fca00078e0019 */
[----:B--2---:R0:W2:Y:S01]  /*14480*/  @!P0 LDG.E.U16 R24, [R2.64] ;  /* 0x0000000a02188981 */ /* 0x0040a2000c1e1500 */
[----:B---3--:R-:W-:-:S03]  /*14490*/  PRMT R29, RZ, 0x7610, R29 ;  /* 0x00007610ff1d7816 */ /* 0x008fc6000000001d */
[----:B------:R1:W-:Y:S04]  /*144a0*/  STL [R1+0x168], R0 ;  /* 0x0001680001007387 */ /* 0x0003e80000100800 */
[----:B------:R3:W-:Y:S01]  /*144b0*/  STS.U16 [R22+0x26400], R28 ;  /* 0x0264001c16007388 */ /* 0x0007e20000000400 */
[----:B0-----:R-:W-:-:S03]  /*144c0*/  @!P0 IMAD.MOV.U32 R2, RZ, RZ, R21 ;  /* 0x000000ffff028224 */ /* 0x001fc600078e0015 */
[----:B-1----:R-:W4:Y:S01]  /*144d0*/  LDL R0, [R1+0xb3c] ;  /* 0x000b3c0001007983 */ /* 0x002f220000100800 */
[----:B------:R-:W-:-:S03]  /*144e0*/  @!P0 IMAD.MOV.U32 R3, RZ, RZ, R23 ;  /* 0x000000ffff038224 */ /* 0x000fc600078e0017 */
[----:B---3--:R-:W3:Y:S04]  /*144f0*/  LDL.LU R28, [R1+0x3204] ;  /* 0x00320400011c7983 */ /* 0x008ee80000300800 */
[----:B------:R-:W3:Y:S04]  /*14500*/  LDL R25, [R1+0xb28] ;  /* 0x000b280001197983 */ /* 0x000ee80000100800 */
[----:B------:R0:W3:Y:S04]  /*14510*/  @!P0 LDG.E.U16 R29, [R2.64] ;  /* 0x0000000a021d8981 */ /* 0x0000e8000c1e1500 */
[----:B--2---:R1:W-:Y:S04]  /*14520*/  STL [R1+0x164], R24 ;  /* 0x0001641801007387 */ /* 0x0043e80000100800 */
[----:B-1----:R-:W2:Y:S01]  /*14530*/  LDL R24, [R1+0xb2c] ;  /* 0x000b2c0001187983 */ /* 0x002ea20000100800 */
[----:B0-----:R-:W-:-:S02]  /*14540*/  @!P0 IMAD.MOV.U32 R3, RZ, RZ, R9 ;  /* 0x000000ffff038224 */ /* 0x001fc400078e0009 */
[----:B----4-:R-:W-:Y:S01]  /*14550*/  @!P0 IMAD.MOV.U32 R2, RZ, RZ, R0 ;  /* 0x000000ffff028224 */ /* 0x010fe200078e0000 */
[----:B---3--:R-:W-:Y:S01]  /*14560*/  PRMT R28, RZ, 0x7610, R28 ;  /* 0x00007610ff1c7816 */ /* 0x008fe2000000001c */
[----:B------:R-:W-:Y:S04]  /*14570*/  STS.U16 [R22+0x27400], R26 ;  /* 0x0274001a16007388 */ /* 0x000fe80000000400 */
[----:B------:R0:W-:Y:S04]  /*14580*/  STS.U16 [R22+0x28400], R27 ;  /* 0x0284001b16007388 */ /* 0x0001e80000000400 */
[----:B------:R1:W3:Y:S04]  /*14590*/  @!P0 LDG.E.U16 R28, [R2.64] ;  /* 0x0000000a021c8981 */ /* 0x0002e8000c1e1500 */
[----:B------:R-:W-:Y:S01]  /*145a0*/  STL [R1+0x30f0], R29 ;  /* 0x0030f01d01007387 */ /* 0x000fe20000100800 */
[----:B0-----:R-:W-:-:S03]  /*145b0*/  PRMT R27, RZ, 0x7610, R27 ;  /* 0x00007610ff1b7816 */ /* 0x001fc6000000001b */
[----:B------:R-:W-:Y:S01]  /*145c0*/  STL [R1+0x30f4], R29 ;  /* 0x0030f41d01007387 */ /* 0x000fe20000100800 */
[----:B-1----:R-:W-:-:S03]  /*145d0*/  @!P0 IMAD.MOV.U32 R3, RZ, RZ, R25 ;  /* 0x000000ffff038224 */ /* 0x002fc600078e0019 */
[----:B------:R-:W4:Y:S04]  /*145e0*/  LDL R23, [R1+0xb18] ;  /* 0x000b180001177983 */ /* 0x000f280000100800 */
[----:B------:R-:W4:Y:S04]  /*145f0*/  LDL R21, [R1+0xb1c] ;  /* 0x000b1c0001157983 */ /* 0x000f280000100800 */
[----:B------:R-:W4:Y:S04]  /*14600*/  LDL R9, [R1+0xb08] ;  /* 0x000b080001097983 */ /* 0x000f280000100800 */
[----:B------:R-:W4:Y:S01]  /*14610*/  LDL R0, [R1+0xb0c] ;  /* 0x000b0c0001007983 */ /* 0x000f220000100800 */
[----:B--2---:R-:W-:-:S05]  /*14620*/  @!P0 IMAD.MOV.U32 R2, RZ, RZ, R24 ;  /* 0x000000ffff028224 */ /* 0x004fca00078e0018 */
[----:B------:R4:W2:Y:S04]  /*14630*/  @!P0 LDG.E.U16 R27, [R2.64] ;  /* 0x0000000a021b8981 */ /* 0x0008a8000c1e1500 */
[----:B------:R0:W-:Y:S04]  /*14640*/  STS.U16 [R22+0x29400], R19 ;  /* 0x0294001316007388 */ /* 0x0001e80000000400 */
[----:B---3--:R-:W-:Y:S01]  /*14650*/  STL [R1+0x30f8], R28 ;  /* 0x0030f81c01007387 */ /* 0x008fe20000100800 */
[----:B0-----:R-:W-:-:S03]  /*14660*/  PRMT R19, RZ, 0x7610, R19 ;  /* 0x00007610ff137816 */ /* 0x001fc60000000013 */
[----:B------:R-:W-:Y:S04]  /*14670*/  STL [R1+0x30fc], R28 ;  /* 0x0030fc1c01007387 */ /* 0x000fe80000100800 */
[----:B------:R-:W3:Y:S04]  /*14680*/  LDL R25, [R1+0xaf8] ;  /* 0x000af80001197983 */ /* 0x000ee80000100800 */
[----:B------:R-:W3:Y:S01]  /*14690*/  LDL R24, [R1+0xafc] ;  /* 0x000afc0001187983 */ /* 0x000ee20000100800 */
[----:B----4-:R-:W-:Y:S02]  /*146a0*/  @!P0 IMAD.MOV.U32 R3, RZ, RZ, R23 ;  /* 0x000000ffff038224 */ /* 0x010fe400078e0017 */
[----:B------:R-:W-:-:S05]  /*146b0*/  @!P0 IMAD.MOV.U32 R2, RZ, RZ, R21 ;  /* 0x000000ffff028224 */ /* 0x000fca00078e0015 */
[----:B------:R0:W4:Y:S04]  /*146c0*/  @!P0 LDG.E.U16 R19, [R2.64] ;  /* 0x0000000a02138981 */ /* 0x000128000c1e1500 */
[----:B--2---:R-:W-:Y:S04]  /*146d0*/  STL [R1+0x3100], R27 ;  /* 0x0031001b01007387 */ /* 0x004fe80000100800 */
[----:B------:R-:W-:Y:S04]  /*146e0*/  STL [R1+0x3104], R27 ;  /* 0x0031041b01007387 */ /* 0x000fe80000100800 */
[----:B------:R-:W2:Y:S04]  /*146f0*/  LDL R23, [R1+0xae8] ;  /* 0x000ae80001177983 */ /* 0x000ea80000100800 */
[----:B------:R-:W2:Y:S01]  /*14700*/  LDL R21, [R1+0xaec] ;  /* 0x000aec0001157983 */ /* 0x000ea20000100800 */
[----:B0-----:R-:W-:-:S03]  /*14710*/  @!P0 IMAD.MOV.U32 R2, RZ, RZ, R0 ;  /* 0x000000ffff028224 */ /* 0x001fc600078e0000 */
[----:B------:R0:W-:Y:S01]  /*14720*/  STS.U16 [R22+0x2a400], R18 ;  /* 0x02a4001216007388 */ /* 0x0001e20000000400 */
[----:B------:R-:W-:-:S03]  /*14730*/  @!P0 IMAD.MOV.U32 R3, RZ, RZ, R9 ;  /* 0x000000ffff038224 */ /* 0x000fc600078e0009 */
[----:B------:R1:W-:Y:S01]  /*14740*/  STS.U16 [R22+0x2b400], R16 ;  /* 0x02b4001016007388 */ /* 0x0003e20000000400 */
[----:B0-----:R-:W-:Y:S02]  /*14750*/  PRMT R18, RZ, 0x7610, R18 ;  /* 0x00007610ff127816 */ /* 0x001fe40000000012 */
[----:B-1----:R-:W-:-:S04]  /*14760*/  PRMT R16, RZ, 0x7610, R16 ;  /* 0x00007610ff107816 */ /* 0x002fc80000000010 */
[----:B------:R3:W2:Y:S04]  /*14770*/  @!P0 LDG.E.U16 R18, [R2.64] ;  /* 0x0000000a02128981 */ /* 0x0006a8000c1e1500 */
[----:B------:R0:W-:Y:S01]  /*14780*/  STS.U16 [R22+0x2c400], R14 ;  /* 0x02c4000e16007388 */ /* 0x0001e20000000400 */
[----:B---3--:R-:W-:Y:S02]  /*14790*/  @!P0 IMAD.MOV.U32 R2, RZ, RZ, R24 ;  /* 0x000000ffff028224 */ /* 0x008fe400078e0018 */
[----:B------:R-:W-:Y:S01]  /*147a0*/  @!P0 IMAD.MOV.U32 R3, RZ, RZ, R25 ;  /* 0x000000ffff038224 */ /* 0x000fe200078e0019 */
[----:B----4-:R-:W-:Y:S01]  /*147b0*/  STL [R1+0x3108], R19 ;  /* 0x0031081301007387 */ /* 0x010fe20000100800 */
[----:B0-----:R-:W-:-:S03]  /*147c0*/  PRMT R14, RZ, 0x7610, R14 ;  /* 0x00007610ff0e7816 */ /* 0x001fc6000000000e */
[----:B------:R2:W3:Y:S04]  /*147d0*/  @!P0 LDG.E.U16 R16, [R2.64] ;  /* 0x0000000a02108981 */ /* 0x0004e8000c1e1500 */
[----:B------:R-:W-:Y:S04]  /*147e0*/  STL [R1+0x310c], R19 ;  /* 0x00310c1301007387 */ /* 0x000fe80000100800 */
[----:B------:R-:W4:Y:S04]  /*147f0*/  LDL R9, [R1+0xad8] ;  /* 0x000ad80001097983 */ /* 0x000f280000100800 */
[----:B------:R-:W4:Y:S01]  /*14800*/  LDL R0, [R1+0xadc] ;  /* 0x000adc0001007983 */ /* 0x000f220000100800 */
[----:B--2---:R-:W-:-:S02]  /*14810*/  @!P0 IMAD.MOV.U32 R3, RZ, RZ, R23 ;  /* 0x000000ffff038224 */ /* 0x004fc400078e0017 */
[----:B------:R-:W-:-:S05]  /*14820*/  @!P0 IMAD.MOV.U32 R2, RZ, RZ, R21 ;  /* 0x000000ffff028224 */ /* 0x000fca00078e0015 */
[----:B------:R4:W2:Y:S04]  /*14830*/  @!P0 LDG.E.U16 R14, [R2.64] ;  /* 0x0000000a020e8981 */ /* 0x0008a8000c1e1500 */
[----:B------:R0:W-:Y:S04]  /*14840*/  STS.U16 [R22+0x2d400], R13 ;  /* 0x02d4000d16007388 */ /* 0x0001e80000000400 */
[----:B------:R-:W-:Y:S01]  /*14850*/  STL [R1+0x3110], R18 ;  /* 0x0031101201007387 */ /* 0x000fe20000100800 */
[----:B0-----:R-:W-:-:S03]  /*14860*/  PRMT R13, RZ, 0x7610, R13 ;  /* 0x00007610ff0d7816 */ /* 0x001fc6000000000d */
[----:B------:R-:W-:Y:S04]  /*14870*/  STL [R1+0x3114], R18 ;  /* 0x0031141201007387 */ /* 0x000fe80000100800 */
[----:B------:R-:W2:Y:S04]  /*14880*/  LDL R24, [R1+0xd00] ;  /* 0x000d000001187983 */ /* 0x000ea80000100800 */
[----:B---3--:R-:W-:Y:S04]  /*14890*/  STL [R1+0x3118], R16 ;  /* 0x0031181001007387 */ /* 0x008fe80000100800 */
[----:B------:R-:W-:Y:S04]  /*148a0*/  STL [R1+0x311c], R16 ;  /* 0x00311c1001007387 */ /* 0x000fe80000100800 */
[----:B------:R-:W3:Y:S01]  /*148b0*/  LDL R23, [R1+0xabc] ;  /* 0x000abc0001177983 */ /* 0x000ee20000100800 */
[----:B----4-:R-:W-:-:S03]  /*148c0*/  @!P0 IMAD.MOV.U32 R3, RZ, RZ, R9 ;  /* 0x000000ffff038224 */ /* 0x010fc600078e0009 */
[----:B------:R-:W4:Y:S01]  /*148d0*/  LDL R26, [R1+0xaac] ;  /* 0x000aac00011a7983 */ /* 0x000f220000100800 */
[----:B------:R-:W-:-:S03]  /*148e0*/  @!P0 IMAD.MOV.U32 R2, RZ, RZ, R0 ;  /* 0x000000ffff028224 */ /* 0x000fc600078e0000 */
[----:B------:R-:W3:Y:S04]  /*148f0*/  LDL.LU R21, [R1+0x148] ;  /* 0x0001480001157983 */ /* 0x000ee80000300800 */
[----:B------:R-:W3:Y:S04]  /*14900*/  LDL.LU R25, [R1+0x140] ;  /* 0x0001400001197983 */ /* 0x000ee80000300800 */
[----:B------:R0:W3:Y:S04]  /*14910*/  @!P0 LDG.E.U16 R13, [R2.64] ;  /* 0x0000000a020d8981 */ /* 0x0000e8000c1e1500 */
[----:B--2---:R-:W-:Y:S04]  /*14920*/  STL [R1+0x3120], R14 ;  /* 0x0031200e01007387 */ /* 0x004fe80000100800 */
[----:B------:R-:W2:Y:S04]  /*14930*/  LDL R0, [R1+0xa9c] ;  /* 0x000a9c0001007983 */ /* 0x000ea80000100800 */
[----:B------:R-:W2:Y:S04]  /*14940*/  LDL.LU R9, [R1+0x134] ;  /* 0x0001340001097983 */ /* 0x000ea80000300800 */
        /* <DEDUP_REMOVED lines=8> */
[----:B0-----:R-:W2:Y:S01]  /*149d0*/  LDL R3, [R1+0xab8] ;  /* 0x000ab80001037983 */ /* 0x001ea20000100800 */
[----:B---3--:R-:W-:-:S03]  /*149e0*/  @!P0 IMAD.MOV.U32 R2, RZ, RZ, R23 ;  /* 0x000000ffff028224 */ /* 0x008fc600078e0017 */
[----:B------:R0:W-:Y:S02]  /*149f0*/  STS.U16 [R22+0x2f400], R11 ;  /* 0x02f4000b16007388 */ /* 0x0001e40000000400 */
[----:B0-----:R-:W-:Y:S02]  /*14a00*/  PRMT R11, RZ, 0x7610, R11 ;  /* 0x00007610ff0b7816 */ /* 0x001fe4000000000b */
[----:B------:R-:W3:Y:S04]  /*14a10*/  LDL.LU R22, [R1+0x130] ;  /* 0x0001300001167983 */ /* 0x000ee80000300800 */
[----:B------:R-:W3:Y:S04]  /*14a20*/  LDL.LU R23, [R1+0x12c] ;  /* 0x00012c0001177983 */ /* 0x000ee80000300800 */
[----:B--2---:R0:W2:Y:S04]  /*14a30*/  @!P0 LDG.E.U16 R11, [R2.64] ;  /* 0x0000000a020b8981 */ /* 0x0040a8000c1e1500 */
[----:B0-----:R-:W2:Y:S04]  /*14a40*/  LDL.LU R2, [R1+0x150] ;  /* 0x0001500001027983 */ /* 0x001ea80000300800 */
[----:B------:R-:W3:Y:S01]  /*14a50*/  LDL R3, [R1+0xaa8] ;  /* 0x000aa80001037983 */ /* 0x000ee20000100800 */
[----:B------:R-:W-:-:S03]  /*14a60*/  PRMT R20, RZ, 0x7610, R20 ;  /* 0x00007610ff147816 */ /* 0x000fc60000000014 */
[----:B--2---:R4:W-:Y:S02]  /*14a70*/  STS.U16 [R24+0x20800], R2 ;  /* 0x0208000218007388 */ /* 0x0049e40000000400 */
[----:B----4-:R-:W-:Y:S02]  /*14a80*/  @!P0 IMAD.MOV.U32 R2, RZ, RZ, R26 ;  /* 0x000000ffff028224 */ /* 0x010fe400078e001a */
[----:B------:R-:W2:Y:S04]  /*14a90*/  LDL.LU R26, [R1+0x128] ;  /* 0x00012800011a7983 */ /* 0x000ea80000300800 */
[----:B---3--:R-:W3:Y:S04]  /*14aa0*/  @!P0 LDG.E.U16 R20, [R2.64] ;  /* 0x0000000a02148981 */ /* 0x008ee8000c1e1500 */
[----:B---3--:R0:W-:Y:S04]  /*14ab0*/  STL [R1+0x17c], R20 ;  /* 0x00017c1401007387 */ /* 0x0081e80000100800 */
[----:B0-----:R-:W3:Y:S04]  /*14ac0*/  LDL.LU R20, [R1+0x3200] ;  /* 0x0032000001147983 */ /* 0x001ee80000300800 */
[----:B------:R-:W4:Y:S04]  /*14ad0*/  LDL.LU R2, [R1+0x14c] ;  /* 0x00014c0001027983 */ /* 0x000f280000300800 */
[----:B------:R-:W2:Y:S01]  /*14ae0*/  LDL R3, [R1+0xa98] ;  /* 0x000a980001037983 */ /* 0x000ea20000100800 */
[----:B---3--:R-:W-:-:S03]  /*14af0*/  PRMT R20, RZ, 0x7610, R20 ;  /* 0x00007610ff147816 */ /* 0x008fc60000000014 */
[----:B----4-:R0:W-:Y:S02]  /*14b00*/  STS.U16 [R24+0x21800], R2 ;  /* 0x0218000218007388 */ /* 0x0101e40000000400 */
[----:B0-----:R-:W-:Y:S02]  /*14b10*/  @!P0 IMAD.MOV.U32 R2, RZ, RZ, R0 ;  /* 0x000000ffff028224 */ /* 0x001fe400078e0000 */
[----:B------:R-:W3:Y:S04]  /*14b20*/  LDL.LU R0, [R1+0x58] ;  /* 0x0000580001007983 */ /* 0x000ee80000300800 */
[----:B--2---:R-:W2:Y:S04]  /*14b30*/  @!P0 LDG.E.U16 R20, [R2.64] ;  /* 0x0000000a02148981 */ /* 0x004ea8000c1e1500 */
        /* <DEDUP_REMOVED lines=11> */
[----:B--2---:R0:W-:Y:S04]  /*14bf0*/  STL [R1+0x1b8], R21 ;  /* 0x0001b81501007387 */ /* 0x0041e80000100800 */
[----:B0-----:R-:W2:Y:S04]  /*14c00*/  LDL.LU R21, [R1+0x31f4] ;  /* 0x0031f40001157983 */ /* 0x001ea80000300800 */
[----:B------:R-:W4:Y:S04]  /*14c10*/  LDL R2, [R1+0xa78] ;  /* 0x000a780001027983 */ /* 0x000f280000100800 */
[----:B------:R-:W4:Y:S01]  /*14c20*/  LDL R3, [R1+0xa7c] ;  /* 0x000a7c0001037983 */ /* 0x000f220000100800 */
[----:B--2---:R-:W-:-:S02]  /*14c30*/  PRMT R21, RZ, 0x7610, R21 ;  /* 0x00007610ff157816 */ /* 0x004fc40000000015 */
[----:B----4-:R-:W-:-:S04]  /*14c40*/  @!P0 LOP3.LUT R3, R3, R2, RZ, 0x3c, !PT ;  /* 0x0000000203038212 */ /* 0x010fc800078e3cff */
[----:B------:R-:W-:-:S04]  /*14c50*/  @!P0 LOP3.LUT R2, R3, R2, RZ, 0x3c, !PT ;  /* 0x0000000203028212 */ /* 0x000fc800078e3cff */
[----:B------:R-:W-:-:S05]  /*14c60*/  @!P0 LOP3.LUT R3, R3, R2, RZ, 0x3c, !PT ;  /* 0x0000000203038212 */ /* 0x000fca00078e3cff */
[----:B------:R-:W2:Y:S04]  /*14c70*/  @!P0 LDG.E.U16 R21, [R2.64] ;  /* 0x0000000a02158981 */ /* 0x000ea8000c1e1500 */
[----:B------:R0:W-:Y:S04]  /*14c80*/  STS.U16 [R24+0x23800], R25 ;  /* 0x0238001918007388 */ /* 0x0001e80000000400 */
[----:B0-----:R-:W4:Y:S04]  /*14c90*/  LDL.LU R25, [R1+0x10] ;  /* 0x0000100001197983 */ /* 0x001f280000300800 */
        /* <DEDUP_REMOVED lines=9> */
[----:B------:R0:W-:Y:S04]  /*14d30*/  STS.U16 [R24+0x24800], R9 ;  /* 0x0248000918007388 */ /* 0x0001e80000000400 */
[----:B0-----:R-:W3:Y:S04]  /*14d40*/  LDL.LU R9, [R1+0x4] ;  /* 0x0000040001097983 */ /* 0x001ee80000300800 */
[----:B------:R-:W-:Y:S04]  /*14d50*/  STS.U16 [R24+0x25800], R22 ;  /* 0x0258001618007388 */ /* 0x000fe80000000400 */
[----:B--2---:R0:W-:Y:S04]  /*14d60*/  STL [R1+0x204], R21 ;  /* 0x0002041501007387 */ /* 0x0041e80000100800 */
[----:B0-----:R-:W2:Y:S04]  /*14d70*/  LDL.LU R21, [R1+0x31ec] ;  /* 0x0031ec0001157983 */ /* 0x001ea80000300800 */
[----:B------:R-:W2:Y:S04]  /*14d80*/  LDL R2, [R1+0xa58] ;  /* 0x000a580001027983 */ /* 0x000ea80000100800 */
[----:B------:R-:W2:Y:S04]  /*14d90*/  LDL R3, [R1+0xa5c] ;  /* 0x000a5c0001037983 */ /* 0x000ea80000100800 */
[----:B------:R-:W3:Y:S01]  /*14da0*/  LDL.LU R22, [R1+0x31e8] ;  /* 0x0031e80001167983 */ /* 0x000ee20000300800 */
[----:B--2---:R-:W-:-:S04]  /*14db0*/  @!P0 LOP3.LUT R3, R3, R2, RZ, 0x3c, !PT ;  /* 0x0000000203038212 */ /* 0x004fc800078e3cff */
[C---:B------:R-:W-:Y:S02]  /*14dc0*/  @!P0 LOP3.LUT R2, R3.reuse, R2, RZ, 0x3c, !PT ;  /* 0x0000000203028212 */ /* 0x040fe400078e3cff */
[----:B---3--:R-:W-:Y:S02]  /*14dd0*/  PRMT R22, RZ, 0x7610, R22 ;  /* 0x00007610ff167816 */ /* 0x008fe40000000016 */
[----:B------:R-:W-:-:S05]  /*14de0*/  @!P0 LOP3.LUT R3, R3, R2, RZ, 0x3c, !PT ;  /* 0x0000000203038212 */ /* 0x000fca00078e3cff */
[----:B------:R-:W2:Y:S04]  /*14df0*/  @!P0 LDG.E.U16 R22, [R2.64] ;  /* 0x0000000a02168981 */ /* 0x000ea8000c1e1500 */
[----:B------:R-:W-:Y:S04]  /*14e00*/  STS.U16 [R24+0x26800], R23 ;  /* 0x0268001718007388 */ /* 0x000fe80000000400 */
[----:B--2---:R0:W-:Y:S04]  /*14e10*/  STL [R1+0x258], R22 ;  /* 0x0002581601007387 */ /* 0x0041e80000100800 */
[----:B0-----:R-:W2:Y:S04]  /*14e20*/  LDL.LU R22, [R1+0x31e4] ;  /* 0x0031e40001167983 */ /* 0x001ea80000300800 */
[----:B------:R-:W3:Y:S04]  /*14e30*/  LDL R2, [R1+0xa48] ;  /* 0x000a480001027983 */ /* 0x000ee80000100800 */
[----:B------:R-:W3:Y:S04]  /*14e40*/  LDL R3, [R1+0xa4c] ;  /* 0x000a4c0001037983 */ /* 0x000ee80000100800 */
[----:B------:R-:W2:Y:S01]  /*14e50*/  LDL.LU R23, [R1+0x31e0] ;  /* 0x0031e00001177983 */ /* 0x000ea20000300800 */
[----:B---3--:R-:W-:-:S04]  /*14e60*/  @!P0 LOP3.LUT R3, R3, R2, RZ, 0x3c, !PT ;  /* 0x0000000203038212 */ /* 0x008fc800078e3cff */
[C---:B------:R-:W-:Y:S02]  /*14e70*/  @!P0 LOP3.LUT R2, R3.reuse, R2, RZ, 0x3c, !PT ;  /* 0x0000000203028212 */ /* 0x040fe400078e3cff */
[----:B--2---:R-:W-:Y:S02]  /*14e80*/  PRMT R23, RZ, 0x7610, R23 ;  /* 0x00007610ff177816 */ /* 0x004fe40000000017 */
        /* <DEDUP_REMOVED lines=11> */
[----:B------:R1:W-:Y:S04]  /*14f40*/  STS.U16 [R24+0x27800], R26 ;  /* 0x0278001a18007388 */ /* 0x0003e80000000400 */
[----:B-1----:R-:W2:Y:S04]  /*14f50*/  LDL.LU R26, [R1+0x31d8] ;  /* 0x0031d800011a7983 */ /* 0x002ea80000300800 */
[----:B0-----:R-:W2:Y:S04]  /*14f60*/  LDL R2, [R1+0xa28] ;  /* 0x000a280001027983 */ /* 0x001ea80000100800 */
[----:B------:R-:W2:Y:S04]  /*14f70*/  LDL R3, [R1+0xa2c] ;  /* 0x000a2c0001037983 */ /* 0x000ea80000100800 */
[----:B------:R-:W-:Y:S04]  /*14f80*/  STS.U16 [R24+0x28800], R0 ;  /* 0x0288000018007388 */ /* 0x000fe80000000400 */
[----:B---3--:R0:W-:Y:S04]  /*14f90*/  STL [R1+0x250], R10 ;  /* 0x0002500a01007387 */ /* 0x0081e80000100800 */
[----:B0-----:R-:W3:Y:S04]  /*14fa0*/  LDL R10, [R1+0x9fc] ;  /* 0x0009fc00010a7983 */ /* 0x001ee80000100800 */
[----:B------:R-:W3:Y:S01]  /*14fb0*/  LDL.LU R0, [R1+0x31d4] ;  /* 0x0031d40001007983 */ /* 0x000ee20000300800 */
[----:B--2---:R-:W-:-:S04]  /*14fc0*/  @!P0 LOP3.LUT R3, R3, R2, RZ, 0x3c, !PT ;  /* 0x0000000203038212 */ /* 0x004fc800078e3cff */
[----:B------:R-:W-:-:S04]  /*14fd0*/  @!P0 LOP3.LUT R2, R3, R2, RZ, 0x3c, !PT ;  /* 0x0000000203028212 */ /* 0x000fc800078e3cff */
[----:B------:R-:W-:Y:S02]  /*14fe0*/  @!P0 LOP3.LUT R3, R3, R2, RZ, 0x3c, !PT ;  /* 0x0000000203038212 */ /* 0x000fe400078e3cff */
[----:B---3--:R-:W-:-:S06]  /*14ff0*/  PRMT R0, RZ, 0x7610, R0 ;  /* 0x00007610ff007816 */ /* 0x008fcc0000000000 */
[----:B------:R-:W2:Y:S04]  /*15000*/  @!P0 LDG.E.U16 R0, [R2.64] ;  /* 0x0000000a02008981 */ /* 0x000ea8000c1e1500 */
[----:B--2---:R0:W-:Y:S04]  /*15010*/  STL [R1+0x24c], R0 ;  /* 0x00024c0001007387 */ /* 0x0041e80000100800 */
[----:B0-----:R-:W2:Y:S04]  /*15020*/  LDL.LU R0, [R1+0x31d0] ;  /* 0x0031d00001007983 */ /* 0x001ea80000300800 */
[----:B------:R-:W3:Y:S04]  /*15030*/  LDL R2, [R1+0xa18] ;  /* 0x000a180001027983 */ /* 0x000ee80000100800 */
[----:B------:R-:W3:Y:S04]  /*15040*/  LDL R3, [R1+0xa1c] ;  /* 0x000a1c0001037983 */ /* 0x000ee80000100800 */
[----:B--2---:R0:W-:Y:S04]  /*15050*/  STS.U16 [R24+0x29800], R0 ;  /* 0x0298000018007388 */ /* 0x0041e80000000400 */
[----:B0-----:R-:W2:Y:S01]  /*15060*/  LDL.LU R0, [R1+0x31cc] ;  /* 0x0031cc0001007983 */ /* 0x001ea20000300800 */
[----:B---3--:R-:W-:-:S04]  /*15070*/  @!P0 LOP3.LUT R3, R3, R2, RZ, 0x3c, !PT ;  /* 0x0000000203038212 */ /* 0x008fc800078e3cff */
[----:B------:R-:W-:-:S04]  /*15080*/  @!P0 LOP3.LUT R2, R3, R2, RZ, 0x3c, !PT ;  /* 0x0000000203028212 */ /* 0x000fc800078e3cff */
[----:B------:R-:W-:Y:S02]  /*15090*/  @!P0 LOP3.LUT R3, R3, R2, RZ, 0x3c, !PT ;  /* 0x0000000203038212 */ /* 0x000fe400078e3cff */
[----:B--2---:R-:W-:-:S06]  /*150a0*/  PRMT R0, RZ, 0x7610, R0 ;  /* 0x00007610ff007816 */ /* 0x004fcc0000000000 */
        /* <DEDUP_REMOVED lines=10> */
[----:B----4-:R0:W-:Y:S04]  /*15150*/  STS.U16 [R24+0x2a800], R25 ;  /* 0x02a8001918007388 */ /* 0x0101e80000000400 */
[----:B0-----:R-:W3:Y:S04]  /*15160*/  LDL.LU R25, [R1+0x25c] ;  /* 0x00025c0001197983 */ /* 0x001ee80000300800 */
[----:B--2---:R0:W-:Y:S04]  /*15170*/  STL [R1+0x244], R0 ;  /* 0x0002440001007387 */ /* 0x0041e80000100800 */
[----:B0-----:R-:W2:Y:S04]  /*15180*/  LDL.LU R0, [R1+0x31c4] ;  /* 0x0031c40001007983 */ /* 0x001ea80000300800 */
[----:B------:R-:W4:Y:S01]  /*15190*/  LDL R3, [R1+0x9f8] ;  /* 0x0009f80001037983 */ /* 0x000f220000100800 */
[----:B------:R-:W-:-:S03]  /*151a0*/  @!P0 IMAD.MOV.U32 R2, RZ, RZ, R10 ;  /* 0x000000ffff028224 */ /* 0x000fc600078e000a */
[----:B------:R0:W-:Y:S04]  /*151b0*/  STS.U16 [R24+0x2b800], R9 ;  /* 0x02b8000918007388 */ /* 0x0001e80000000400 */
[----:B0-----:R-:W3:Y:S01]  /*151c0*/  LDL.LU R9, [R1+0x260] ;  /* 0x0002600001097983 */ /* 0x001ee20000300800 */
[----:B--2---:R-:W-:-:S06]  /*151d0*/  PRMT R0, RZ, 0x7610, R0 ;  /* 0x00007610ff007816 */ /* 0x004fcc0000000000 */
[----:B----4-:R0:W2:Y:S04]  /*151e0*/  @!P0 LDG.E.U16 R0, [R2.64] ;  /* 0x0000000a02008981 */ /* 0x0100a8000c1e1500 */
[----:B0-----:R-:W4:Y:S04]  /*151f0*/  LDL R2, [R1+0x9e8] ;  /* 0x0009e80001027983 */ /* 0x001f280000100800 */
[----:B------:R-:W4:Y:S01]  /*15200*/  LDL R3, [R1+0x9ec] ;  /* 0x0009ec0001037983 */ /* 0x000f220000100800 */
[----:B------:R-:W-:-:S03]  /*15210*/  PRMT R8, RZ, 0x7610, R8 ;  /* 0x00007610ff087816 */ /* 0x000fc60000000008 */
[----:B------:R-:W3:Y:S04]  /*15220*/  LDL.LU R10, [R1+0x20c] ;  /* 0x00020c00010a7983 */ /* 0x000ee80000300800 */
[----:B--2---:R0:W-:Y:S01]  /*15230*/  STL [R1+0x240], R0 ;  /* 0x0002400001007387 */ /* 0x0041e20000100800 */
[----:B------:R-:W-:-:S03]  /*15240*/  PRMT R20, RZ, 0x7610, R20 ;  /* 0x00007610ff147816 */ /* 0x000fc60000000014 */
[----:B0-----:R-:W3:Y:S01]  /*15250*/  LDL R0, [R1+0xcfc] ;  /* 0x000cfc0001007983 */ /* 0x001ee20000100800 */
[----:B----4-:R-:W-:-:S04]  /*15260*/  @!P0 LOP3.LUT R3, R3, R2, RZ, 0x3c, !PT ;  /* 0x0000000203038212 */ /* 0x010fc800078e3cff */
[----:B------:R-:W-:-:S04]  /*15270*/  @!P0 LOP3.LUT R2, R3, R2, RZ, 0x3c, !PT ;  /* 0x0000000203028212 */ /* 0x000fc800078e3cff */
[----:B------:R-:W-:-:S05]  /*15280*/  @!P0 LOP3.LUT R3, R3, R2, RZ, 0x3c, !PT ;  /* 0x0000000203038212 */ /* 0x000fca00078e3cff */
[----:B------:R0:W2:Y:S04]  /*15290*/  @!P0 LDG.E.U16 R8, [R2.64] ;  /* 0x0000000a02088981 */ /* 0x0000a8000c1e1500 */
[----:B0-----:R-:W4:Y:S04]  /*152a0*/  LDL R2, [R1+0x9d8] ;  /* 0x0009d80001027983 */ /* 0x001f280000100800 */
[----:B------:R-:W4:Y:S04]  /*152b0*/  LDL R3, [R1+0x9dc] ;  /* 0x0009dc0001037983 */ /* 0x000f280000100800 */
[----:B--2---:R0:W-:Y:S04]  /*152c0*/  STL [R1+0x23c], R8 ;  /* 0x00023c0801007387 */ /* 0x0041e80000100800 */
[----:B0-----:R-:W2:Y:S01]  /*152d0*/  LDL.LU R8, [R1+0x208] ;  /* 0x0002080001087983 */ /* 0x001ea20000300800 */
[----:B----4-:R-:W-:-:S04]  /*152e0*/  @!P0 LOP3.LUT R3, R3, R2, RZ, 0x3c, !PT ;  /* 0x0000000203038212 */ /* 0x010fc800078e3cff */
[----:B------:R-:W-:-:S04]  /*152f0*/  @!P0 LOP3.LUT R2, R3, R2, RZ, 0x3c, !PT ;  /* 0x0000000203028212 */ /* 0x000fc800078e3cff */
[----:B------:R-:W-:-:S05]  /*15300*/  @!P0 LOP3.LUT R3, R3, R2, RZ, 0x3c, !PT ;  /* 0x0000000203038212 */ /* 0x000fca00078e3cff */
[----:B------:R0:W4:Y:S04]  /*15310*/  @!P0 LDG.E.U16 R20, [R2.64] ;  /* 0x0000000a02148981 */ /* 0x000128000c1e1500 */
[----:B0-----:R-:W2:Y:S04]  /*15320*/  LDL R2, [R1+0x9c8] ;  /* 0x0009c80001027983 */ /* 0x001ea80000100800 */
[----:B------:R-:W2:Y:S01]  /*15330*/  LDL R3, [R1+0x9cc] ;  /* 0x0009cc0001037983 */ /* 0x000ea20000100800 */
[----:B------:R-:W-:Y:S02]  /*15340*/  PRMT R21, RZ, 0x7610, R21 ;  /* 0x00007610ff157816 */ /* 0x000fe40000000015 */
[----:B--2---:R-:W-:-:S04]  /*15350*/  @!P0 LOP3.LUT R3, R3, R2, RZ, 0x3c, !PT ;  /* 0x0000000203038212 */ /* 0x004fc800078e3cff */
[----:B------:R-:W-:-:S04]  /*15360*/  @!P0 LOP3.LUT R2, R3, R2, RZ, 0x3c, !PT ;  /* 0x0000000203028212 */ /* 0x000fc800078e3cff */
[----:B------:R-:W-:-:S05]  /*15370*/  @!P0 LOP3.LUT R3, R3, R2, RZ, 0x3c, !PT ;  /* 0x0000000203038212 */ /* 0x000fca00078e3cff */
[----:B------:R-:W2:Y:S04]  /*15380*/  @!P0 LDG.E.U16 R21, [R2.64] ;  /* 0x0000000a02158981 */ /* 0x000ea8000c1e1500 */
[----:B----4-:R0:W-:Y:S04]  /*15390*/  STL [R1+0x238], R20 ;  /* 0x0002381401007387 */ /* 0x0101e80000100800 */
[----:B0-----:R-:W4:Y:S04]  /*153a0*/  LDL.LU R20, [R1+0x1bc] ;  /* 0x0001bc0001147983 */ /* 0x001f280000300800 */
        /* <DEDUP_REMOVED lines=9> */
[----:B------:R-:W-:Y:S04]  /*15440*/  STS.U16 [R24+0x2c800], R26 ;  /* 0x02c8001a18007388 */ /* 0x000fe80000000400 */
[----:B------:R-:W-:Y:S04]  /*15450*/  STS.U16 [R24+0x2d800], R23 ;  /* 0x02d8001718007388 */ /* 0x000fe80000000400 */
[----:B------:R-:W-:Y:S04]  /*15460*/  STS.U16 [R24+0x2e800], R22 ;  /* 0x02e8001618007388 */ /* 0x000fe80000000400 */
[----:B------:R0:W-:Y:S04]  /*15470*/  STS.U16 [R24+0x2f800], R21 ;  /* 0x02f8001518007388 */ /* 0x0001e80000000400 */
[----:B0-----:R-:W3:Y:S04]  /*15480*/  LDL.LU R24, [R1+0x1b0] ;  /* 0x0001b00001187983 */ /* 0x001ee80000300800 */
        /* <DEDUP_REMOVED lines=63> */
[----:B------:R0:W2:Y:S04]  /*15880*/  @!P0 LDG.E.U16 R17, [R2.64] ;  /* 0x0000000a02118981 */ /* 0x0000a8000c1e1500 */
[----:B------:R1:W-:Y:S04]  /*15890*/  STS.U16 [R0+0x25c00], R24 ;  /* 0x025c001800007388 */ /* 0x0003e80000000400 */
[----:B-1----:R-:W4:Y:S04]  /*158a0*/  LDL.LU R24, [R1+0x138] ;  /* 0x0001380001187983 */ /* 0x002f280000300800 */
[----:B0-----:R-:W3:Y:S04]  /*158b0*/  LDL R2, [R1+0x948] ;  /* 0x0009480001027983 */ /* 0x001ee80000100800 */
[----:B------:R-:W3:Y:S04]  /*158c0*/  LDL R3, [R1+0x94c] ;  /* 0x00094c0001037983 */ /* 0x000ee80000100800 */
[----:B------:R-:W-:Y:S04]  /*158d0*/  STS.U16 [R0+0x26c00], R25 ;  /* 0x026c001900007388 */ /* 0x000fe80000000400 */
[----:B--2---:R0:W-:Y:S04]  /*158e0*/  STL [R1+0x20c], R17 ;  /* 0x00020c1101007387 */ /* 0x0041e80000100800 */
[----:B0-----:R-:W2:Y:S04]  /*158f0*/  LDL.LU R17, [R1+0x124] ;  /* 0x0001240001117983 */ /* 0x001ea80000300800 */
[----:B------:R-:W2:Y:S01]  /*15900*/  LDL.LU R25, [R1+0x31a4] ;  /* 0x0031a40001197983 */ /* 0x000ea20000300800 */
        /* <DEDUP_REMOVED lines=37> */
[----:B0-----:R-:W3:Y:S04]  /*15b60*/  LDL R8, [R1+0xcd8] ;  /* 0x000cd80001087983 */ /* 0x001ee80000100800 */
        /* <DEDUP_REMOVED lines=25> */
[----:B------:R-:W-:Y:S01]  /*15d00*/  @!P0 IMAD.MOV.U32 R2, RZ, RZ, R8 ;  /* 0x000000ffff028224 */ /* 0x000fe200078e0008 */
[----:B--2---:R-:W-:-:S06]  /*15d10*/  PRMT R25, RZ, 0x7610, R25 ;  /* 0x00007610ff197816 */ /* 0x004fcc0000000019 */
[----:B----4-:R-:W2:Y:S04]  /*15d20*/  @!P0 LDG.E.U16 R25, [R2.64] ;  /* 0x0000000a02198981 */ /* 0x010ea8000c1e1500 */
[----:B------:R0:W-:Y:S04]  /*15d30*/  STS.U16 [R0+0x2cc00], R17 ;  /* 0x02cc001100007388 */ /* 0x0001e80000000400 */
[----:B0-----:R-:W4:Y:S04]  /*15d40*/  LDL R17, [R1+0xcb4] ;  /* 0x000cb40001117983 */ /* 0x001f280000100800 */
[----:B------:R-:W3:Y:S04]  /*15d50*/  LDL.LU R8, [R1+0x34] ;  /* 0x0000340001087983 */ /* 0x000ee80000300800 */
        /* <DEDUP_REMOVED lines=13> */
[----:B------:R-:W2:Y:S04]  /*15e30*/  LDL R2, [R1+0xcc0] ;  /* 0x000cc00001027983 */ /* 0x000ea80000100800 */
[----:B------:R-:W2:Y:S01]  /*15e40*/  LDL R3, [R1+0xcc4] ;  /* 0x000cc40001037983 */ /* 0x000ea20000100800 */
[----:B------:R-:W-:-:S03]  /*15e50*/  PRMT R15, RZ, 0x7610, R15 ;  /* 0x00007610ff0f7816 */ /* 0x000fc6000000000f */
[----:B------:R0:W-:Y:S04]  /*15e60*/  STS.U16 [R0+0x2ec00], R10 ;  /* 0x02ec000a00007388 */ /* 0x0001e80000000400 */
[----:B0-----:R-:W3:Y:S01]  /*15e70*/  LDL.LU R10, [R1+0x44] ;  /* 0x00004400010a7983 */ /* 0x001ee20000300800 */
[----:B--2---:R-:W-:-:S04]  /*15e80*/  @!P0 LOP3.LUT R3, R3, R2, RZ, 0x3c, !PT ;  /* 0x0000000203038212 */ /* 0x004fc800078e3cff */
[----:B------:R-:W-:-:S04]  /*15e90*/  @!P0 LOP3.LUT R2, R3, R2, RZ, 0x3c, !PT ;  /* 0x0000000203028212 */ /* 0x000fc800078e3cff */
[----:B------:R-:W-:-:S05]  /*15ea0*/  @!P0 LOP3.LUT R3, R3, R2, RZ, 0x3c, !PT ;  /* 0x0000000203038212 */ /* 0x000fca00078e3cff */
[----:B------:R0:W2:Y:S04]  /*15eb0*/  @!P0 LDG.E.U16 R15, [R2.64] ;  /* 0x0000000a020f8981 */ /* 0x0000a8000c1e1500 */
[----:B0-----:R-:W3:Y:S04]  /*15ec0*/  LDL.LU R2, [R1+0x30] ;  /* 0x0000300001027983 */ /* 0x001ee80000300800 */
[----:B------:R-:W3:Y:S04]  /*15ed0*/  LDL R3, [R1+0xcb0] ;  /* 0x000cb00001037983 */ /* 0x000ee80000100800 */
[----:B--2---:R0:W-:Y:S04]  /*15ee0*/  STL [R1+0x148], R15 ;  /* 0x0001480f01007387 */ /* 0x0041e80000100800 */
[----:B0-----:R-:W2:Y:S04]  /*15ef0*/  LDL.LU R15, [R1+0x48] ;  /* 0x00004800010f7983 */ /* 0x001ea80000300800 */
[----:B---3--:R0:W-:Y:S04]  /*15f00*/  STS.U16 [R0+0x2fc00], R2 ;  /* 0x02fc000200007388 */ /* 0x0081e80000000400 */
[----:B0-----:R-:W3:Y:S01]  /*15f10*/  LDL.LU R0, [R1+0x3180] ;  /* 0x0031800001007983 */ /* 0x001ee20000300800 */
[----:B----4-:R-:W-:-:S03]  /*15f20*/  @!P0 IMAD.MOV.U32 R2, RZ, RZ, R17 ;  /* 0x000000ffff028224 */ /* 0x010fc600078e0011 */
[----:B------:R-:W4:Y:S01]  /*15f30*/  LDL.LU R17, [R1+0x28] ;  /* 0x0000280001117983 */ /* 0x000f220000300800 */
[----:B---3--:R-:W-:-:S06]  /*15f40*/  PRMT R0, RZ, 0x7610, R0 ;  /* 0x00007610ff007816 */ /* 0x008fcc0000000000 */
[----:B------:R-:W3:Y:S04]  /*15f50*/  @!P0 LDG.E.U16 R0, [R2.64] ;  /* 0x0000000a02008981 */ /* 0x000ee8000c1e1500 */
[----:B---3--:R0:W-:Y:S04]  /*15f60*/  STL [R1+0x144], R0 ;  /* 0x0001440001007387 */ /* 0x0081e80000100800 */
[----:B0-----:R-:W3:Y:S04]  /*15f70*/  LDL.LU R0, [R1+0x317c] ;  /* 0x00317c0001007983 */ /* 0x001ee80000300800 */
[----:B------:R-:W2:Y:S04]  /*15f80*/  LDL R2, [R1+0xca0] ;  /* 0x000ca00001027983 */ /* 0x000ea80000100800 */
[----:B------:R-:W2:Y:S01]  /*15f90*/  LDL R3, [R1+0xca4] ;  /* 0x000ca40001037983 */ /* 0x000ea20000100800 */
[----:B------:R-:W-:-:S02]  /*15fa0*/  PRMT R25, RZ, 0x7610, R25 ;  /* 0x00007610ff197816 */ /* 0x000fc40000000019 */
[----:B--2---:R-:W-:-:S04]  /*15fb0*/  @!P0 LOP3.LUT R3, R3, R2, RZ, 0x3c, !PT ;  /* 0x0000000203038212 */ /* 0x004fc800078e3cff */
[----:B------:R-:W-:-:S04]  /*15fc0*/  @!P0 LOP3.LUT R2, R3, R2, RZ, 0x3c, !PT ;  /* 0x0000000203028212 */ /* 0x000fc800078e3cff */
[----:B------:R-:W-:-:S05]  /*15fd0*/  @!P0 LOP3.LUT R3, R3, R2, RZ, 0x3c, !PT ;  /* 0x0000000203038212 */ /* 0x000fca00078e3cff */
[----:B------:R-:W2:Y:S04]  /*15fe0*/  @!P0 LDG.E.U16 R25, [R2.64] ;  /* 0x0000000a02198981 */ /* 0x000ea8000c1e1500 */
[----:B---3--:R0:W-:Y:S04]  /*15ff0*/  STS.U16 [R0], R20 ;  /* 0x0000001400007388 */ /* 0x0081e80000000400 */
        /* <DEDUP_REMOVED lines=9> */
[----:B------:R0:W2:Y:S04]  /*16090*/  @!P0 LDG.E.U16 R25, [R2.64] ;  /* 0x0000000a02198981 */ /* 0x0000a8000c1e1500 */
[----:B------:R1:W-:Y:S04]  /*160a0*/  STS.U16 [R0+0x800], R24 ;  /* 0x0008001800007388 */ /* 0x0003e80000000400 */
[----:B-1----:R-:W3:Y:S04]  /*160b0*/  LDL.LU R24, [R1+0xc] ;  /* 0x00000c0001187983 */ /* 0x002ee80000300800 */
[----:B0-----:R-:W3:Y:S04]  /*160c0*/  LDL R2, [R1+0xc80] ;  /* 0x000c800001027983 */ /* 0x001ee80000100800 */
[----:B------:R-:W3:Y:S04]  /*160d0*/  LDL R3, [R1+0xc84] ;  /* 0x000c840001037983 */ /* 0x000ee80000100800 */
[----:B------:R-:W-:Y:S04]  /*160e0*/  STS.U16 [R0+0x1000], R8 ;  /* 0x0010000800007388 */ /* 0x000fe80000000400 */
[----:B--2---:R0:W-:Y:S04]  /*160f0*/  STL [R1+0x13c], R25 ;  /* 0x00013c1901007387 */ /* 0x0041e80000100800 */
[----:B0-----:R-:W2:Y:S04]  /*16100*/  LDL.LU R25, [R1] ;  /* 0x0000000001197983 */ /* 0x001ea80000300800 */
[----:B------:R-:W2:Y:S01]  /*16110*/  LDL.LU R8, [R1+0x3174] ;  /* 0x0031740001087983 */ /* 0x000ea20000300800 */
[----:B---3--:R-:W-:-:S04]  /*16120*/  @!P0 LOP3.LUT R3, R3, R2, RZ, 0x3c, !PT ;  /* 0x0000000203038212 */ /* 0x008fc800078e3cff */
[----:B------:R-:W-:-:S04]  /*16130*/  @!P0 LOP3.LUT R2, R3, R2, RZ, 0x3c, !PT ;  /* 0x0000000203028212 */ /* 0x000fc800078e3cff */
[----:B------:R-:W-:Y:S02]  /*16140*/  @!P0 LOP3.LUT R3, R3, R2, RZ, 0x3c, !PT ;  /* 0x0000000203038212 */ /* 0x000fe400078e3cff */
[----:B--2---:R-:W-:-:S06]  /*16150*/  PRMT R8, RZ, 0x7610, R8 ;  /* 0x00007610ff087816 */ /* 0x004fcc0000000008 */
        /* <DEDUP_REMOVED lines=34> */
[----:B----4-:R-:W-:Y:S04]  /*16380*/  STS.U16 [R0+0x3000], R17 ;  /* 0x0030001100007388 */ /* 0x010fe80000000400 */
[----:B--2---:R0:W-:Y:S04]  /*16390*/  STL [R1+0x12c], R15 ;  /* 0x00012c0f01007387 */ /* 0x0041e80000100800 */
[----:B0-----:R-:W2:Y:S04]  /*163a0*/  LDL.LU R15, [R1+0x3158] ;  /* 0x00315800010f7983 */ /* 0x001ea80000300800 */
[----:B------:R-:W3:Y:S04]  /*163b0*/  LDL R2, [R1+0xc40] ;  /* 0x000c400001027983 */ /* 0x000ee80000100800 */
[----:B------:R-:W3:Y:S04]  /*163c0*/  LDL R3, [R1+0xc44] ;  /* 0x000c440001037983 */ /* 0x000ee80000100800 */
[----:B------:R-:W4:Y:S01]  /*163d0*/  LDL.LU R17, [R1+0x3154] ;  /* 0x0031540001117983 */ /* 0x000f220000300800 */
[----:B---3--:R-:W-:-:S04]  /*163e0*/  @!P0 LOP3.LUT R3, R3, R2, RZ, 0x3c, !PT ;  /* 0x0000000203038212 */ /* 0x008fc800078e3cff */
[C---:B------:R-:W-:Y:S02]  /*163f0*/  @!P0 LOP3.LUT R2, R3.reuse, R2, RZ, 0x3c, !PT ;  /* 0x0000000203028212 */ /* 0x040fe400078e3cff */
[----:B----4-:R-:W-:Y:S02]  /*16400*/  PRMT R17, RZ, 0x7610, R17 ;  /* 0x00007610ff117816 */ /* 0x010fe40000000011 */
[----:B------:R-:W-:-:S05]  /*16410*/  @!P0 LOP3.LUT R3, R3, R2, RZ, 0x3c, !PT ;  /* 0x0000000203038212 */ /* 0x000fca00078e3cff */
[----:B------:R-:W3:Y:S04]  /*16420*/  @!P0 LDG.E.U16 R17, [R2.64] ;  /* 0x0000000a02118981 */ /* 0x000ee8000c1e1500 */
[----:B------:R-:W-:Y:S04]  /*16430*/  STS.U16 [R0+0x3800], R20 ;  /* 0x0038001400007388 */ /* 0x000fe80000000400 */
[----:B---3--:R0:W-:Y:S04]  /*16440*/  STL [R1+0x128], R17 ;  /* 0x0001281101007387 */ /* 0x0081e80000100800 */
[----:B0-----:R-:W3:Y:S04]  /*16450*/  LDL.LU R17, [R1+0x3150] ;  /* 0x0031500001117983 */ /* 0x001ee80000300800 */
        /* <DEDUP_REMOVED lines=34> */
[----:B------:R-:W-:-:S02]  /*16680*/  PRMT R24, RZ, 0x7610, R24 ;  /* 0x00007610ff187816 */ /* 0x000fc40000000018 */
[----:B----4-:R-:W-:-:S04]  /*16690*/  @!P0 LOP3.LUT R3, R3, R2, RZ, 0x3c, !PT ;  /* 0x0000000203038212 */ /* 0x010fc800078e3cff */
[----:B------:R-:W-:-:S04]  /*166a0*/  @!P0 LOP3.LUT R2, R3, R2, RZ, 0x3c, !PT ;  /* 0x0000000203028212 */ /* 0x000fc800078e3cff */
[----:B------:R-:W-:-:S05]  /*166b0*/  @!P0 LOP3.LUT R3, R3, R2, RZ, 0x3c, !PT ;  /* 0x0000000203038212 */ /* 0x000fca00078e3cff */
[----:B------:R-:W4:Y:S04]  /*166c0*/  @!P0 LDG.E.U16 R24, [R2.64] ;  /* 0x0000000a02188981 */ /* 0x000f28000c1e1500 */
[----:B----4-:R0:W-:Y:S04]  /*166d0*/  STL [R1+0x58], R24 ;  /* 0x0000581801007387 */ /* 0x0101e80000100800 */
[----:B0-----:R-:W4:Y:S04]  /*166e0*/  LDL.LU R24, [R1+0x3134] ;  /* 0x0031340001187983 */ /* 0x001f280000300800 */
        /* <DEDUP_REMOVED lines=11> */
[----:B---3--:R-:W-:-:S02]  /*167a0*/  PRMT R17, RZ, 0x7610, R17 ;  /* 0x00007610ff117816 */ /* 0x008fc40000000011 */
[----:B--2---:R-:W-:-:S04]  /*167b0*/  @!P0 LOP3.LUT R3, R3, R2, RZ, 0x3c, !PT ;  /* 0x0000000203038212 */ /* 0x004fc800078e3cff */
        /* <DEDUP_REMOVED lines=12> */
[----:B0-----:R-:W2:Y:S04]  /*16880*/  LDL R2, [R1+0xbc0] ;  /* 0x000bc00001027983 */ /* 0x001ea80000100800 */
[----:B------:R-:W2:Y:S01]  /*16890*/  LDL R3, [R1+0xbc4] ;  /* 0x000bc40001037983 */ /* 0x000ea20000100800 */
[----:B------:R-:W-:Y:S02]  /*168a0*/  PRMT R10, RZ, 0x7610, R10 ;  /* 0x00007610ff0a7816 */ /* 0x000fe4000000000a */
[----:B--2---:R-:W-:-:S04]  /*168b0*/  @!P0 LOP3.LUT R3, R3, R2, RZ, 0x3c, !PT ;  /* 0x0000000203038212 */ /* 0x004fc800078e3cff */
[----:B------:R-:W-:-:S04]  /*168c0*/  @!P0 LOP3.LUT R2, R3, R2, RZ, 0x3c, !PT ;  /* 0x0000000203028212 */ /* 0x000fc800078e3cff */
[----:B------:R-:W-:-:S05]  /*168d0*/  @!P0 LOP3.LUT R3, R3, R2, RZ, 0x3c, !PT ;  /* 0x0000000203038212 */ /* 0x000fca00078e3cff */
[----:B------:R-:W2:Y:S04]  /*168e0*/  @!P0 LDG.E.U16 R10, [R2.64] ;  /* 0x0000000a020a8981 */ /* 0x000ea8000c1e1500 */
[----:B---3--:R0:W-:Y:S04]  /*168f0*/  STL [R1+0x4c], R19 ;  /* 0x00004c1301007387 */ /* 0x0081e80000100800 */
[----:B0-----:R-:W3:Y:S04]  /*16900*/  LDL R19, [R1+0xb94] ;  /* 0x000b940001137983 */ /* 0x001ee80000100800 */
        /* <DEDUP_REMOVED lines=9> */
[----:B0-----:R-:W3:Y:S04]  /*169a0*/  LDL R2, [R1+0xba0] ;  /* 0x000ba00001027983 */ /* 0x001ee80000100800 */
[----:B------:R-:W3:Y:S01]  /*169b0*/  LDL R3, [R1+0xba4] ;  /* 0x000ba40001037983 */ /* 0x000ee20000100800 */
[----:B------:R-:W-:-:S03]  /*169c0*/  PRMT R18, RZ, 0x7610, R18 ;  /* 0x00007610ff127816 */ /* 0x000fc60000000012 */
[----:B--2---:R0:W-:Y:S04]  /*169d0*/  STL [R1+0x44], R16 ;  /* 0x0000441001007387 */ /* 0x0041e80000100800 */
[----:B0-----:R-:W2:Y:S01]  /*169e0*/  LDL.LU R16, [R1+0x154] ;  /* 0x0001540001107983 */ /* 0x001ea20000300800 */
[----:B---3--:R-:W-:-:S04]  /*169f0*/  @!P0 LOP3.LUT R3, R3, R2, RZ, 0x3c, !PT ;  /* 0x0000000203038212 */ /* 0x008fc800078e3cff */
[----:B------:R-:W-:-:S04]  /*16a00*/  @!P0 LOP3.LUT R2, R3, R2, RZ, 0x3c, !PT ;  /* 0x0000000203028212 */ /* 0x000fc800078e3cff */
[----:B------:R-:W-:-:S05]  /*16a10*/  @!P0 LOP3.LUT R3, R3, R2, RZ, 0x3c, !PT ;  /* 0x0000000203038212 */ /* 0x000fca00078e3cff */
[----:B------:R0:W3:Y:S04]  /*16a20*/  @!P0 LDG.E.U16 R18, [R2.64] ;  /* 0x0000000a02128981 */ /* 0x0000e8000c1e1500 */
[----:B0-----:R-:W2:Y:S01]  /*16a30*/  LDL R3, [R1+0xb90] ;  /* 0x000b900001037983 */ /* 0x001ea20000100800 */
[----:B------:R-:W-:Y:S01]  /*16a40*/  PRMT R27, RZ, 0x7610, R27 ;  /* 0x00007610ff1b7816 */ /* 0x000fe2000000001b */
[----:B------:R-:W-:Y:S02]  /*16a50*/  @!P0 IMAD.MOV.U32 R2, RZ, RZ, R19 ;  /* 0x000000ffff028224 */ /* 0x000fe400078e0013 */
[----:B---3--:R0:W-:Y:S04]  /*16a60*/  STL [R1+0x40], R18 ;  /* 0x0000401201007387 */ /* 0x0081e80000100800 */
[----:B0-----:R-:W3:Y:S04]  /*16a70*/  LDL.LU R18, [R1+0x174] ;  /* 0x0001740001127983 */ /* 0x001ee80000300800 */
[----:B------:R-:W3:Y:S04]  /*16a80*/  LDL.LU R19, [R1+0x170] ;  /* 0x0001700001137983 */ /* 0x000ee80000300800 */
[----:B--2---:R0:W2:Y:S04]  /*16a90*/  @!P0 LDG.E.U16 R27, [R2.64] ;  /* 0x0000000a021b8981 */ /* 0x0040a8000c1e1500 */
        /* <DEDUP_REMOVED lines=9> */
[----:B0-----:R-:W2:Y:S04]  /*16b30*/  LDL R2, [R1+0xb70] ;  /* 0x000b700001027983 */ /* 0x001ea80000100800 */
[----:B------:R-:W2:Y:S01]  /*16b40*/  LDL R3, [R1+0xb74] ;  /* 0x000b740001037983 */ /* 0x000ea20000100800 */
[----:B------:R-:W-:-:S03]  /*16b50*/  PRMT R29, RZ, 0x7610, R29 ;  /* 0x00007610ff1d7816 */ /* 0x000fc6000000001d */
[----:B---3--:R0:W-:Y:S04]  /*16b60*/  STL [R1+0x38], R28 ;  /* 0x0000381c01007387 */ /* 0x0081e80000100800 */
[----:B0-----:R-:W3:Y:S01]  /*16b70*/  LDL.LU R28, [R1+0x168] ;  /* 0x00016800011c7983 */ /* 0x001ee20000300800 */
        /* <DEDUP_REMOVED lines=12> */
[----:B0-----:R-:W3:Y:S04]  /*16c40*/  LDL.LU R29, [R1+0x164] ;  /* 0x00016400011d7983 */ /* 0x001ee80000300800 */
        /* <DEDUP_REMOVED lines=115> */
[----:B0-----:R-:W3:Y:S04]  /*17380*/  LDL R2, [R1+0xaa0] ;  /* 0x000aa00001027983 */ /* 0x001ee80000100800 */
[----:B------:R-:W3:Y:S01]  /*17390*/  LDL R3, [R1+0xaa4] ;  /* 0x000aa40001037983 */ /* 0x000ee20000100800 */
[----:B------:R-:W-:-:S03]  /*173a0*/  PRMT R29, RZ, 0x7610, R29 ;  /* 0x00007610ff1d7816 */ /* 0x000fc6000000001d */
[----:B--2---:R0:W-:Y:S04]  /*173b0*/  STL [R1+0x3068], R28 ;  /* 0x0030681c01007387 */ /* 0x0041e80000100800 */
[----:B------:R1:W-:Y:S04]  /*173c0*/  STS.U16 [R0+0xf000], R27 ;  /* 0x00f0001b00007388 */ /* 0x0003e80000000400 */
[----:B0-----:R-:W2:Y:S01]  /*173d0*/  LDL R28, [R1+0xa84] ;  /* 0x000a8400011c7983 */ /* 0x001ea20000100800 */
[----:B---3--:R-:W-:-:S04]  /*173e0*/  @!P0 LOP3.LUT R3, R3, R2, RZ, 0x3c, !PT ;  /* 0x0000000203038212 */ /* 0x008fc800078e3cff */
[----:B------:R-:W-:-:S04]  /*173f0*/  @!P0 LOP3.LUT R2, R3, R2, RZ, 0x3c, !PT ;  /* 0x0000000203028212 */ /* 0x000fc800078e3cff */
[----:B------:R-:W-:-:S05]  /*17400*/  @!P0 LOP3.LUT R3, R3, R2, RZ, 0x3c, !PT ;  /* 0x0000000203038212 */ /* 0x000fca00078e3cff */
[----:B------:R0:W3:Y:S04]  /*17410*/  @!P0 LDG.E.U16 R29, [R2.64] ;  /* 0x0000000a021d8981 */ /* 0x0000e8000c1e1500 */
[----:B0-----:R-:W2:Y:S04]  /*17420*/  LDL R2, [R1+0xa90] ;  /* 0x000a900001027983 */ /* 0x001ea80000100800 */
[----:B------:R-:W2:Y:S01]  /*17430*/  LDL R3, [R1+0xa94] ;  /* 0x000a940001037983 */ /* 0x000ea20000100800 */
[----:B-1----:R-:W-:-:S03]  /*17440*/  PRMT R27, RZ, 0x7610, R27 ;  /* 0x00007610ff1b7816 */ /* 0x002fc6000000001b */
[----:B---3--:R0:W-:Y:S01]  /*17450*/  STL [R1+0x306c], R29 ;  /* 0x00306c1d01007387 */ /* 0x0081e20000100800 */
[----:B------:R-:W-:-:S03]  /*17460*/  PRMT R26, RZ, 0x7610, R26 ;  /* 0x00007610ff1a7816 */ /* 0x000fc6000000001a */
[----:B0-----:R-:W3:Y:S01]  /*17470*/  LDL R29, [R1+0xa74] ;  /* 0x000a7400011d7983 */ /* 0x001ee20000100800 */
[----:B--2---:R-:W-:-:S04]  /*17480*/  @!P0 LOP3.LUT R3, R3, R2, RZ, 0x3c, !PT ;  /* 0x0000000203038212 */ /* 0x004fc800078e3cff */
[----:B------:R-:W-:-:S04]  /*17490*/  @!P0 LOP3.LUT R2, R3, R2, RZ, 0x3c, !PT ;  /* 0x0000000203028212 */ /* 0x000fc800078e3cff */
[----:B------:R-:W-:-:S05]  /*174a0*/  @!P0 LOP3.LUT R3, R3, R2, RZ, 0x3c, !PT ;  /* 0x0000000203038212 */ /* 0x000fca00078e3cff */
[----:B------:R0:W2:Y:S04]  /*174b0*/  @!P0 LDG.E.U16 R27, [R2.64] ;  /* 0x0000000a021b8981 */ /* 0x0000a8000c1e1500 */
[----:B0-----:R-:W3:Y:S01]  /*174c0*/  LDL R3, [R1+0xa80] ;  /* 0x000a800001037983 */ /* 0x001ee20000100800 */
[----:B------:R-:W-:-:S03]  /*174d0*/  @!P0 IMAD.MOV.U32 R2, RZ, RZ, R28 ;  /* 0x000000ffff028224 */ /* 0x000fc600078e001c */
[----:B--2---:R0:W-:Y:S04]  /*174e0*/  STL [R1+0x3070], R27 ;  /* 0x0030701b01007387 */ /* 0x0041e80000100800 */
[----:B------:R1:W-:Y:S04]  /*174f0*/  STS.U16 [R0+0x5000], R25 ;  /* 0x0050001900007388 */ /* 0x0003e80000000400 */
[----:B------:R-:W2:Y:S04]  /*17500*/  LDL R28, [R1+0xa50] ;  /* 0x000a5000011c7983 */ /* 0x000ea80000100800 */
[----:B---3--:R3:W2:Y:S04]  /*17510*/  @!P0 LDG.E.U16 R26, [R2.64] ;  /* 0x0000000a021a8981 */ /* 0x0086a8000c1e1500 */
[----:B0-----:R-:W4:Y:S04]  /*17520*/  LDL R27, [R1+0xa54] ;  /* 0x000a5400011b7983 */ /* 0x001f280000100800 */
[----:B---3--:R-:W3:Y:S01]  /*17530*/  LDL R3, [R1+0xa70] ;  /* 0x000a700001037983 */ /* 0x008ee20000100800 */
[----:B-1----:R-:W-:Y:S01]  /*17540*/  PRMT R25, RZ, 0x7610, R25 ;  /* 0x00007610ff197816 */ /* 0x002fe20000000019 */
[----:B------:R-:W-:-:S02]  /*17550*/  @!P0 IMAD.MOV.U32 R2, RZ, RZ, R29 ;  /* 0x000000ffff028224 */ /* 0x000fc400078e001d */
[----:B--2---:R0:W-:Y:S04]  /*17560*/  STL [R1+0x3074], R26 ;  /* 0x0030741a01007387 */ /* 0x0041e80000100800 */
[----:B0-----:R-:W2:Y:S04]  /*17570*/  LDL.LU R26, [R1+0x1b4] ;  /* 0x0001b400011a7983 */ /* 0x001ea80000300800 */
[----:B------:R-:W2:Y:S04]  /*17580*/  LDL.LU R29, [R1+0x200] ;  /* 0x00020000011d7983 */ /* 0x000ea80000300800 */
[----:B---3--:R0:W3:Y:S04]  /*17590*/  @!P0 LDG.E.U16 R25, [R2.64] ;  /* 0x0000000a02198981 */ /* 0x0080e8000c1e1500 */
[----:B0-----:R-:W2:Y:S04]  /*175a0*/  LDL R2, [R1+0xa60] ;  /* 0x000a600001027983 */ /* 0x001ea80000100800 */
[----:B------:R-:W2:Y:S04]  /*175b0*/  LDL R3, [R1+0xa64] ;  /* 0x000a640001037983 */ /* 0x000ea80000100800 */
[----:B----4-:R0:W-:Y:S02]  /*175c0*/  STS.U16 [R0+0x5800], R24 ;  /* 0x0058001800007388 */ /* 0x0101e40000000400 */
[----:B0-----:R-:W-:-:S02]  /*175d0*/  PRMT R24, RZ, 0x7610, R24 ;  /* 0x00007610ff187816 */ /* 0x001fc40000000018 */
[----:B--2---:R-:W-:-:S04]  /*175e0*/  @!P0 LOP3.LUT R3, R3, R2, RZ, 0x3c, !PT ;  /* 0x0000000203038212 */ /* 0x004fc800078e3cff */
[----:B------:R-:W-:-:S04]  /*175f0*/  @!P0 LOP3.LUT R2, R3, R2, RZ, 0x3c, !PT ;  /* 0x0000000203028212 */ /* 0x000fc800078e3cff */
[----:B------:R-:W-:-:S05]  /*17600*/  @!P0 LOP3.LUT R3, R3, R2, RZ, 0x3c, !PT ;  /* 0x0000000203038212 */ /* 0x000fca00078e3cff */
[----:B------:R0:W2:Y:S01]  /*17610*/  @!P0 LDG.E.U16 R24, [R2.64] ;  /* 0x0000000a02188981 */ /* 0x0000a2000c1e1500 */
[----:B------:R-:W-:-:S03]  /*17620*/  PRMT R23, RZ, 0x7610, R23 ;  /* 0x00007610ff177816 */ /* 0x000fc60000000017 */
[----:B---3--:R1:W-:Y:S01]  /*17630*/  STL [R1+0x3078], R25 ;  /* 0x0030781901007387 */ /* 0x0083e20000100800 */
[----:B0-----:R-:W-:Y:S02]  /*17640*/  @!P0 IMAD.MOV.U32 R2, RZ, RZ, R27 ;  /* 0x000000ffff028224 */ /* 0x001fe400078e001b */
[----:B------:R-:W-:Y:S01]  /*17650*/  @!P0 IMAD.MOV.U32 R3, RZ, RZ, R28 ;  /* 0x000000ffff038224 */ /* 0x000fe200078e001c */
[----:B-1----:R-:W3:Y:S04]  /*17660*/  LDL R25, [R1+0xa44] ;  /* 0x000a440001197983 */ /* 0x002ee80000100800 */
[----:B------:R0:W4:Y:S04]  /*17670*/  @!P0 LDG.E.U16 R23, [R2.64] ;  /* 0x0000000a02178981 */ /* 0x000128000c1e1500 */
[----:B--2---:R1:W-:Y:S04]  /*17680*/  STL [R1+0x307c], R24 ;  /* 0x00307c1801007387 */ /* 0x0043e80000100800 */
[----:B------:R-:W2:Y:S04]  /*17690*/  LDL R27, [R1+0xa20] ;  /* 0x000a2000011b7983 */ /* 0x000ea80000100800 */
[----:B-1----:R-:W2:Y:S04]  /*176a0*/  LDL R24, [R1+0xa24] ;  /* 0x000a240001187983 */ /* 0x002ea80000100800 */
[----:B------:R-:W2:Y:S04]  /*176b0*/  LDL.LU R28, [R1+0x204] ;  /* 0x00020400011c7983 */ /* 0x000ea80000300800 */
[----:B0-----:R-:W2:Y:S04]  /*176c0*/  LDL.LU R2, [R1+0x17c] ;  /* 0x00017c0001027983 */ /* 0x001ea80000300800 */
[----:B------:R-:W3:Y:S01]  /*176d0*/  LDL R3, [R1+0xa40] ;  /* 0x000a400001037983 */ /* 0x000ee20000100800 */
[----:B------:R-:W-:-:S03]  /*176e0*/  PRMT R22, RZ, 0x7610, R22 ;  /* 0x00007610ff167816 */ /* 0x000fc60000000016 */
[----:B----4-:R-:W-:Y:S04]  /*176f0*/  STL [R1+0x3080], R23 ;  /* 0x0030801701007387 */ /* 0x010fe80000100800 */
[----:B--2---:R3:W-:Y:S02]  /*17700*/  STS.U16 [R0+0x13000], R2 ;  /* 0x0130000200007388 */ /* 0x0047e40000000400 */
[----:B---3--:R-:W-:-:S05]  /*17710*/  @!P0 IMAD.MOV.U32 R2, RZ, RZ, R25 ;  /* 0x000000ffff028224 */ /* 0x008fca00078e0019 */
[----:B------:R0:W2:Y:S04]  /*17720*/  @!P0 LDG.E.U16 R22, [R2.64] ;  /* 0x0000000a02168981 */ /* 0x0000a8000c1e1500 */
[----:B0-----:R-:W3:Y:S04]  /*17730*/  LDL R2, [R1+0xa30] ;  /* 0x000a300001027983 */ /* 0x001ee80000100800 */
[----:B------:R-:W3:Y:S01]  /*17740*/  LDL R3, [R1+0xa34] ;  /* 0x000a340001037983 */ /* 0x000ee20000100800 */
[----:B------:R-:W-:-:S03]  /*17750*/  PRMT R21, RZ, 0x7610, R21 ;  /* 0x00007610ff157816 */ /* 0x000fc60000000015 */
[----:B------:R0:W-:Y:S02]  /*17760*/  STS.U16 [R0+0x6000], R20 ;  /* 0x0060001400007388 */ /* 0x0001e40000000400 */
[----:B0-----:R-:W-:Y:S02]  /*17770*/  PRMT R20, RZ, 0x7610, R20 ;  /* 0x00007610ff147816 */ /* 0x001fe40000000014 */
[----:B--2---:R0:W-:Y:S04]  /*17780*/  STL [R1+0x3084], R22 ;  /* 0x0030841601007387 */ /* 0x0041e80000100800 */
[----:B0-----:R-:W2:Y:S01]  /*17790*/  LDL.LU R22, [R1+0x1b8] ;  /* 0x0001b80001167983 */ /* 0x001ea20000300800 */
[----:B---3--:R-:W-:-:S03]  /*177a0*/  @!P0 LOP3.LUT R3, R3, R2, RZ, 0x3c, !PT ;  /* 0x0000000203038212 */ /* 0x008fc600078e3cff */
[----:B------:R-:W3:Y:S01]  /*177b0*/  LDL R25, [R1+0xa10] ;  /* 0x000a100001197983 */ /* 0x000ee20000100800 */
[----:B------:R-:W-:-:S03]  /*177c0*/  @!P0 LOP3.LUT R2, R3, R2, RZ, 0x3c, !PT ;  /* 0x0000000203028212 */ /* 0x000fc600078e3cff */
[----:B------:R-:W4:Y:S01]  /*177d0*/  LDL R23, [R1+0xa14] ;  /* 0x000a140001177983 */ /* 0x000f220000100800 */
[----:B------:R-:W-:-:S05]  /*177e0*/  @!P0 LOP3.LUT R3, R3, R2, RZ, 0x3c, !PT ;  /* 0x0000000203038212 */ /* 0x000fca00078e3cff */
[----:B------:R0:W4:Y:S02]  /*177f0*/  @!P0 LDG.E.U16 R21, [R2.64] ;  /* 0x0000000a02158981 */ /* 0x000124000c1e1500 */
[----:B0-----:R-:W-:Y:S02]  /*17800*/  @!P0 IMAD.MOV.U32 R2, RZ, RZ, R24 ;  /* 0x000000ffff028224 */ /* 0x001fe400078e0018 */
[----:B------:R-:W-:-:S05]  /*17810*/  @!P0 IMAD.MOV.U32 R3, RZ, RZ, R27 ;  /* 0x000000ffff038224 */ /* 0x000fca00078e001b */
[----:B------:R3:W4:Y:S04]  /*17820*/  @!P0 LDG.E.U16 R20, [R2.64] ;  /* 0x0000000a02148981 */ /* 0x000728000c1e1500 */
[----:B------:R0:W-:Y:S04]  /*17830*/  STS.U16 [R0+0xf800], R19 ;  /* 0x00f8001300007388 */ /* 0x0001e80000000400 */
[----:B------:R1:W-:Y:S01]  /*17840*/  STS.U16 [R0+0x13800], R26 ;  /* 0x0138001a00007388 */ /* 0x0003e20000000400 */
[----:B0-----:R-:W-:-:S03]  /*17850*/  PRMT R19, RZ, 0x7610, R19 ;  /* 0x00007610ff137816 */ /* 0x001fc60000000013 */
[----:B-1----:R-:W4:Y:S04]  /*17860*/  LDL.LU R26, [R1+0x254] ;  /* 0x00025400011a7983 */ /* 0x002f280000300800 */
[----:B--2---:R0:W-:Y:S01]  /*17870*/  STS.U16 [R0+0x14000], R22 ;  /* 0x0140001600007388 */ /* 0x0041e20000000400 */
[----:B---3--:R-:W-:Y:S02]  /*17880*/  @!P0 IMAD.MOV.U32 R3, RZ, RZ, R25 ;  /* 0x000000ffff038224 */ /* 0x008fe400078e0019 */
[----:B----4-:R-:W-:-:S05]  /*17890*/  @!P0 IMAD.MOV.U32 R2, RZ, RZ, R23 ;  /* 0x000000ffff028224 */ /* 0x010fca00078e0017 */
[----:B------:R-:W2:Y:S04]  /*178a0*/  @!P0 LDG.E.U16 R19, [R2.64] ;  /* 0x0000000a02138981 */ /* 0x000ea8000c1e1500 */
[----:B------:R1:W-:Y:S04]  /*178b0*/  STL [R1+0x3088], R21 ;  /* 0x0030881501007387 */ /* 0x0003e80000100800 */
[----:B0-----:R-:W3:Y:S04]  /*178c0*/  LDL R22, [R1+0xa00] ;  /* 0x000a000001167983 */ /* 0x001ee80000100800 */
[----:B-1----:R-:W4:Y:S04]  /*178d0*/  LDL R21, [R1+0xa04] ;  /* 0x000a040001157983 */ /* 0x002f280000100800 */
[----:B------:R-:W4:Y:S04]  /*178e0*/  LDL.LU R27, [R1+0x250] ;  /* 0x00025000011b7983 */ /* 0x000f280000300800 */
[----:B------:R0:W-:Y:S04]  /*178f0*/  STL [R1+0x308c], R20 ;  /* 0x00308c1401007387 */ /* 0x0001e80000100800 */
[----:B------:R-:W4:Y:S04]  /*17900*/  LDL R24, [R1+0x9f0] ;  /* 0x0009f00001187983 */ /* 0x000f280000100800 */
[----:B0-----:R-:W4:Y:S04]  /*17910*/  LDL R20, [R1+0x9f4] ;  /* 0x0009f40001147983 */ /* 0x001f280000100800 */
[----:B------:R0:W-:Y:S04]  /*17920*/  STS.U16 [R0+0x14800], R29 ;  /* 0x0148001d00007388 */ /* 0x0001e80000000400 */
[----:B------:R1:W-:Y:S04]  /*17930*/  STS.U16 [R0+0x10000], R18 ;  /* 0x0100001200007388 */ /* 0x0003e80000000400 */
[----:B0-----:R-:W4:Y:S01]  /*17940*/  LDL.LU R29, [R1+0x24c] ;  /* 0x00024c00011d7983 */ /* 0x001f220000300800 */
[----:B-1----:R-:W-:-:S03]  /*17950*/  PRMT R18, RZ, 0x7610, R18 ;  /* 0x00007610ff127816 */ /* 0x002fc60000000012 */
[----:B------:R0:W-:Y:S02]  /*17960*/  STS.U16 [R0+0x6800], R17 ;  /* 0x0068001100007388 */ /* 0x0001e40000000400 */
[----:B0-----:R-:W-:Y:S02]  /*17970*/  PRMT R17, RZ, 0x7610, R17 ;  /* 0x00007610ff117816 */ /* 0x001fe40000000011 */
[----:B--2---:R0:W-:Y:S01]  /*17980*/  STL [R1+0x3090], R19 ;  /* 0x0030901301007387 */ /* 0x0041e20000100800 */
[----:B---3--:R-:W-:-:S03]  /*17990*/  @!P0 IMAD.MOV.U32 R3, RZ, RZ, R22 ;  /* 0x000000ffff038224 */ /* 0x008fc600078e0016 */
[----:B0-----:R-:W2:Y:S01]  /*179a0*/  LDL.LU R19, [R1+0x258] ;  /* 0x0002580001137983 */ /* 0x001ea20000300800 */
[----:B----4-:R-:W-:-:S03]  /*179b0*/  @!P0 IMAD.MOV.U32 R2, RZ, RZ, R21 ;  /* 0x000000ffff028224 */ /* 0x010fc600078e0015 */
[----:B------:R-:W3:Y:S04]  /*179c0*/  LDL R25, [R1+0x9e0] ;  /* 0x0009e00001197983 */ /* 0x000ee80000100800 */
[----:B------:R-:W4:Y:S04]  /*179d0*/  LDL R23, [R1+0x9e4] ;  /* 0x0009e40001177983 */ /* 0x000f280000100800 */
[----:B------:R0:W2:Y:S04]  /*179e0*/  @!P0 LDG.E.U16 R18, [R2.64] ;  /* 0x0000000a02128981 */ /* 0x0000a8000c1e1500 */
[----:B------:R-:W2:Y:S04]  /*179f0*/  LDL R22, [R1+0x9d0] ;  /* 0x0009d00001167983 */ /* 0x000ea80000100800 */
[----:B------:R-:W2:Y:S01]  /*17a00*/  LDL R21, [R1+0x9d4] ;  /* 0x0009d40001157983 */ /* 0x000ea20000100800 */
[----:B0-----:R-:W-:-:S02]  /*17a10*/  @!P0 IMAD.MOV.U32 R2, RZ, RZ, R20 ;  /* 0x000000ffff028224 */ /* 0x001fc400078e0014 */
[----:B------:R-:W-:-:S05]  /*17a20*/  @!P0 IMAD.MOV.U32 R3, RZ, RZ, R24 ;  /* 0x000000ffff038224 */ /* 0x000fca00078e0018 */
[----:B------:R3:W2:Y:S04]  /*17a30*/  @!P0 LDG.E.U16 R17, [R2.64] ;  /* 0x0000000a02118981 */ /* 0x0006a8000c1e1500 */
[----:B------:R0:W-:Y:S04]  /*17a40*/  STS.U16 [R0+0x10800], R16 ;  /* 0x0108001000007388 */ /* 0x0001e80000000400 */
[----:B------:R1:W-:Y:S01]  /*17a50*/  STS.U16 [R0+0x7000], R15 ;  /* 0x0070000f00007388 */ /* 0x0003e20000000400 */
[----:B0-----:R-:W-:-:S03]  /*17a60*/  PRMT R16, RZ, 0x7610, R16 ;  /* 0x00007610ff107816 */ /* 0x001fc60000000010 */
[----:B------:R0:W-:Y:S01]  /*17a70*/  STS.U16 [R0+0x15000], R28 ;  /* 0x0150001c00007388 */ /* 0x0001e20000000400 */
[----:B-1----:R-:W-:-:S03]  /*17a80*/  PRMT R15, RZ, 0x7610, R15 ;  /* 0x00007610ff0f7816 */ /* 0x002fc6000000000f */
[----:B0-----:R-:W2:Y:S01]  /*17a90*/  LDL.LU R28, [R1+0x248] ;  /* 0x00024800011c7983 */ /* 0x001ea20000300800 */
[----:B---3--:R-:W-:Y:S02]  /*17aa0*/  @!P0 IMAD.MOV.U32 R3, RZ, RZ, R25 ;  /* 0x000000ffff038224 */ /* 0x008fe400078e0019 */
[----:B----4-:R-:W-:-:S05]  /*17ab0*/  @!P0 IMAD.MOV.U32 R2, RZ, RZ, R23 ;  /* 0x000000ffff028224 */ /* 0x010fca00078e0017 */
[----:B------:R0:W3:Y:S04]  /*17ac0*/  @!P0 LDG.E.U16 R16, [R2.64] ;  /* 0x0000000a02108981 */ /* 0x0000e8000c1e1500 */
[----:B--2---:R-:W-:Y:S01]  /*17ad0*/  STL [R1+0x3094], R18 ;  /* 0x0030941201007387 */ /* 0x004fe20000100800 */
[----:B0-----:R-:W-:Y:S02]  /*17ae0*/  @!P0 IMAD.MOV.U32 R2, RZ, RZ, R21 ;  /* 0x000000ffff028224 */ /* 0x001fe400078e0015 */
[----:B------:R-:W-:Y:S01]  /*17af0*/  @!P0 IMAD.MOV.U32 R3, RZ, RZ, R22 ;  /* 0x000000ffff038224 */ /* 0x000fe200078e0016 */
[----:B------:R0:W-:Y:S04]  /*17b00*/  STS.U16 [R0+0x15800], R19 ;  /* 0x0158001300007388 */ /* 0x0001e80000000400 */
[----:B------:R-:W-:Y:S04]  /*17b10*/  STL [R1+0x3098], R17 ;  /* 0x0030981101007387 */ /* 0x000fe80000100800 */
[----:B------:R-:W2:Y:S04]  /*17b20*/  LDL R20, [R1+0x9c0] ;  /* 0x0009c00001147983 */ /* 0x000ea80000100800 */
[----:B0-----:R-:W4:Y:S04]  /*17b30*/  LDL R19, [R1+0x9c4] ;  /* 0x0009c40001137983 */ /* 0x001f280000100800 */
[----:B------:R2:W4:Y:S04]  /*17b40*/  @!P0 LDG.E.U16 R15, [R2.64] ;  /* 0x0000000a020f8981 */ /* 0x000528000c1e1500 */
[----:B------:R-:W4:Y:S04]  /*17b50*/  LDL.LU R24, [R1+0x244] ;  /* 0x0002440001187983 */ /* 0x000f280000300800 */
[----:B------:R-:W4:Y:S04]  /*17b60*/  LDL.LU R25, [R1+0x240] ;  /* 0x0002400001197983 */ /* 0x000f280000300800 */
[----:B------:R0:W-:Y:S04]  /*17b70*/  STS.U16 [R0+0x11000], R14 ;  /* 0x0110000e00007388 */ /* 0x0001e80000000400 */
[----:B------:R1:W-:Y:S01]  /*17b80*/  STS.U16 [R0+0x16000], R26 ;  /* 0x0160001a00007388 */ /* 0x0003e20000000400 */
[----:B0-----:R-:W-:-:S03]  /*17b90*/  PRMT R14, RZ, 0x7610, R14 ;  /* 0x00007610ff0e7816 */ /* 0x001fc6000000000e */
[----:B---3--:R0:W-:Y:S04]  /*17ba0*/  STL [R1+0x309c], R16 ;  /* 0x00309c1001007387 */ /* 0x0081e80000100800 */
[----:B------:R-:W3:Y:S04]  /*17bb0*/  LDL R18, [R1+0x9b0] ;  /* 0x0009b00001127983 */ /* 0x000ee80000100800 */
[----:B------:R-:W3:Y:S04]  /*17bc0*/  LDL R17, [R1+0x9b4] ;  /* 0x0009b40001117983 */ /* 0x000ee80000100800 */
[----:B-1----:R-:W3:Y:S01]  /*17bd0*/  LDL.LU R26, [R1+0x23c] ;  /* 0x00023c00011a7983 */ /* 0x002ee20000300800 */
[----:B--2---:R-:W-:-:S02]  /*17be0*/  @!P0 IMAD.MOV.U32 R3, RZ, RZ, R20 ;  /* 0x000000ffff038224 */ /* 0x004fc400078e0014 */
[----:B----4-:R-:W-:Y:S01]  /*17bf0*/  @!P0 IMAD.MOV.U32 R2, RZ, RZ, R19 ;  /* 0x000000ffff028224 */ /* 0x010fe200078e0013 */
[----:B------:R1:W-:Y:S04]  /*17c00*/  STL [R1+0x30a0], R15 ;  /* 0x0030a00f01007387 */ /* 0x0003e80000100800 */
[----:B0-----:R-:W2:Y:S04]  /*17c10*/  LDL R16, [R1+0x9a0] ;  /* 0x0009a00001107983 */ /* 0x001ea80000100800 */
[----:B------:R3:W4:Y:S04]  /*17c20*/  @!P0 LDG.E.U16 R14, [R2.64] ;  /* 0x0000000a020e8981 */ /* 0x000728000c1e1500 */
[----:B-1----:R-:W4:Y:S04]  /*17c30*/  LDL R15, [R1+0x9a4] ;  /* 0x0009a400010f7983 */ /* 0x002f280000100800 */
[----:B------:R0:W-:Y:S04]  /*17c40*/  STS.U16 [R0+0x11800], R13 ;  /* 0x0118000d00007388 */ /* 0x0001e80000000400 */
[----:B------:R1:W-:Y:S04]  /*17c50*/  STS.U16 [R0+0x12000], R12 ;  /* 0x0120000c00007388 */ /* 0x0003e80000000400 */
[----:B------:R1:W-:Y:S01]  /*17c60*/  STS.U16 [R0+0x16800], R27 ;  /* 0x0168001b00007388 */ /* 0x0003e20000000400 */
[----:B0-----:R-:W-:-:S03]  /*17c70*/  PRMT R13, RZ, 0x7610, R13 ;  /* 0x00007610ff0d7816 */ /* 0x001fc6000000000d */
[----:B------:R-:W4:Y:S01]  /*17c80*/  LDL R19, [R1+0x994] ;  /* 0x0009940001137983 */ /* 0x000f220000100800 */
[----:B-1----:R-:W-:-:S03]  /*17c90*/  PRMT R12, RZ, 0x7610, R12 ;  /* 0x00007610ff0c7816 */ /* 0x002fc6000000000c */
[----:B------:R0:W-:Y:S04]  /*17ca0*/  STS.U16 [R0+0x17000], R29 ;  /* 0x0170001d00007388 */ /* 0x0001e80000000400 */
[----:B------:R-:W4:Y:S04]  /*17cb0*/  LDL.LU R27, [R1+0x238] ;  /* 0x00023800011b7983 */ /* 0x000f280000300800 */
[----:B0-----:R-:W4:Y:S01]  /*17cc0*/  LDL.LU R29, [R1+0x234] ;  /* 0x00023400011d7983 */ /* 0x001f220000300800 */
[----:B---3--:R-:W-:Y:S02]  /*17cd0*/  @!P0 IMAD.MOV.U32 R3, RZ, RZ, R18 ;  /* 0x000000ffff038224 */ /* 0x008fe400078e0012 */
[----:B------:R-:W-:-:S05]  /*17ce0*/  @!P0 IMAD.MOV.U32 R2, RZ, RZ, R17 ;  /* 0x000000ffff028224 */ /* 0x000fca00078e0011 */
[----:B------:R2:W3:Y:S02]  /*17cf0*/  @!P0 LDG.E.U16 R13, [R2.64] ;  /* 0x0000000a020d8981 */ /* 0x0004e4000c1e1500 */
[----:B--2---:R-:W-:Y:S02]  /*17d00*/  @!P0 IMAD.MOV.U32 R3, RZ, RZ, R16 ;  /* 0x000000ffff038224 */ /* 0x004fe400078e0010 */
[----:B----4-:R0:W-:Y:S01]  /*17d10*/  STL [R1+0x30a4], R14 ;  /* 0x0030a40e01007387 */ /* 0x0101e20000100800 */
[----:B------:R-:W-:-:S03]  /*17d20*/  @!P0 IMAD.MOV.U32 R2, RZ, RZ, R15 ;  /* 0x000000ffff028224 */ /* 0x000fc600078e000f */
[----:B------:R-:W2:Y:S04]  /*17d30*/  LDL R18, [R1+0x980] ;  /* 0x0009800001127983 */ /* 0x000ea80000100800 */
[----:B------:R1:W4:Y:S04]  /*17d40*/  @!P0 LDG.E.U16 R12, [R2.64] ;  /* 0x0000000a020c8981 */ /* 0x000328000c1e1500 */
[----:B0-----:R-:W2:Y:S04]  /*17d50*/  LDL R14, [R1+0x990] ;  /* 0x00099000010e7983 */ /* 0x001ea80000100800 */
[----:B------:R-:W2:Y:S04]  /*17d60*/  LDL R17, [R1+0x984] ;  /* 0x0009840001117983 */ /* 0x000ea80000100800 */
[----:B------:R0:W-:Y:S01]  /*17d70*/  STS.U16 [R0+0x17800], R28 ;  /* 0x0178001c00007388 */ /* 0x0001e20000000400 */
[----:B-1----:R-:W-:-:S03]  /*17d80*/  @!P0 IMAD.MOV.U32 R2, RZ, RZ, R19 ;  /* 0x000000ffff028224 */ /* 0x002fc600078e0013 */
[----:B------:R1:W-:Y:S04]  /*17d90*/  STS.U16 [R0+0x12800], R11 ;  /* 0x0128000b00007388 */ /* 0x0003e80000000400 */
[----:B0-----:R-:W2:Y:S01]  /*17da0*/  LDL.LU R28, [R1+0x230] ;  /* 0x00023000011c7983 */ /* 0x001ea20000300800 */
[----:B-1----:R-:W-:-:S03]  /*17db0*/  PRMT R11, RZ, 0x7610, R11 ;  /* 0x00007610ff0b7816 */ /* 0x002fc6000000000b */
[----:B---3--:R0:W-:Y:S04]  /*17dc0*/  STL [R1+0x30a8], R13 ;  /* 0x0030a80d01007387 */ /* 0x0081e80000100800 */
[----:B------:R-:W3:Y:S04]  /*17dd0*/  LDL R16, [R1+0x970] ;  /* 0x0009700001107983 */ /* 0x000ee80000100800 */
[----:B------:R-:W3:Y:S04]  /*17de0*/  LDL R15, [R1+0x974] ;  /* 0x00097400010f7983 */ /* 0x000ee80000100800 */
[----:B----4-:R-:W-:Y:S01]  /*17df0*/  STL [R1+0x30ac], R12 ;  /* 0x0030ac0c01007387 */ /* 0x010fe20000100800 */
[----:B--2---:R-:W-:-:S03]  /*17e00*/  @!P0 IMAD.MOV.U32 R3, RZ, RZ, R14 ;  /* 0x000000ffff038224 */ /* 0x004fc600078e000e */
[----:B0-----:R-:W2:Y:S04]  /*17e10*/  LDL R13, [R1+0x964] ;  /* 0x00096400010d7983 */ /* 0x001ea80000100800 */
[----:B------:R-:W4:Y:S04]  /*17e20*/  LDL R14, [R1+0x960] ;  /* 0x00096000010e7983 */ /* 0x000f280000100800 */
[----:B------:R0:W4:Y:S04]  /*17e30*/  @!P0 LDG.E.U16 R11, [R2.64] ;  /* 0x0000000a020b8981 */ /* 0x000128000c1e1500 */
[----:B------:R1:W-:Y:S01]  /*17e40*/  STS.U16 [R0+0x7800], R10 ;  /* 0x0078000a00007388 */ /* 0x0003e20000000400 */
[----:B0-----:R-:W-:-:S02]  /*17e50*/  @!P0 IMAD.MOV.U32 R2, RZ, RZ, R17 ;  /* 0x000000ffff028224 */ /* 0x001fc400078e0011 */
[----:B------:R-:W-:Y:S01]  /*17e60*/  @!P0 IMAD.MOV.U32 R3, RZ, RZ, R18 ;  /* 0x000000ffff038224 */ /* 0x000fe200078e0012 */
[----:B-1----:R-:W-:Y:S01]  /*17e70*/  PRMT R10, RZ, 0x7610, R10 ;  /* 0x00007610ff0a7816 */ /* 0x002fe2000000000a */
[----:B------:R0:W-:Y:S05]  /*17e80*/  STS.U16 [R0+0x8000], R9 ;  /* 0x0080000900007388 */ /* 0x0001ea0000000400 */
[----:B------:R3:W4:Y:S01]  /*17e90*/  @!P0 LDG.E.U16 R10, [R2.64] ;  /* 0x0000000a020a8981 */ /* 0x000722000c1e1500 */
[----:B0-----:R-:W-:-:S03]  /*17ea0*/  PRMT R9, RZ, 0x7610, R9 ;  /* 0x00007610ff097816 */ /* 0x001fc60000000009 */
[----:B------:R0:W-:Y:S02]  /*17eb0*/  STS.U16 [R0+0x8800], R8 ;  /* 0x0088000800007388 */ /* 0x0001e40000000400 */
[----:B0-----:R-:W-:Y:S01]  /*17ec0*/  PRMT R8, RZ, 0x7610, R8 ;  /* 0x00007610ff087816 */ /* 0x001fe20000000008 */
[----:B---3--:R-:W-:Y:S02]  /*17ed0*/  @!P0 IMAD.MOV.U32 R3, RZ, RZ, R16 ;  /* 0x000000ffff038224 */ /* 0x008fe400078e0010 */
[----:B------:R-:W-:-:S05]  /*17ee0*/  @!P0 IMAD.MOV.U32 R2, RZ, RZ, R15 ;  /* 0x000000ffff028224 */ /* 0x000fca00078e000f */
[----:B------:R2:W3:Y:S02]  /*17ef0*/  @!P0 LDG.E.U16 R9, [R2.64] ;  /* 0x0000000a02098981 */ /* 0x0004e4000c1e1500 */
[----:B--2---:R-:W-:Y:S02]  /*17f00*/  @!P0 IMAD.MOV.U32 R2, RZ, RZ, R13 ;  /* 0x000000ffff028224 */ /* 0x004fe400078e000d */
[----:B----4-:R-:W-:Y:S01]  /*17f10*/  @!P0 IMAD.MOV.U32 R3, RZ, RZ, R14 ;  /* 0x000000ffff038224 */ /* 0x010fe200078e000e */
[----:B------:R0:W-:Y:S04]  /*17f20*/  STL [R1+0x30b0], R11 ;  /* 0x0030b00b01007387 */ /* 0x0001e80000100800 */
[----:B------:R-:W2:Y:S04]  /*17f30*/  @!P0 LDG.E.U16 R8, [R2.64] ;  /* 0x0000000a02088981 */ /* 0x000ea8000c1e1500 */
[----:B------:R-:W4:Y:S04]  /*17f40*/  LDL R12, [R1+0x950] ;  /* 0x00095000010c7983 */ /* 0x000f280000100800 */
[----:B0-----:R-:W4:Y:S04]  /*17f50*/  LDL R11, [R1+0x954] ;  /* 0x00095400010b7983 */ /* 0x001f280000100800 */
[----:B------:R-:W-:Y:S04]  /*17f60*/  STL [R1+0x30b4], R10 ;  /* 0x0030b40a01007387 */ /* 0x000fe80000100800 */
[----:B------:R0:W-:Y:S04]  /*17f70*/  STS.U16 [R0+0x9000], R7 ;  /* 0x0090000700007388 */ /* 0x0001e80000000400 */
[----:B------:R-:W-:Y:S04]  /*17f80*/  STS.U16 [R0+0x18000], R24 ;  /* 0x0180001800007388 */ /* 0x000fe80000000400 */
[----:B------:R-:W-:Y:S01]  /*17f90*/  STS.U16 [R0+0x18800], R25 ;  /* 0x0188001900007388 */ /* 0x000fe20000000400 */
[----:B0-----:R-:W-:-:S03]  /*17fa0*/  PRMT R7, RZ, 0x7610, R7 ;  /* 0x00007610ff077816 */ /* 0x001fc60000000007 */
[----:B------:R-:W-:Y:S04]  /*17fb0*/  STS.U16 [R0+0x19000], R26 ;  /* 0x0190001a00007388 */ /* 0x000fe80000000400 */
[----:B------:R-:W-:Y:S04]  /*17fc0*/  STS.U16 [R0+0x19800], R27 ;  /* 0x0198001b00007388 */ /* 0x000fe80000000400 */
[----:B------:R-:W-:Y:S04]  /*17fd0*/  STS.U16 [R0+0x1a000], R29 ;  /* 0x01a0001d00007388 */ /* 0x000fe80000000400 */
[----:B------:R-:W-:Y:S04]  /*17fe0*/  STS.U16 [R0+0x1a800], R28 ;  /* 0x01a8001c00007388 */ /* 0x000fe80000000400 */
[----:B---3--:R0:W-:Y:S04]  /*17ff0*/  STL [R1+0x30b8], R9 ;  /* 0x0030b80901007387 */ /* 0x0081e80000100800 */
[----:B------:R-:W3:Y:S04]  /*18000*/  LDL.LU R14, [R1+0x264] ;  /* 0x00026400010e7983 */ /* 0x000ee80000300800 */
[----:B--2---:R1:W-:Y:S04]  /*18010*/  STL [R1+0x30bc], R8 ;  /* 0x0030bc0801007387 */ /* 0x0043e80000100800 */
[----:B------:R-:W2:Y:S01]  /*18020*/  LDL.LU R15, [R1+0x268] ;  /* 0x00026800010f7983 */ /* 0x000ea20000300800 */
[----:B----4-:R-:W-:-:S02]  /*18030*/  @!P0 IMAD.MOV.U32 R3, RZ, RZ, R12 ;  /* 0x000000ffff038224 */ /* 0x010fc400078e000c */
[----:B------:R-:W-:Y:S01]  /*18040*/  @!P0 IMAD.MOV.U32 R2, RZ, RZ, R11 ;  /* 0x000000ffff028224 */ /* 0x000fe200078e000b */
[----:B------:R-:W4:Y:S04]  /*18050*/  LDL R13, [R1+0x940] ;  /* 0x00094000010d7983 */ /* 0x000f280000100800 */
[----:B------:R-:W2:Y:S04]  /*18060*/  LDL R12, [R1+0x944] ;  /* 0x00094400010c7983 */ /* 0x000ea80000100800 */
[----:B------:R-:W3:Y:S04]  /*18070*/  LDL R11, [R1+0x930] ;  /* 0x00093000010b7983 */ /* 0x000ee80000100800 */
[----:B------:R-:W3:Y:S04]  /*18080*/  LDL R10, [R1+0x934] ;  /* 0x00093400010a7983 */ /* 0x000ee80000100800 */
[----:B0-----:R-:W3:Y:S04]  /*18090*/  LDL R9, [R1+0x920] ;  /* 0x0009200001097983 */ /* 0x001ee80000100800 */
[----:B-1----:R-:W3:Y:S04]  /*180a0*/  LDL R8, [R1+0x924] ;  /* 0x0009240001087983 */ /* 0x002ee80000100800 */
        /* <DEDUP_REMOVED lines=14> */
[----:B------:R0:W3:Y:S04]  /*18190*/  @!P0 LDG.E.U16 R7, [R2.64] ;  /* 0x0000000a02078981 */ /* 0x0000e8000c1e1500 */
[----:B0-----:R-:W3:Y:S04]  /*181a0*/  LDL.LU R3, [R1+0x25c] ;  /* 0x00025c0001037983 */ /* 0x001ee80000300800 */
[----:B------:R0:W-:Y:S04]  /*181b0*/  STS.U16 [R0+0x9800], R6 ;  /* 0x0098000600007388 */ /* 0x0001e80000000400 */
[----:B------:R1:W-:Y:S01]  /*181c0*/  STS.U16 [R0+0xa000], R5 ;  /* 0x00a0000500007388 */ /* 0x0003e20000000400 */
[----:B0-----:R-:W-:-:S02]  /*181d0*/  PRMT R6, RZ, 0x7610, R6 ;  /* 0x00007610ff067816 */ /* 0x001fc40000000006 */
[----:B-1----:R-:W-:Y:S01]  /*181e0*/  PRMT R5, RZ, 0x7610, R5 ;  /* 0x00007610ff057816 */ /* 0x002fe20000000005 */
[----:B------:R0:W-:Y:S02]  /*181f0*/  STS.U16 [R0+0xa800], R4 ;  /* 0x00a8000400007388 */ /* 0x0001e40000000400 */
[----:B0-----:R-:W-:Y:S01]  /*18200*/  PRMT R4, RZ, 0x7610, R4 ;  /* 0x00007610ff047816 */ /* 0x001fe20000000004 */
[----:B--2---:R-:W-:Y:S01]  /*18210*/  @!P0 IMAD.MOV.U32 R2, RZ, RZ, R12 ;  /* 0x000000ffff028224 */ /* 0x004fe200078e000c */
[----:B---3--:R4:W-:Y:S02]  /*18220*/  STS.U16 [R0+0x1b000], R3 ;  /* 0x01b0000300007388 */ /* 0x0089e40000000400 */
[----:B----4-:R-:W-:-:S05]  /*18230*/  @!P0 IMAD.MOV.U32 R3, RZ, RZ, R13 ;  /* 0x000000ffff038224 */ /* 0x010fca00078e000d */
[----:B------:R0:W2:Y:S02]  /*18240*/  @!P0 LDG.E.U16 R6, [R2.64] ;  /* 0x0000000a02068981 */ /* 0x0000a4000c1e1500 */
[----:B0-----:R-:W-:Y:S02]  /*18250*/  @!P0 IMAD.MOV.U32 R2, RZ, RZ, R10 ;  /* 0x000000ffff028224 */ /* 0x001fe400078e000a */
[----:B------:R-:W-:-:S05]  /*18260*/  @!P0 IMAD.MOV.U32 R3, RZ, RZ, R11 ;  /* 0x000000ffff038224 */ /* 0x000fca00078e000b */
[----:B------:R0:W3:Y:S02]  /*18270*/  @!P0 LDG.E.U16 R5, [R2.64] ;  /* 0x0000000a02058981 */ /* 0x0000e4000c1e1500 */
[----:B0-----:R-:W-:Y:S02]  /*18280*/  @!P0 IMAD.MOV.U32 R2, RZ, RZ, R8 ;  /* 0x000000ffff028224 */ /* 0x001fe400078e0008 */
[----:B------:R-:W-:-:S05]  /*18290*/  @!P0 IMAD.MOV.U32 R3, RZ, RZ, R9 ;  /* 0x000000ffff038224 */ /* 0x000fca00078e0009 */
[----:B------:R-:W4:Y:S04]  /*182a0*/  @!P0 LDG.E.U16 R4, [R2.64] ;  /* 0x0000000a02048981 */ /* 0x000f28000c1e1500 */
[----:B------:R-:W-:Y:S04]  /*182b0*/  STL [R1+0x30c0], R7 ;  /* 0x0030c00701007387 */ /* 0x000fe80000100800 */
[----:B--2---:R-:W-:Y:S04]  /*182c0*/  STL [R1+0x30c4], R6 ;  /* 0x0030c40601007387 */ /* 0x004fe80000100800 */
[----:B---3--:R-:W-:Y:S04]  /*182d0*/  STL [R1+0x30c8], R5 ;  /* 0x0030c80501007387 */ /* 0x008fe80000100800 */
[----:B----4-:R0:W-:Y:S04]  /*182e0*/  STL [R1+0x30cc], R4 ;  /* 0x0030cc0401007387 */ /* 0x0101e80000100800 */
[----:B------:R-:W-:Y:S04]  /*182f0*/  STL [R1+0xe0c], R0 ;  /* 0x000e0c0001007387 */ /* 0x000fe80000100800 */
[----:B0-----:R-:W2:Y:S04]  /*18300*/  LDL.LU R4, [R1+0x134] ;  /* 0x0001340001047983 */ /* 0x001ea80000300800 */
[----:B--2---:R0:W-:Y:S04]  /*18310*/  STL [R1+0x30d0], R4 ;  /* 0x0030d00401007387 */ /* 0x0041e80000100800 */
[----:B0-----:R-:W2:Y:S04]  /*18320*/  LDL.LU R4, [R1+0x138] ;  /* 0x0001380001047983 */ /* 0x001ea80000300800 */
[----:B--2---:R0:W-:Y:S04]  /*18330*/  STL [R1+0x30d4], R4 ;  /* 0x0030d40401007387 */ /* 0x0041e80000100800 */
[----:B0-----:R-:W2:Y:S04]  /*18340*/  LDL.LU R4, [R1+0x13c] ;  /* 0x00013c0001047983 */ /* 0x001ea80000300800 */
[----:B------:R-:W-:Y:S01]  /*18350*/  STS.U16 [R0+0x1b800], R14 ;  /* 0x01b8000e00007388 */ /* 0x000fe20000000400 */
[----:B------:R-:W-:-:S03]  /*18360*/  LOP3.LUT R3, R0, 0x40, RZ, 0x3c, !PT ;  /* 0x0000004000037812 */ /* 0x000fc600078e3cff */
[----:B------:R-:W-:Y:S04]  /*18370*/  STS.U16 [R0+0x1c000], R15 ;  /* 0x01c0000f00007388 */ /* 0x000fe80000000400 */
[----:B------:R-:W-:Y:S04]  /*18380*/  STS.U16 [R0+0x1c800], R16 ;  /* 0x01c8001000007388 */ /* 0x000fe80000000400 */
[----:B--2---:R0:W-:Y:S04]  /*18390*/  STL [R1+0x30d8], R4 ;  /* 0x0030d80401007387 */ /* 0x0041e80000100800 */
[----:B0-----:R-:W2:Y:S04]  /*183a0*/  LDL.LU R4, [R1+0x140] ;  /* 0x0001400001047983 */ /* 0x001ea80000300800 */
[----:B------:R-:W3:Y:S04]  /*183b0*/  LDL.LU R5, [R1+0x130] ;  /* 0x0001300001057983 */ /* 0x000ee80000300800 */
[----:B------:R-:W4:Y:S04]  /*183c0*/  LDL.LU R6, [R1+0x12c] ;  /* 0x00012c0001067983 */ /* 0x000f280000300800 */
        /* <DEDUP_REMOVED lines=9> */
[----:B------:R0:W-:Y:S04]  /*18460*/  STS.U16 [R0+0x1d000], R17 ;  /* 0x01d0001100007388 */ /* 0x0001e80000000400 */
[----:B------:R-:W3:Y:S04]  /*18470*/  LDL.LU R16, [R1+0x44] ;  /* 0x0000440001107983 */ /* 0x000ee80000300800 */
[----:B------:R1:W-:Y:S04]  /*18480*/  STS.U16 [R0+0x1d800], R18 ;  /* 0x01d8001200007388 */ /* 0x0003e80000000400 */
[----:B0-----:R-:W3:Y:S04]  /*18490*/  LDL.LU R17, [R1+0x40] ;  /* 0x0000400001117983 */ /* 0x001ee80000300800 */
[----:B------:R0:W-:Y:S04]  /*184a0*/  STS.U16 [R0+0x1e000], R19 ;  /* 0x01e0001300007388 */ /* 0x0001e80000000400 */
[----:B-1----:R-:W3:Y:S04]  /*184b0*/  LDL.LU R18, [R1+0x3c] ;  /* 0x00003c0001127983 */ /* 0x002ee80000300800 */
        /* <DEDUP_REMOVED lines=20> */
[----:B0-----:R-:W3:Y:S04]  /*18600*/  LDL.LU R28, [R1+0x10] ;  /* 0x00001000011c7983 */ /* 0x001ee80000300800 */
[----:B------:R-:W3:Y:S04]  /*18610*/  LDL.LU R0, [R1+0xc] ;  /* 0x00000c0001007983 */ /* 0x000ee80000300800 */
[----:B------:R-:W3:Y:S04]  /*18620*/  LDL.LU R2, [R1+0x8] ;  /* 0x0000080001027983 */ /* 0x000ee80000300800 */
[----:B--2---:R0:W-:Y:S04]  /*18630*/  STS.U16 [R3+0x3400], R4 ;  /* 0x0034000403007388 */ /* 0x0041e80000000400 */
[----:B0-----:R-:W2:Y:S04]  /*18640*/  LDL.LU R4, [R1+0x30d8] ;  /* 0x0030d80001047983 */ /* 0x001ea80000300800 */
[----:B--2---:R0:W-:Y:S04]  /*18650*/  STS.U16 [R3+0x3c00], R4 ;  /* 0x003c000403007388 */ /* 0x0041e80000000400 */
[----:B0-----:R-:W2:Y:S04]  /*18660*/  LDL.LU R4, [R1+0x30d4] ;  /* 0x0030d40001047983 */ /* 0x001ea80000300800 */
[----:B--2---:R0:W-:Y:S04]  /*18670*/  STS.U16 [R3+0x4400], R4 ;  /* 0x0044000403007388 */ /* 0x0041e80000000400 */
[----:B0-----:R-:W2:Y:S04]  /*18680*/  LDL.LU R4, [R1+0x30d0] ;  /* 0x0030d00001047983 */ /* 0x001ea80000300800 */
[----:B--2---:R0:W-:Y:S04]  /*18690*/  STS.U16 [R3+0x4c00], R4 ;  /* 0x004c000403007388 */ /* 0x0041e80000000400 */
[----:B---3--:R1:W-:Y:S04]  /*186a0*/  STS.U16 [R3+0x5400], R5 ;  /* 0x0054000503007388 */ /* 0x0083e80000000400 */
[----:B----4-:R2:W-:Y:S04]  /*186b0*/  STS.U16 [R3+0x5c00], R6 ;  /* 0x005c000603007388 */ /* 0x0105e80000000400 */
[----:B0-----:R-:W3:Y:S04]  /*186c0*/  LDL.LU R4, [R1+0x30cc] ;  /* 0x0030cc0001047983 */ /* 0x001ee80000300800 */
[----:B-1----:R-:W4:Y:S04]  /*186d0*/  LDL.LU R5, [R1+0x30c8] ;  /* 0x0030c80001057983 */ /* 0x002f280000300800 */
[----:B--2---:R-:W2:Y:S04]  /*186e0*/  LDL.LU R6, [R1+0x30c4] ;  /* 0x0030c40001067983 */ /* 0x004ea80000300800 */
[----:B------:R0:W-:Y:S04]  /*186f0*/  STS.U16 [R3+0x6400], R7 ;  /* 0x0064000703007388 */ /* 0x0001e80000000400 */
[----:B------:R1:W-:Y:S04]  /*18700*/  STS.U16 [R3+0x6c00], R8 ;  /* 0x006c000803007388 */ /* 0x0003e80000000400 */
[----:B------:R1:W-:Y:S04]  /*18710*/  STS.U16 [R3+0x7400], R9 ;  /* 0x0074000903007388 */ /* 0x0003e80000000400 */
[----:B0-----:R-:W2:Y:S04]  /*18720*/  LDL.LU R7, [R1+0x30c0] ;  /* 0x0030c00001077983 */ /* 0x001ea80000300800 */
[----:B-1----:R-:W2:Y:S04]  /*18730*/  LDL.LU R8, [R1+0x30bc] ;  /* 0x0030bc0001087983 */ /* 0x002ea80000300800 */
[----:B------:R-:W2:Y:S04]  /*18740*/  LDL.LU R9, [R1+0x30b8] ;  /* 0x0030b80001097983 */ /* 0x000ea80000300800 */
        /* <DEDUP_REMOVED lines=38> */
[----:B0-----:R-:W2:Y:S04]  /*189b0*/  LDL.LU R29, [R1+0x306c] ;  /* 0x00306c00011d7983 */ /* 0x001ea80000300800 */
[----:B-1----:R-:W2:Y:S04]  /*189c0*/  LDL.LU R28, [R1+0x3068] ;  /* 0x00306800011c7983 */ /* 0x002ea80000300800 */
[----:B------:R-:W-:Y:S04]  /*189d0*/  STS.U16 [R3+0x11c00], R0 ;  /* 0x011c000003007388 */ /* 0x000fe80000000400 */
[----:B------:R-:W-:Y:S04]  /*189e0*/  STS.U16 [R3+0x12400], R2 ;  /* 0x0124000203007388 */ /* 0x000fe80000000400 */
[----:B--2---:R0:W-:Y:S04]  /*189f0*/  STS.U16 [R3+0x12c00], R28 ;  /* 0x012c001c03007388 */ /* 0x0041e80000000400 */
[----:B0-----:R-:W2:Y:S04]  /*18a00*/  LDL.LU R28, [R1+0x3064] ;  /* 0x00306400011c7983 */ /* 0x001ea80000300800 */
[----:B------:R0:W-:Y:S04]  /*18a10*/  STS.U16 [R3+0x13400], R29 ;  /* 0x0134001d03007388 */ /* 0x0001e80000000400 */
[----:B------:R1:W-:Y:S04]  /*18a20*/  STS.U16 [R3+0x13c00], R27 ;  /* 0x013c001b03007388 */ /* 0x0003e80000000400 */
[----:B0-----:R-:W2:Y:S04]  /*18a30*/  LDL.LU R29, [R1+0x3060] ;  /* 0x00306000011d7983 */ /* 0x001ea80000300800 */
[----:B-1----:R-:W2:Y:S04]  /*18a40*/  LDL R27, [R1+0x6e4] ;  /* 0x0006e400011b7983 */ /* 0x002ea80000100800 */
[----:B------:R-:W-:Y:S04]  /*18a50*/  STS.U16 [R3+0x14400], R26 ;  /* 0x0144001a03007388 */ /* 0x000fe80000000400 */
        /* <DEDUP_REMOVED lines=20> */
[----:B----4-:R-:W-:Y:S04]  /*18ba0*/  STS.U16 [R3+0x1ec00], R5 ;  /* 0x01ec000503007388 */ /* 0x010fe80000000400 */
[----:B---3--:R-:W-:Y:S04]  /*18bb0*/  STS.U16 [R3+0x1f400], R4 ;  /* 0x01f4000403007388 */ /* 0x008fe80000000400 */
[----:B------:R-:W-:Y:S06]  /*18bc0*/  BAR.SYNC.DEFER_BLOCKING 0x0 ;  /* 0x0000000000007b1d */ /* 0x000fec0000010000 */
[----:B--2---:R-:W0:Y:S04]  /*18bd0*/  LDSM.16.MT88.4 R8, [R28+0x20000] ;  /* 0x020000001c08783b */ /* 0x004e280000004200 */
[----:B------:R-:W-:Y:S04]  /*18be0*/  LDSM.16.MT88.4 R16, [R28+0x20080] ;  /* 0x020080001c10783b */ /* 0x000fe80000004200 */
[----:B------:R-:W-:Y:S04]  /*18bf0*/  LDSM.16.M88.4 R4, [R27+0x4000] ;  /* 0x004000001b04783b */ /* 0x000fe80000000200 */
[----:B------:R-:W-:Y:S01]  /*18c00*/  LDSM.16.M88.4 R12, [R27+0x8000] ;  /* 0x008000001b0c783b */ /* 0x000fe20000000200 */
[----:B0-----:R-:W-:-:S02]  /*18c10*/  IMAD.MOV.U32 R22, RZ, RZ, R8 ;  /* 0x000000ffff167224 */ /* 0x001fc400078e0008 */
[----:B------:R-:W-:Y:S02]  /*18c20*/  IMAD.MOV.U32 R21, RZ, RZ, R9 ;  /* 0x000000ffff157224 */ /* 0x000fe400078e0009 */
[----:B------:R-:W-:Y:S02]  /*18c30*/  IMAD.MOV.U32 R20, RZ, RZ, R10 ;  /* 0x000000ffff147224 */ /* 0x000fe400078e000a */
[----:B------:R-:W-:Y:S02]  /*18c40*/  IMAD.MOV.U32 R3, RZ, RZ, R11 ;  /* 0x000000ffff037224 */ /* 0x000fe400078e000b */
[----:B------:R-:W0:Y:S04]  /*18c50*/  LDSM.16.M88.4 R8, [R27] ;  /* 0x000000001b08783b */ /* 0x000e280000000200 */
[----:B0-----:R-:W-:Y:S04]  /*18c60*/  STL.64 [R1+0x50], R8 ;  /* 0x0000500801007387 */ /* 0x001fe80000100a00 */
[----:B------:R-:W-:Y:S04]  /*18c70*/  STL.64 [R1+0x58], R10 ;  /* 0x0000580a01007387 */ /* 0x000fe80000100a00 */
[----:B------:R-:W0:Y:S04]  /*18c80*/  LDSM.16.M88.4 R8, [R27+0xc000] ;  /* 0x00c000001b08783b */ /* 0x000e280000000200 */
[----:B------:R-:W-:Y:S04]  /*18c90*/  STL.64 [R1+0x40], R4 ;  /* 0x0000400401007387 */ /* 0x000fe80000100a00 */
[----:B------:R-:W-:Y:S04]  /*18ca0*/  STL.64 [R1+0x48], R6 ;  /* 0x0000480601007387 */ /* 0x000fe80000100a00 */
[----:B------:R-:W1:Y:S04]  /*18cb0*/  LDSM.16.M88.4 R4, [R27+0x10000] ;  /* 0x010000001b04783b */ /* 0x000e680000000200 */
[----:B------:R-:W-:Y:S04]  /*18cc0*/  STL.64 [R1+0x30], R12 ;  /* 0x0000300c01007387 */ /* 0x000fe80000100a00 */
[----:B------:R-:W-:Y:S04]  /*18cd0*/  STL.64 [R1+0x38], R14 ;  /* 0x0000380e01007387 */ /* 0x000fe80000100a00 */
[----:B------:R-:W-:Y:S04]  /*18ce0*/  LDSM.16.M88.4 R12, [R27+0x1c000] ;  /* 0x01c000001b0c783b */ /* 0x000fe80000000200 */
[----:B0-----:R-:W-:Y:S04]  /*18cf0*/  STL.64 [R1+0x20], R8 ;  /* 0x0000200801007387 */ /* 0x001fe80000100a00 */
[----:B------:R-:W-:Y:S04]  /*18d00*/  STL.64 [R1+0x28], R10 ;  /* 0x0000280a01007387 */ /* 0x000fe80000100a00 */
[----:B------:R-:W-:Y:S04]  /*18d10*/  LDSM.16.M88.4 R8, [R27+0x18000] ;  /* 0x018000001b08783b */ /* 0x000fe80000000200 */
[----:B-1----:R-:W-:Y:S01]  /*18d20*/  STL.64 [R1+0x10], R4 ;  /* 0x0000100401007387 */ /* 0x002fe20000100a00 */
[----:B------:R-:W-:-:S02]  /*18d30*/  IMAD.MOV.U32 R2, RZ, RZ, R4 ;  /* 0x000000ffff027224 */ /* 0x000fc400078e0004 */
[----:B------:R-:W-:Y:S01]  /*18d40*/  IMAD.MOV.U32 R0, RZ, RZ, R5 ;  /* 0x000000ffff007224 */ /* 0x000fe200078e0005 */
[----:B------:R-:W-:Y:S04]  /*18d50*/  STL.64 [R1+0x18], R6 ;  /* 0x0000180601007387 */ /* 0x000fe80000100a00 */
[----:B------:R-:W0:Y:S04]  /*18d60*/  LDSM.16.M88.4 R4, [R27+0x14000] ;  /* 0x014000001b04783b */ /* 0x000e280000000200 */
[----:B------:R-:W-:Y:S04]  /*18d70*/  LDSM.16.MT88.4 R24, [R28+0x20180] ;  /* 0x020180001c18783b */ /* 0x000fe80000004200 */
[----:B0-----:R-:W-:Y:S04]  /*18d80*/  STL [R1+0x2c8c], R6 ;  /* 0x002c8c0601007387 */ /* 0x001fe80000100800 */
[----:B------:R-:W-:Y:S04]  /*18d90*/  STL [R1+0x2c88], R7 ;  /* 0x002c880701007387 */ /* 0x000fe80000100800 */
[----:B------:R-:W-:Y:S04]  /*18da0*/  STL.64 [R1+0x3050], R4 ;  /* 0x0030500401007387 */ /* 0x000fe80000100a00 */
[----:B------:R-:W-:Y:S04]  /*18db0*/  STL [R1+0x2c2c], R10 ;  /* 0x002c2c0a01007387 */ /* 0x000fe80000100800 */
[----:B------:R-:W-:Y:S04]  /*18dc0*/  STL [R1+0x2c28], R11 ;  /* 0x002c280b01007387 */ /* 0x000fe80000100800 */
[----:B------:R0:W-:Y:S04]  /*18dd0*/  STL.64 [R1+0x3058], R8 ;  /* 0x0030580801007387 */ /* 0x0001e80000100a00 */
[----:B0-----:R-:W2:Y:S04]  /*18de0*/  LDL.LU.64 R8, [R1+0x5c0] ;  /* 0x0005c00001087983 */ /* 0x001ea80000300a00 */
[----:B------:R-:W2:Y:S04]  /*18df0*/  LDL.LU.64 R10, [R1+0x5c8] ;  /* 0x0005c800010a7983 */ /* 0x000ea80000300a00 */
[----:B------:R-:W3:Y:S04]  /*18e00*/  LDL.64 R4, [R1+0x40] ;  /* 0x0000400001047983 */ /* 0x000ee80000100a00 */
[----:B------:R-:W-:Y:S04]  /*18e10*/  STL [R1+0x2d4c], R14 ;  /* 0x002d4c0e01007387 */ /* 0x000fe80000100800 */
[----:B------:R-:W-:Y:S04]  /*18e20*/  STL [R1+0x2d48], R15 ;  /* 0x002d480f01007387 */ /* 0x000fe80000100800 */
[----:B------:R0:W-:Y:S04]  /*18e30*/  STL.64 [R1+0x3018], R12 ;  /* 0x0030180c01007387 */ /* 0x0001e80000100a00 */
[----:B------:R1:W-:Y:S04]  /*18e40*/  STL.64 [R1+0x3008], R18 ;  /* 0x0030081201007387 */ /* 0x0003e80000100a00 */
[----:B------:R4:W-:Y:S04]  /*18e50*/  STL.64 [R1+0x3000], R16 ;  /* 0x0030001001007387 */ /* 0x0009e80000100a00 */
[----:B0-----:R-:W3:Y:S01]  /*18e60*/  LDL.LU.64 R12, [R1+0x5b0] ;  /* 0x0005b000010c7983 */ /* 0x001ee20000300a00 */
[----:B-1----:R-:W-:-:S03]  /*18e70*/  IMAD.MOV.U32 R18, RZ, RZ, R20 ;  /* 0x000000ffff127224 */ /* 0x002fc600078e0014 */
[----:B------:R-:W3:Y:S01]  /*18e80*/  LDL.LU.64 R14, [R1+0x5b8] ;  /* 0x0005b800010e7983 */ /* 0x000ee20000300a00 */
[----:B----4-:R-:W-:Y:S02]  /*18e90*/  IMAD.MOV.U32 R16, RZ, RZ, R22 ;  /* 0x000000ffff107224 */ /* 0x010fe400078e0016 */
[----:B------:R-:W-:Y:S02]  /*18ea0*/  IMAD.MOV.U32 R17, RZ, RZ, R21 ;  /* 0x000000ffff117224 */ /* 0x000fe400078e0015 */
[----:B------:R-:W0:Y:S04]  /*18eb0*/  LDSM.16.MT88.4 R20, [R28+0x20100] ;  /* 0x020100001c14783b */ /* 0x000e280000004200 */
[----:B0-----:R-:W-:Y:S04]  /*18ec0*/  STL.64 [R1+0x2f98], R22 ;  /* 0x002f981601007387 */ /* 0x001fe80000100a00 */
[----:B------:R0:W-:Y:S04]  /*18ed0*/  STL.64 [R1+0x2f90], R20 ;  /* 0x002f901401007387 */ /* 0x0001e80000100a00 */
[----:B0-----:R-:W2:Y:S04]  /*18ee0*/  LDL.64 R20, [R1+0x50] ;  /* 0x0000500001147983 */ /* 0x001ea80000100a00 */
[----:B------:R-:W-:Y:S04]  /*18ef0*/  STL.64 [R1+0x2f48], R26 ;  /* 0x002f481a01007387 */ /* 0x000fe80000100a00 */
[----:B------:R0:W-:Y:S02]  /*18f00*/  STL.64 [R1+0x2f40], R24 ;  /* 0x002f401801007387 */ /* 0x0001e40000100a00 */
[----:B0-----:R-:W-:-:S02]  /*18f10*/  IMAD.MOV.U32 R24, RZ, RZ, R2 ;  /* 0x000000ffff187224 */ /* 0x001fc400078e0002 */
[----:B------:R-:W-:-:S05]  /*18f20*/  IMAD.MOV.U32 R25, RZ, RZ, R0 ;  /* 0x000000ffff197224 */ /* 0x000fca00078e0000 */
[----:B------:R0:W-:Y:S04]  /*18f30*/  STL.64 [R1+0x3030], R24 ;  /* 0x0030301801007387 */ /* 0x0001e80000100a00 */
[----:B0-----:R-:W4:Y:S01]  /*18f40*/  LDL.64 R24, [R1+0x20] ;  /* 0x0000200001187983 */ /* 0x001f220000100a00 */
[----:B------:R-:W-:-:S07]  /*18f50*/  IMAD.MOV.U32 R19, RZ, RZ, R3 ;  /* 0x000000ffff137224 */ /* 0x000fce00078e0003 */
[C---:B--2---:R-:W-:Y:S01]  /*18f60*/  HMMA.16816.F32 R8, R16.reuse, R20, R8 ;  /* 0x000000141008723c */ /* 0x044fe20000001808 */
[----:B------:R-:W-:Y:S02]  /*18f70*/  IMAD.MOV.U32 R2, RZ, RZ, R20 ;  /* 0x000000ffff027224 */ /* 0x000fe400078e0014 */
[----:B------:R-:W-:Y:S01]  /*18f80*/  IMAD.MOV.U32 R0, RZ, RZ, R21 ;  /* 0x000000ffff007224 */ /* 0x000fe200078e0015 */
[----:B----4-:R0:W-:Y:S04]  /*18f90*/  STL.64 [R1+0x3038], R24 ;  /* 0x0030381801007387 */ /* 0x0101e80000100a00 */
[----:B0-----:R-:W2:Y:S04]  /*18fa0*/  LDL.64 R24, [R1+0x30] ;  /* 0x0000300001187983 */ /* 0x001ea80000100a00 */
[----:B------:R-:W-:Y:S11]  /*18fb0*/  STL [R1+0x2d50], R28 ;  /* 0x002d501c01007387 */ /* 0x000ff60000100800 */
[----:B------:R0:W-:Y:S04]  /*18fc0*/  STL.64 [R1+0x370], R8 ;  /* 0x0003700801007387 */ /* 0x0001e80000100a00 */
[----:B------:R1:W-:Y:S04]  /*18fd0*/  STL.64 [R1+0x378], R10 ;  /* 0x0003780a01007387 */ /* 0x0003e80000100a00 */
[----:B0-----:R-:W4:Y:S04]  /*18fe0*/  LDL.LU.64 R8, [R1+0x3058] ;  /* 0x0030580001087983 */ /* 0x001f280000300a00 */
[----:B------:R-:W2:Y:S04]  /*18ff0*/  LDL.LU.64 R20, [R1+0x590] ;  /* 0x0005900001147983 */ /* 0x000ea80000300a00 */
[----:B------:R-:W2:Y:S01]  /*19000*/  LDL.LU.64 R22, [R1+0x598] ;  /* 0x0005980001167983 */ /* 0x000ea20000300a00 */
[----:B---3--:R-:W-:Y:S01]  /*19010*/  HMMA.16816.F32 R12, R16, R4, R12 ;  /* 0x00000004100c723c */ /* 0x008fe2000000180c */
[----:B-1----:R-:W-:-:S02]  /*19020*/  IMAD.MOV.U32 R10, RZ, RZ, R4 ;  /* 0x000000ffff0a7224 */ /* 0x002fc400078e0004 */
[----:B------:R-:W-:Y:S11]  /*19030*/  IMAD.MOV.U32 R3, RZ, RZ, R5 ;  /* 0x000000ffff037224 */ /* 0x000ff600078e0005 */
[----:B------:R-:W-:Y:S10]  /*19040*/  @!UPT UIADD3 URZ, URZ, URZ, URZ ;  /* 0x0000003f3f3ff290 */ /* 0x000ff4000fffe03f */
[----:B------:R-:W-:Y:S02]  /*19050*/  IMAD.MOV.U32 R6, RZ, RZ, R14 ;  /* 0x000000ffff067224 */ /* 0x000fe400078e000e */
[----:B------:R-:W-:Y:S01]  /*19060*/  IMAD.MOV.U32 R7, RZ, RZ, R15 ;  /* 0x000000ffff077224 */ /* 0x000fe200078e000f */
[----:B--2---:R-:W-:Y:S04]  /*19070*/  STL.64 [R1+0x3048], R22 ;  /* 0x0030481601007387 */ /* 0x004fe80000100a00 */
[----:B------:R0:W-:Y:S04]  /*19080*/  STL.64 [R1+0x3040], R20 ;  /* 0x0030401401007387 */ /* 0x0001e80000100a00 */
[----:B0-----:R-:W2:Y:S04]  /*19090*/  LDL.LU.64 R20, [R1+0x5a0] ;  /* 0x0005a00001147983 */ /* 0x001ea80000300a00 */
[----:B------:R-:W2:Y:S04]  /*190a0*/  LDL.LU.64 R22, [R1+0x5a8] ;  /* 0x0005a80001167983 */ /* 0x000ea80000300a00 */
[----:B------:R-:W3:Y:S04]  /*190b0*/  LDL.LU.64 R4, [R1+0x3050] ;  /* 0x0030500001047983 */ /* 0x000ee80000300a00 */
[----:B------:R0:W-:Y:S04]  /*190c0*/  STL.64 [R1+0x360], R12 ;  /* 0x0003600c01007387 */ /* 0x0001e80000100a00 */
[----:B0-----:R-:W3:Y:S04]  /*190d0*/  LDL.LU.64 R12, [R1+0x320] ;  /* 0x00032000010c7983 */ /* 0x001ee80000300a00 */
[----:B------:R-:W3:Y:S01]  /*190e0*/  LDL.LU.64 R14, [R1+0x328] ;  /* 0x00032800010e7983 */ /* 0x000ee20000300a00 */
[----:B--2---:R-:W-:Y:S03]  /*190f0*/  HMMA.16816.F32 R20, R16, R24, R20 ;  /* 0x000000181014723c */ /* 0x004fe60000001814 */
[----:B---3--:R-:W-:Y:S04]  /*19100*/  STL.64 [R1+0x3028], R14 ;  /* 0x0030280e01007387 */ /* 0x008fe80000100a00 */
[----:B------:R0:W-:Y:S04]  /*19110*/  STL.64 [R1+0x3020], R12 ;  /* 0x0030200c01007387 */ /* 0x0001e80000100a00 */
[----:B0-----:R-:W2:Y:S04]  /*19120*/  LDL.LU.64 R12, [R1+0x580] ;  /* 0x00058000010c7983 */ /* 0x001ea80000300a00 */
[----:B------:R-:W2:Y:S04]  /*19130*/  LDL.LU.64 R14, [R1+0x588] ;  /* 0x00058800010e7983 */ /* 0x000ea80000300a00 */
[----:B------:R0:W-:Y:S04]  /*19140*/  STL [R1+0x2ca4], R7 ;  /* 0x002ca40701007387 */ /* 0x0001e80000100800 */
[----:B------:R1:W-:Y:S04]  /*19150*/  STL [R1+0x2ca0], R6 ;  /* 0x002ca00601007387 */ /* 0x0003e80000100800 */
[----:B------:R-:W-:Y:S01]  /*19160*/  STL.64 [R1+0x350], R20 ;  /* 0x0003501401007387 */ /* 0x000fe20000100a00 */
[----:B0-----:R-:W-:-:S03]  /*19170*/  IMAD.MOV.U32 R7, RZ, RZ, R24 ;  /* 0x000000ffff077224 */ /* 0x001fc600078e0018 */
[----:B------:R0:W-:Y:S01]  /*19180*/  STL.64 [R1+0x358], R22 ;  /* 0x0003581601007387 */ /* 0x0001e20000100a00 */
[----:B-1----:R-:W-:-:S03]  /*19190*/  IMAD.MOV.U32 R6, RZ, RZ, R25 ;  /* 0x000000ffff067224 */ /* 0x002fc600078e0019 */
[----:B0-----:R-:W3:Y:S04]  /*191a0*/  LDL.LU.64 R22, [R1+0x3048] ;  /* 0x0030480001167983 */ /* 0x001ee80000300a00 */
[----:B------:R-:W3:Y:S04]  /*191b0*/  LDL.LU.64 R20, [R1+0x3040] ;  /* 0x0030400001147983 */ /* 0x000ee80000300a00 */
[----:B------:R-:W3:Y:S02]  /*191c0*/  LDL.LU.64 R24, [R1+0x3038] ;  /* 0x0030380001187983 */ /* 0x000ee40000300a00 */
[----:B---3--:R-:W-:Y:S01]  /*191d0*/  HMMA.16816.F32 R20, R16, R24, R20 ;  /* 0x000000181014723c */ /* 0x008fe20000001814 */
[----:B------:R-:W-:Y:S11]  /*191e0*/  IMAD.MOV.U32 R11, RZ, RZ, R25 ;  /* 0x000000ffff0b7224 */ /* 0x000ff600078e0019 */
[----:B------:R-:W-:Y:S11]  /*191f0*/  @!UPT UIADD3 URZ, URZ, URZ, URZ ;  /* 0x0000003f3f3ff290 */ /* 0x000ff6000fffe03f */
[----:B------:R0:W-:Y:S04]  /*19200*/  STL.64 [R1+0x340], R20 ;  /* 0x0003401401007387 */ /* 0x0001e80000100a00 */
[----:B------:R-:W-:Y:S01]  /*19210*/  STL.64 [R1+0x348], R22 ;  /* 0x0003481601007387 */ /* 0x000fe20000100a00 */
[----:B0-----:R-:W-:-:S03]  /*19220*/  IMAD.MOV.U32 R20, RZ, RZ, R24 ;  /* 0x000000ffff147224 */ /* 0x001fc600078e0018 */
[----:B------:R-:W2:Y:S02]  /*19230*/  LDL.LU.64 R24, [R1+0x3030] ;  /* 0x0030300001187983 */ /* 0x000ea40000300a00 */
[----:B--2---:R-:W-:Y:S11]  /*19240*/  HMMA.16816.F32 R12, R16, R24, R12 ;  /* 0x00000018100c723c */ /* 0x004ff6000000180c */
[----:B------:R-:W-:Y:S11]  /*19250*/  @!UPT UIADD3 URZ, URZ, URZ, URZ ;  /* 0x0000003f3f3ff290 */ /* 0x000ff6000fffe03f */
[----:B------:R-:W-:Y:S01]  /*19260*/  @!UPT UIADD3 URZ, URZ, URZ, URZ ;  /* 0x0000003f3f3ff290 */ /* 0x000fe2000fffe03f */
[----:B------:R-:W-:Y:S04]  /*19270*/  STL.64 [R1+0x330], R12 ;  /* 0x0003300c01007387 */ /* 0x000fe80000100a00 */
[----:B------:R0:W-:Y:S04]  /*19280*/  STL.64 [R1+0x338], R14 ;  /* 0x0003380e01007387 */ /* 0x0001e80000100a00 */
[----:B0-----:R-:W2:Y:S04]  /*19290*/  LDL.LU.64 R14, [R1+0x3028] ;  /* 0x00302800010e7983 */ /* 0x001ea80000300a00 */
[----:B------:R-:W2:Y:S04]  /*192a0*/  LDL.LU.64 R12, [R1+0x3020] ;  /* 0x00302000010c7983 */ /* 0x000ea80000300a00 */
[----:B------:R0:W-:Y:S02]  /*192b0*/  STL.64 [R1+0x2fa8], R24 ;  /* 0x002fa81801007387 */ /* 0x0001e40000100a00 */
[----:B0-----:R-:W-:-:S02]  /*192c0*/  IMAD.MOV.U32 R24, RZ, RZ, R20 ;  /* 0x000000ffff187224 */ /* 0x001fc400078e0014 */
[----:B------:R-:W-:-:S05]  /*192d0*/  IMAD.MOV.U32 R25, RZ, RZ, R11 ;  /* 0x000000ffff197224 */ /* 0x000fca00078e000b */
[----:B------:R0:W-:Y:S02]  /*192e0*/  STL.64 [R1+0x2fb8], R24 ;  /* 0x002fb81801007387 */ /* 0x0001e40000100a00 */
[----:B0-----:R-:W-:Y:S02]  /*192f0*/  IMAD.MOV.U32 R24, RZ, RZ, R7 ;  /* 0x000000ffff187224 */ /* 0x001fe400078e0007 */
[----:B------:R-:W-:-:S05]  /*19300*/  IMAD.MOV.U32 R25, RZ, RZ, R6 ;  /* 0x000000ffff197224 */ /* 0x000fca00078e0006 */
[----:B------:R0:W-:Y:S02]  /*19310*/  STL.64 [R1+0x2fd0], R24 ;  /* 0x002fd01801007387 */ /* 0x0001e40000100a00 */
[----:B0-----:R-:W-:Y:S02]  /*19320*/  IMAD.MOV.U32 R24, RZ, RZ, R10 ;  /* 0x000000ffff187224 */ /* 0x001fe400078e000a */
[----:B------:R-:W-:-:S05]  /*19330*/  IMAD.MOV.U32 R25, RZ, RZ, R3 ;  /* 0x000000ffff197224 */ /* 0x000fca00078e0003 */
[----:B------:R0:W-:Y:S02]  /*19340*/  STL.64 [R1+0x2fe8], R24 ;  /* 0x002fe81801007387 */ /* 0x0001e40000100a00 */
[----:B0-----:R-:W-:Y:S02]  /*19350*/  IMAD.MOV.U32 R24, RZ, RZ, R2 ;  /* 0x000000ffff187224 */ /* 0x001fe400078e0002 */
[----:B------:R-:W-:-:S05]  /*19360*/  IMAD.MOV.U32 R25, RZ, RZ, R0 ;  /* 0x000000ffff197224 */ /* 0x000fca00078e0000 */
[----:B------:R0:W-:Y:S01]  /*19370*/  STL.64 [R1+0x3010], R24 ;  /* 0x0030101801007387 */ /* 0x0001e20000100a00 */
[C---:B--2---:R-:W-:Y:S03]  /*19380*/  HMMA.16816.F32 R20, R16.reuse, R4, R12 ;  /* 0x000000041014723c */ /* 0x044fe6000000180c */
[----:B------:R-:W4:Y:S04]  /*19390*/  LDL.LU.64 R12, [R1+0x310] ;  /* 0x00031000010c7983 */ /* 0x000f280000300a00 */
[----:B------:R-:W4:Y:S11]  /*193a0*/  LDL.LU.64 R14, [R1+0x318] ;  /* 0x00031800010e7983 */ /* 0x000f360000300a00 */
[----:B------:R-:W-:Y:S05]  /*193b0*/  @!UPT UIADD3 URZ, URZ, URZ, URZ ;  /* 0x0000003f3f3ff290 */ /* 0x000fea000fffe03f */
[----:B------:R-:W-:Y:S04]  /*193c0*/  STL.64 [R1+0x320], R20 ;  /* 0x0003201401007387 */ /* 0x000fe80000100a00 */
[----:B------:R-:W-:Y:S04]  /*193d0*/  STL.64 [R1+0x328], R22 ;  /* 0x0003281601007387 */ /* 0x000fe80000100a00 */
[----:B0-----:R-:W2:Y:S04]  /*193e0*/  LDL.LU.64 R24, [R1+0x570] ;  /* 0x0005700001187983 */ /* 0x001ea80000300a00 */
[----:B------:R-:W2:Y:S04]  /*193f0*/  LDL.LU.64 R26, [R1+0x578] ;  /* 0x00057800011a7983 */ /* 0x000ea80000300a00 */
[----:B------:R0:W-:Y:S04]  /*19400*/  STL.64 [R1+0x2fb0], R4 ;  /* 0x002fb00401007387 */ /* 0x0001e80000100a00 */
[----:B0-----:R-:W3:Y:S04]  /*19410*/  LDL.LU.64 R4, [R1+0x500] ;  /* 0x0005000001047983 */ /* 0x001ee80000300a00 */
[----:B------:R-:W2:Y:S04]  /*19420*/  LDL.LU.64 R6, [R1+0x508] ;  /* 0x0005080001067983 */ /* 0x000ea80000300a00 */
[----:B--2---:R-:W-:Y:S04]  /*19430*/  STL.64 [R1+0x2fc8], R6 ;  /* 0x002fc80601007387 */ /* 0x004fe80000100a00 */
[----:B---3--:R0:W-:Y:S04]  /*19440*/  STL.64 [R1+0x2fc0], R4 ;  /* 0x002fc00401007387 */ /* 0x0081e80000100a00 */
[----:B0-----:R-:W2:Y:S04]  /*19450*/  LDL.LU.64 R4, [R1+0x510] ;  /* 0x0005100001047983 */ /* 0x001ea80000300a00 */
[----:B------:R-:W3:Y:S01]  /*19460*/  LDL.LU.64 R6, [R1+0x518] ;  /* 0x0005180001067983 */ /* 0x000ee20000300a00 */
[C---:B----4-:R-:W-:Y:S03]  /*19470*/  HMMA.16816.F32 R12, R16.reuse, R8, R12 ;  /* 0x00000008100c723c */ /* 0x050fe6000000180c */
[----:B---3--:R-:W-:Y:S04]  /*19480*/  STL.64 [R1+0x2fe0], R6 ;  /* 0x002fe00601007387 */ /* 0x008fe80000100a00 */
[----:B--2---:R0:W-:Y:S04]  /*19490*/  STL.64 [R1+0x2fd8], R4 ;  /* 0x002fd80401007387 */ /* 0x0041e80000100a00 */
[----:B0-----:R-:W2:Y:S04]  /*194a0*/  LDL.LU.64 R4, [R1+0x520] ;  /* 0x0005200001047983 */ /* 0x001ea80000300a00 */
[----:B------:R-:W3:Y:S04]  /*194b0*/  LDL.LU.64 R6, [R1+0x528] ;  /* 0x0005280001067983 */ /* 0x000ee80000300a00 */
[----:B---3--:R-:W-:Y:S04]  /*194c0*/  STL.64 [R1+0x2ff8], R6 ;  /* 0x002ff80601007387 */ /* 0x008fe80000100a00 */
[----:B--2---:R0:W-:Y:S04]  /*194d0*/  STL.64 [R1+0x2ff0], R4 ;  /* 0x002ff00401007387 */ /* 0x0041e80000100a00 */
[----:B0-----:R-:W2:Y:S04]  /*194e0*/  LDL.LU.64 R4, [R1+0x530] ;  /* 0x0005300001047983 */ /* 0x001ea80000300a00 */
[----:B------:R-:W2:Y:S04]  /*194f0*/  LDL.LU.64 R6, [R1+0x538] ;  /* 0x0005380001067983 */ /* 0x000ea80000300a00 */
[----:B------:R-:W3:Y:S04]  /*19500*/  LDL.LU.64 R20, [R1+0x4e0] ;  /* 0x0004e00001147983 */ /* 0x000ee80000300a00 */
[----:B------:R-:W3:Y:S04]  /*19510*/  LDL.LU.64 R22, [R1+0x4e8] ;  /* 0x0004e80001167983 */ /* 0x000ee80000300a00 */
[----:B------:R0:W-:Y:S04]  /*19520*/  STL.64 [R1+0x310], R12 ;  /* 0x0003100c01007387 */ /* 0x0001e80000100a00 */
[----:B------:R-:W-:Y:S04]  /*19530*/  STL.64 [R1+0x318], R14 ;  /* 0x0003180e01007387 */ /* 0x000fe80000100a00 */
[----:B0-----:R-:W4:Y:S02]  /*19540*/  LDL.LU.64 R12, [R1+0x3018] ;  /* 0x00301800010c7983 */ /* 0x001f240000300a00 */
[----:B----4-:R-:W-:Y:S02]  /*19550*/  HMMA.16816.F32 R16, R16, R12, R24 ;  /* 0x0000000c1010723c */ /* 0x010fe40000001818 */
[----:B------:R-:W2:Y:S11]  /*19560*/  LDL.LU.64 R24, [R1+0x3010] ;  /* 0x0030100001187983 */ /* 0x000eb60000300a00 */
[----:B------:R-:W-:Y:S10]  /*19570*/  @!UPT UIADD3 URZ, URZ, URZ, URZ ;  /* 0x0000003f3f3ff290 */ /* 0x000ff4000fffe03f */
[----:B------:R-:W-:Y:S04]  /*19580*/  STL.64 [R1+0x200], R16 ;  /* 0x0002001001007387 */ /* 0x000fe80000100a00 */
[----:B------:R0:W-:Y:S04]  /*19590*/  STL.64 [R1+0x208], R18 ;  /* 0x0002081201007387 */ /* 0x0001e80000100a00 */
[----:B0-----:R-:W2:Y:S04]  /*195a0*/  LDL.LU.64 R18, [R1+0x3008] ;  /* 0x0030080001127983 */ /* 0x001ea80000300a00 */
[----:B------:R-:W2:Y:S04]  /*195b0*/  LDL.LU.64 R16, [R1+0x3000] ;  /* 0x0030000001107983 */ /* 0x000ea80000300a00 */
[----:B------:R0:W-:Y:S04]  /*195c0*/  STL.64 [R1+0x2fa0], R12 ;  /* 0x002fa00c01007387 */ /* 0x0001e80000100a00 */
[----:B0-----:R-:W4:Y:S04]  /*195d0*/  LDL.LU.64 R12, [R1+0x4f0] ;  /* 0x0004f000010c7983 */ /* 0x001f280000300a00 */
[----:B------:R-:W4:Y:S01]  /*195e0*/  LDL.LU.64 R14, [R1+0x4f8] ;  /* 0x0004f800010e7983 */ /* 0x000f220000300a00 */
[C---:B--2---:R-:W-:Y:S03]  /*195f0*/  HMMA.16816.F32 R24, R16.reuse, R24, R4 ;  /* 0x000000181018723c */ /* 0x044fe60000001804 */
[----:B------:R-:W2:Y:S04]  /*19600*/  LDL.LU.64 R6, [R1+0x2ff8] ;  /* 0x002ff80001067983 */ /* 0x000ea80000300a00 */
[----:B------:R-:W2:Y:S11]  /*19610*/  LDL.LU.64 R4, [R1+0x2ff0] ;  /* 0x002ff00001047983 */ /* 0x000eb60000300a00 */
[----:B------:R-:W-:Y:S05]  /*19620*/  @!UPT UIADD3 URZ, URZ, URZ, URZ ;  /* 0x0000003f3f3ff290 */ /* 0x000fea000fffe03f */
[----:B------:R0:W-:Y:S04]  /*19630*/  STL.64 [R1+0x170], R24 ;  /* 0x0001701801007387 */ /* 0x0001e80000100a00 */
[----:B------:R2:W-:Y:S04]  /*19640*/  STL.64 [R1+0x178], R26 ;  /* 0x0001781a01007387 */ /* 0x0005e80000100a00 */
[----:B0-----:R-:W2:Y:S02]  /*19650*/  LDL.LU.64 R24, [R1+0x2fe8] ;  /* 0x002fe80001187983 */ /* 0x001ea40000300a00 */
[----:B--2---:R-:W-:Y:S02]  /*19660*/  HMMA.16816.F32 R24, R16, R24, R4 ;  /* 0x000000181018723c */ /* 0x004fe40000001804 */
[----:B------:R-:W2:Y:S04]  /*19670*/  LDL.LU.64 R6, [R1+0x2fe0] ;  /* 0x002fe00001067983 */ /* 0x000ea80000300a00 */
[----:B------:R-:W2:Y:S11]  /*19680*/  LDL.LU.64 R4, [R1+0x2fd8] ;  /* 0x002fd80001047983 */ /* 0x000eb60000300a00 */
[----:B------:R-:W-:Y:S06]  /*19690*/  @!UPT UIADD3 URZ, URZ, URZ, URZ ;  /* 0x0000003f3f3ff290 */ /* 0x000fec000fffe03f */
[----:B------:R0:W-:Y:S04]  /*196a0*/  STL.64 [R1+0x160], R24 ;  /* 0x0001601801007387 */ /* 0x0001e80000100a00 */
[----:B0-----:R-:W2:Y:S01]  /*196b0*/  LDL.LU.64 R24, [R1+0x2fd0] ;  /* 0x002fd00001187983 */ /* 0x001ea20000300a00 */
[----:B------:R-:W-:Y:S02]  /*196c0*/  IMAD.MOV.U32 R10, RZ, RZ, R26 ;  /* 0x000000ffff0a7224 */ /* 0x000fe400078e001a */
[----:B------:R-:W-:-:S05]  /*196d0*/  IMAD.MOV.U32 R11, RZ, RZ, R27 ;  /* 0x000000ffff0b7224 */ /* 0x000fca00078e001b */
[----:B------:R-:W-:Y:S04]  /*196e0*/  STL [R1+0x2c34], R11 ;  /* 0x002c340b01007387 */ /* 0x000fe80000100800 */
[----:B------:R-:W-:Y:S01]  /*196f0*/  STL [R1+0x2c30], R10 ;  /* 0x002c300a01007387 */ /* 0x000fe20000100800 */
        /* <DEDUP_REMOVED lines=8> */
[----:B------:R-:W3:Y:S11]  /*19780*/  LDL.LU.64 R4, [R1+0x2fb0] ;  /* 0x002fb00001047983 */ /* 0x000ef60000300a00 */
[----:B------:R-:W-:Y:S10]  /*19790*/  @!UPT UIADD3 URZ, URZ, URZ, URZ ;  /* 0x0000003f3f3ff290 */ /* 0x000ff4000fffe03f */
[----:B------:R0:W-:Y:S04]  /*197a0*/  STL.64 [R1+0x140], R24 ;  /* 0x0001401801007387 */ /* 0x0001e80000100a00 */
[----:B0-----:R-:W4:Y:S01]  /*197b0*/  LDL.LU.64 R24, [R1+0x2fa8] ;  /* 0x002fa80001187983 */ /* 0x001f220000300a00 */
[----:B------:R-:W-:Y:S02]  /*197c0*/  IMAD.MOV.U32 R11, RZ, RZ, R26 ;  /* 0x000000ffff0b7224 */ /* 0x000fe400078e001a */
[----:B------:R-:W-:-:S05]  /*197d0*/  IMAD.MOV.U32 R10, RZ, RZ, R27 ;  /* 0x000000ffff0a7224 */ /* 0x000fca00078e001b */
[----:B------:R-:W-:Y:S04]  /*197e0*/  STL [R1+0x2d58], R10 ;  /* 0x002d580a01007387 */ /* 0x000fe80000100800 */
[----:B------:R-:W-:Y:S01]  /*197f0*/  STL [R1+0x2d54], R11 ;  /* 0x002d540b01007387 */ /* 0x000fe20000100800 */
[C---:B----4-:R-:W-:Y:S08]  /*19800*/  HMMA.16816.F32 R24, R16.reuse, R24, R12 ;  /* 0x000000181018723c */ /* 0x050ff0000000180c */
[C---:B---3--:R-:W-:Y:S11]  /*19810*/  HMMA.16816.F32 R12, R16.reuse, R4, R20 ;  /* 0x00000004100c723c */ /* 0x048ff60000001814 */
[----:B------:R-:W-:Y:S04]  /*19820*/  @!UPT UIADD3 URZ, URZ, URZ, URZ ;  /* 0x0000003f3f3ff290 */ /* 0x000fe8000fffe03f */
[----:B------:R-:W-:Y:S04]  /*19830*/  STL.64 [R1+0x130], R24 ;  /* 0x0001301801007387 */ /* 0x000fe80000100a00 */
[----:B------:R-:W-:Y:S04]  /*19840*/  STL.64 [R1+0x138], R26 ;  /* 0x0001381a01007387 */ /* 0x000fe80000100a00 */
[----:B------:R0:W-:Y:S01]  /*19850*/  STL.64 [R1+0x120], R12 ;  /* 0x0001200c01007387 */ /* 0x0001e20000100a00 */
[----:B------:R-:W-:Y:S02]  /*19860*/  IMAD.MOV.U32 R7, RZ, RZ, R14 ;  /* 0x000000ffff077224 */ /* 0x000fe400078e000e */
[----:B------:R-:W-:Y:S01]  /*19870*/  IMAD.MOV.U32 R6, RZ, RZ, R15 ;  /* 0x000000ffff067224 */ /* 0x000fe200078e000f */
[----:B0-----:R-:W2:Y:S04]  /*19880*/  LDL.LU.64 R12, [R1+0x110] ;  /* 0x00011000010c7983 */ /* 0x001ea80000300a00 */
[----:B------:R-:W2:Y:S04]  /*19890*/  LDL.LU.64 R14, [R1+0x118] ;  /* 0x00011800010e7983 */ /* 0x000ea80000300a00 */
[----:B------:R-:W3:Y:S04]  /*198a0*/  LDL.LU.64 R20, [R1+0x100] ;  /* 0x0001000001147983 */ /* 0x000ee80000300a00 */
[----:B------:R-:W3:Y:S04]  /*198b0*/  LDL.LU.64 R22, [R1+0x108] ;  /* 0x0001080001167983 */ /* 0x000ee80000300a00 */
[----:B------:R-:W4:Y:S04]  /*198c0*/  LDL.LU.64 R24, [R1+0x490] ;  /* 0x0004900001187983 */ /* 0x000f280000300a00 */
[----:B------:R-:W2:Y:S04]  /*198d0*/  LDL.LU.64 R26, [R1+0x498] ;  /* 0x00049800011a7983 */ /* 0x000ea80000300a00 */
[----:B--2---:R-:W-:Y:S04]  /*198e0*/  STL.64 [R1+0x2f80], R26 ;  /* 0x002f801a01007387 */ /* 0x004fe80000100a00 */
[----:B----4-:R0:W-:Y:S04]  /*198f0*/  STL.64 [R1+0x2f78], R24 ;  /* 0x002f781801007387 */ /* 0x0101e80000100a00 */
[----:B0-----:R-:W2:Y:S04]  /*19900*/  LDL.64 R24, [R1+0x50] ;  /* 0x0000500001187983 */ /* 0x001ea80000100a00 */
[----:B------:R-:W-:Y:S04]  /*19910*/  STL.64 [R1+0x2f60], R6 ;  /* 0x002f600601007387 */ /* 0x000fe80000100a00 */
[----:B------:R0:W-:Y:S04]  /*19920*/  STL.64 [R1+0x2f58], R4 ;  /* 0x002f580401007387 */ /* 0x0001e80000100a00 */
[----:B0-----:R-:W4:Y:S01]  /*19930*/  LDL.64 R4, [R1+0x30] ;  /* 0x0000300001047983 */ /* 0x001f220000100a00 */
[C---:B------:R-:W-:Y:S03]  /*19940*/  HMMA.16816.F32 R12, R16.reuse, R8, R12 ;  /* 0x00000008100c723c */ /* 0x040fe6000000180c */
[----:B----4-:R0:W-:Y:S04]  /*19950*/  STL.64 [R1+0x2f70], R4 ;  /* 0x002f700401007387 */ /* 0x0101e80000100a00 */
[----:B0-----:R-:W4:Y:S04]  /*19960*/  LDL.64 R4, [R1+0x40] ;  /* 0x0000400001047983 */ /* 0x001f280000100a00 */
[----:B----4-:R0:W-:Y:S04]  /*19970*/  STL.64 [R1+0x2f88], R4 ;  /* 0x002f880401007387 */ /* 0x0101e80000100a00 */
[----:B0-----:R-:W4:Y:S04]  /*19980*/  LDL.LU.64 R4, [R1+0x4a0] ;  /* 0x0004a00001047983 */ /* 0x001f280000300a00 */
[----:B------:R-:W4:Y:S04]  /*19990*/  LDL.LU.64 R6, [R1+0x4a8] ;  /* 0x0004a80001067983 */ /* 0x000f280000300a00 */
[----:B------:R0:W-:Y:S04]  /*199a0*/  STL.64 [R1+0x110], R12 ;  /* 0x0001100c01007387 */ /* 0x0001e80000100a00 */
[----:B------:R-:W-:Y:S04]  /*199b0*/  STL.64 [R1+0x118], R14 ;  /* 0x0001180e01007387 */ /* 0x000fe80000100a00 */
[----:B0-----:R-:W3:Y:S02]  /*199c0*/  LDL.LU.64 R12, [R1+0x2fa0] ;  /* 0x002fa000010c7983 */ /* 0x001ee40000300a00 */
[----:B---3--:R-:W-:Y:S02]  /*199d0*/  HMMA.16816.F32 R16, R16, R12, R20 ;  /* 0x0000000c1010723c */ /* 0x008fe40000001814 */
[----:B------:R-:W4:Y:S04]  /*199e0*/  LDL.LU.64 R22, [R1+0x2f98] ;  /* 0x002f980001167983 */ /* 0x000f280000300a00 */
[----:B------:R-:W4:Y:S11]  /*199f0*/  LDL.LU.64 R20, [R1+0x2f90] ;  /* 0x002f900001147983 */ /* 0x000f360000300a00 */
[----:B------:R-:W-:Y:S06]  /*19a00*/  @!UPT UIADD3 URZ, URZ, URZ, URZ ;  /* 0x0000003f3f3ff290 */ /* 0x000fec000fffe03f */
[----:B------:R0:W-:Y:S04]  /*19a10*/  STL.64 [R1+0x100], R16 ;  /* 0x0001001001007387 */ /* 0x0001e80000100a00 */
[----:B0-----:R-:W3:Y:S01]  /*19a20*/  LDL.64 R16, [R1+0x20] ;  /* 0x0000200001107983 */ /* 0x001ee20000100a00 */
[----:B------:R-:W-:Y:S02]  /*19a30*/  IMAD.MOV.U32 R3, RZ, RZ, R18 ;  /* 0x000000ffff037224 */ /* 0x000fe400078e0012 */
[----:B------:R-:W-:Y:S02]  /*19a40*/  IMAD.MOV.U32 R2, RZ, RZ, R19 ;  /* 0x000000ffff027224 */ /* 0x000fe400078e0013 */
[----:B--2---:R-:W-:Y:S02]  /*19a50*/  IMAD.MOV.U32 R10, RZ, RZ, R24 ;  /* 0x000000ffff0a7224 */ /* 0x004fe400078e0018 */
[----:B------:R-:W-:Y:S01]  /*19a60*/  IMAD.MOV.U32 R0, RZ, RZ, R25 ;  /* 0x000000ffff007224 */ /* 0x000fe200078e0019 */
[C---:B----4-:R-:W-:Y:S01]  /*19a70*/  HMMA.16816.F32 R4, R20.reuse, R24, R4 ;  /* 0x000000181404723c */ /* 0x050fe20000001804 */
[----:B---3--:R0:W-:Y:S04]  /*19a80*/  STL.64 [R1+0x2f68], R16 ;  /* 0x002f681001007387 */ /* 0x0081e80000100a00 */
[----:B0-----:R-:W2:Y:S04]  /*19a90*/  LDL.LU.64 R16, [R1+0x450] ;  /* 0x0004500001107983 */ /* 0x001ea80000300a00 */
[----:B------:R-:W2:Y:S04]  /*19aa0*/  LDL.LU.64 R18, [R1+0x458] ;  /* 0x0004580001127983 */ /* 0x000ea80000300a00 */
[----:B------:R0:W-:Y:S04]  /*19ab0*/  STL.64 [R1+0x2f50], R12 ;  /* 0x002f500c01007387 */ /* 0x0001e80000100a00 */
[----:B0-----:R-:W3:Y:S04]  /*19ac0*/  LDL.LU.64 R12, [R1+0x3b0] ;  /* 0x0003b000010c7983 */ /* 0x001ee80000300a00 */
[----:B------:R-:W3:Y:S04]  /*19ad0*/  LDL.LU.64 R14, [R1+0x3b8] ;  /* 0x0003b800010e7983 */ /* 0x000ee80000300a00 */
[----:B------:R0:W-:Y:S04]  /*19ae0*/  STL.64 [R1+0x3e0], R4 ;  /* 0x0003e00401007387 */ /* 0x0001e80000100a00 */
[----:B------:R-:W-:Y:S04]  /*19af0*/  STL.64 [R1+0x3e8], R6 ;  /* 0x0003e80601007387 */ /* 0x000fe80000100a00 */
[----:B0-----:R-:W4:Y:S04]  /*19b00*/  LDL.LU.64 R4, [R1+0x2f88] ;  /* 0x002f880001047983 */ /* 0x001f280000300a00 */
[----:B------:R-:W4:Y:S04]  /*19b10*/  LDL.LU.64 R26, [R1+0x2f80] ;  /* 0x002f8000011a7983 */ /* 0x000f280000300a00 */
[----:B------:R-:W4:Y:S02]  /*19b20*/  LDL.LU.64 R24, [R1+0x2f78] ;  /* 0x002f780001187983 */ /* 0x000f240000300a00 */
[----:B----4-:R-:W-:Y:S01]  /*19b30*/  HMMA.16816.F32 R24, R20, R4, R24 ;  /* 0x000000041418723c */ /* 0x010fe20000001818 */
        /* <DEDUP_REMOVED lines=9> */
[----:B------:R0:W-:Y:S04]  /*19bd0*/  STL.64 [R1+0x3c0], R16 ;  /* 0x0003c01001007387 */ /* 0x0001e80000100a00 */
[----:B------:R-:W-:Y:S04]  /*19be0*/  STL.64 [R1+0x3c8], R18 ;  /* 0x0003c81201007387 */ /* 0x000fe80000100a00 */
[----:B0-----:R-:W3:Y:S01]  /*19bf0*/  LDL.LU.64 R16, [R1+0x2f68] ;  /* 0x002f680001107983 */ /* 0x001ee20000300a00 */
[----:B------:R-:W-:Y:S02]  /*19c00*/  IMAD.MOV.U32 R26, RZ, RZ, R4 ;  /* 0x000000ffff1a7224 */ /* 0x000fe400078e0004 */
[----:B------:R-:W-:-:S02]  /*19c10*/  IMAD.MOV.U32 R25, RZ, RZ, R5 ;  /* 0x000000ffff197224 */ /* 0x000fc400078e0005 */
[----:B------:R-:W2:Y:S04]  /*19c20*/  LDL.LU.64 R4, [R1+0x3a0] ;  /* 0x0003a00001047983 */ /* 0x000ea80000300a00 */
[----:B------:R-:W2:Y:S01]  /*19c30*/  LDL.LU.64 R6, [R1+0x3a8] ;  /* 0x0003a80001067983 */ /* 0x000ea20000300a00 */
[C---:B---3--:R-:W-:Y:S01]  /*19c40*/  HMMA.16816.F32 R12, R20.reuse, R16, R12 ;  /* 0x00000010140c723c */ /* 0x048fe2000000180c */
[----:B------:R-:W-:Y:S02]  /*19c50*/  IMAD.MOV.U32 R28, RZ, RZ, R16 ;  /* 0x000000ffff1c7224 */ /* 0x000fe400078e0010 */
[----:B------:R-:W-:Y:S11]  /*19c60*/  IMAD.MOV.U32 R27, RZ, RZ, R17 ;  /* 0x000000ffff1b7224 */ /* 0x000ff600078e0011 */
[----:B------:R-:W-:Y:S09]  /*19c70*/  @!UPT UIADD3 URZ, URZ, URZ, URZ ;  /* 0x0000003f3f3ff290 */ /* 0x000ff2000fffe03f */
[----:B------:R0:W-:Y:S04]  /*19c80*/  STL.64 [R1+0x3b0], R12 ;  /* 0x0003b00c01007387 */ /* 0x0001e80000100a00 */
[----:B------:R1:W-:Y:S04]  /*19c90*/  STL.64 [R1+0x3b8], R14 ;  /* 0x0003b80e01007387 */ /* 0x0003e80000100a00 */
[----:B0-----:R-:W3:Y:S04]  /*19ca0*/  LDL.LU.64 R12, [R1+0x390] ;  /* 0x00039000010c7983 */ /* 0x001ee80000300a00 */
[----:B-1----:R-:W3:Y:S04]  /*19cb0*/  LDL.LU.64 R14, [R1+0x398] ;  /* 0x00039800010e7983 */ /* 0x002ee80000300a00 */
[----:B------:R-:W4:Y:S04]  /*19cc0*/  LDL.LU.64 R16, [R1+0xc0] ;  /* 0x0000c00001107983 */ /* 0x000f280000300a00 */
[----:B------:R-:W2:Y:S04]  /*19cd0*/  LDL.LU.64 R18, [R1+0xc8] ;  /* 0x0000c80001127983 */ /* 0x000ea80000300a00 */
[----:B--2---:R-:W-:Y:S04]  /*19ce0*/  STL.64 [R1+0x2eb8], R18 ;  /* 0x002eb81201007387 */ /* 0x004fe80000100a00 */
[----:B----4-:R0:W-:Y:S04]  /*19cf0*/  STL.64 [R1+0x2eb0], R16 ;  /* 0x002eb01001007387 */ /* 0x0101e80000100a00 */
[----:B0-----:R-:W2:Y:S04]  /*19d00*/  LDL.LU.64 R16, [R1+0xf0] ;  /* 0x0000f00001107983 */ /* 0x001ea80000300a00 */
[----:B------:R-:W4:Y:S04]  /*19d10*/  LDL.LU.64 R18, [R1+0xf8] ;  /* 0x0000f80001127983 */ /* 0x000f280000300a00 */
[----:B----4-:R-:W-:Y:S04]  /*19d20*/  STL.64 [R1+0x2ec8], R18 ;  /* 0x002ec81201007387 */ /* 0x010fe80000100a00 */
[----:B--2---:R0:W-:Y:S04]  /*19d30*/  STL.64 [R1+0x2ec0], R16 ;  /* 0x002ec01001007387 */ /* 0x0041e80000100a00 */
[----:B0-----:R-:W2:Y:S02]  /*19d40*/  LDL.64 R16, [R1+0x10] ;  /* 0x0000100001107983 */ /* 0x001ea40000100a00 */
[----:B--2---:R-:W-:Y:S11]  /*19d50*/  HMMA.16816.F32 R4, R20, R16, R4 ;  /* 0x000000101404723c */ /* 0x004ff60000001804 */
[----:B------:R-:W-:Y:S11]  /*19d60*/  @!UPT UIADD3 URZ, URZ, URZ, URZ ;  /* 0x0000003f3f3ff290 */ /* 0x000ff6000fffe03f */
[----:B------:R-:W-:Y:S01]  /*19d70*/  @!UPT UIADD3 URZ, URZ, URZ, URZ ;  /* 0x0000003f3f3ff290 */ /* 0x000fe2000fffe03f */
[----:B------:R-:W-:Y:S04]  /*19d80*/  STL.64 [R1+0x3a0], R4 ;  /* 0x0003a00401007387 */ /* 0x000fe80000100a00 */
[----:B------:R0:W-:Y:S04]  /*19d90*/  STL.64 [R1+0x3a8], R6 ;  /* 0x0003a80601007387 */ /* 0x0001e80000100a00 */
[----:B0-----:R-:W2:Y:S04]  /*19da0*/  LDL.LU.64 R6, [R1+0x2f60] ;  /* 0x002f600001067983 */ /* 0x001ea80000300a00 */
[----:B------:R-:W3:Y:S04]  /*19db0*/  LDL.LU.64 R4, [R1+0x2f58] ;  /* 0x002f580001047983 */ /* 0x000ee80000300a00 */
        /* <DEDUP_REMOVED lines=9> */
[----:B------:R-:W-:Y:S01]  /*19e50*/  STL.64 [R1+0x2f28], R16 ;  /* 0x002f281001007387 */ /* 0x000fe20000100a00 */
[C---:B---3--:R-:W-:Y:S03]  /*19e60*/  HMMA.16816.F32 R24, R20.reuse, R4, R12 ;  /* 0x000000041418723c */ /* 0x048fe6000000180c */
[----:B------:R-:W3:Y:S04]  /*19e70*/  LDL.LU.64 R12, [R1+0x380] ;  /* 0x00038000010c7983 */ /* 0x000ee80000300a00 */
[----:B------:R-:W3:Y:S11]  /*19e80*/  LDL.LU.64 R14, [R1+0x388] ;  /* 0x00038800010e7983 */ /* 0x000ef60000300a00 */
[----:B------:R-:W-:Y:S05]  /*19e90*/  @!UPT UIADD3 URZ, URZ, URZ, URZ ;  /* 0x0000003f3f3ff290 */ /* 0x000fea000fffe03f */
[----:B------:R0:W-:Y:S04]  /*19ea0*/  STL.64 [R1+0x390], R24 ;  /* 0x0003901801007387 */ /* 0x0001e80000100a00 */
[----:B------:R1:W-:Y:S04]  /*19eb0*/  STL.64 [R1+0x398], R26 ;  /* 0x0003981a01007387 */ /* 0x0003e80000100a00 */
[----:B0-----:R-:W4:Y:S04]  /*19ec0*/  LDL.LU.64 R24, [R1+0x2f0] ;  /* 0x0002f00001187983 */ /* 0x001f280000300a00 */
[----:B-1----:R-:W4:Y:S04]  /*19ed0*/  LDL.LU.64 R26, [R1+0x2f8] ;  /* 0x0002f800011a7983 */ /* 0x002f280000300a00 */
[----:B--2---:R-:W-:Y:S04]  /*19ee0*/  STL.64 [R1+0x2ed8], R6 ;  /* 0x002ed80601007387 */ /* 0x004fe80000100a00 */
[----:B------:R0:W-:Y:S04]  /*19ef0*/  STL.64 [R1+0x2ed0], R4 ;  /* 0x002ed00401007387 */ /* 0x0001e80000100a00 */
[----:B0-----:R-:W2:Y:S04]  /*19f00*/  LDL.LU.64 R4, [R1+0x1a0] ;  /* 0x0001a00001047983 */ /* 0x001ea80000300a00 */
[----:B------:R-:W2:Y:S04]  /*19f10*/  LDL.LU.64 R6, [R1+0x1a8] ;  /* 0x0001a80001067983 */ /* 0x000ea80000300a00 */
[----:B--2---:R-:W-:Y:S04]  /*19f20*/  STL.64 [R1+0x2ef0], R6 ;  /* 0x002ef00601007387 */ /* 0x004fe80000100a00 */
[----:B------:R0:W-:Y:S04]  /*19f30*/  STL.64 [R1+0x2ee8], R4 ;  /* 0x002ee80401007387 */ /* 0x0001e80000100a00 */
[----:B0-----:R-:W2:Y:S04]  /*19f40*/  LDL.LU.64 R4, [R1+0x1f0] ;  /* 0x0001f00001047983 */ /* 0x001ea80000300a00 */
[----:B------:R-:W2:Y:S04]  /*19f50*/  LDL.LU.64 R6, [R1+0x1f8] ;  /* 0x0001f80001067983 */ /* 0x000ea80000300a00 */
[----:B--2---:R-:W-:Y:S04]  /*19f60*/  STL.64 [R1+0x2f08], R6 ;  /* 0x002f080601007387 */ /* 0x004fe80000100a00 */
[----:B------:R0:W-:Y:S04]  /*19f70*/  STL.64 [R1+0x2f00], R4 ;  /* 0x002f000401007387 */ /* 0x0001e80000100a00 */
[----:B0-----:R-:W2:Y:S04]  /*19f80*/  LDL.LU.64 R4, [R1+0x210] ;  /* 0x0002100001047983 */ /* 0x001ea80000300a00 */
[----:B------:R-:W2:Y:S01]  /*19f90*/  LDL.LU.64 R6, [R1+0x218] ;  /* 0x0002180001067983 */ /* 0x000ea20000300a00 */
[----:B---3--:R-:W-:Y:S03]  /*19fa0*/  HMMA.16816.F32 R12, R20, R8, R12 ;  /* 0x00000008140c723c */ /* 0x008fe6000000180c */
[----:B--2---:R-:W-:Y:S04]  /*19fb0*/  STL.64 [R1+0x2f20], R6 ;  /* 0x002f200601007387 */ /* 0x004fe80000100a00 */
[----:B------:R0:W-:Y:S04]  /*19fc0*/  STL.64 [R1+0x2f18], R4 ;  /* 0x002f180401007387 */ /* 0x0001e80000100a00 */
[----:B0-----:R-:W2:Y:S04]  /*19fd0*/  LDL.LU.64 R4, [R1+0x220] ;  /* 0x0002200001047983 */ /* 0x001ea80000300a00 */
[----:B------:R-:W3:Y:S04]  /*19fe0*/  LDL.LU.64 R6, [R1+0x228] ;  /* 0x0002280001067983 */ /* 0x000ee80000300a00 */
[----:B---3--:R-:W-:Y:S01]  /*19ff0*/  STL.64 [R1+0x2f38], R6 ;  /* 0x002f380601007387 */ /* 0x008fe20000100a00 */
[----:B--2---:R0:W-:Y:S03]  /*1a000*/  STL.64 [R1+0x2f30], R4 ;  /* 0x002f300401007387 */ /* 0x0041e60000100a00 */
[----:B0-----:R-:W2:Y:S01]  /*1a010*/  LDL.LU.64 R4, [R1+0x2a0] ;  /* 0x0002a00001047983 */ /* 0x001ea20000300a00 */
[----:B------:R-:W2:Y:S02]  /*1a020*/  LDL.LU.64 R6, [R1+0x2a8] ;  /* 0x0002a80001067983 */ /* 0x000ea40000300a00 */
[----:B------:R0:W-:Y:S02]  /*1a030*/  STL.64 [R1+0x380], R12 ;  /* 0x0003800c01007387 */ /* 0x0001e40000100a00 */
[----:B------:R-:W-:Y:S01]  /*1a040*/  STL.64 [R1+0x388], R14 ;  /* 0x0003880e01007387 */ /* 0x000fe20000100a00 */
[----:B0-----:R-:W4:Y:S01]  /*1a050*/  LDL.LU.64 R12, [R1+0x2f50] ;  /* 0x002f5000010c7983 */ /* 0x001f220000300a00 */
[----:B------:R-:W-:-:S02]  /*1a060*/  IMAD.MOV.U32 R16, RZ, RZ, R10 ;  /* 0x000000ffff107224 */ /* 0x000fc400078e000a */
[----:B------:R-:W-:Y:S01]  /*1a070*/  IMAD.MOV.U32 R17, RZ, RZ, R0 ;  /* 0x000000ffff117224 */ /* 0x000fe200078e0000 */
[----:B----4-:R-:W-:Y:S01]  /*1a080*/  HMMA.16816.F32 R20, R20, R12, R24 ;  /* 0x0000000c1414723c */ /* 0x010fe20000001818 */
[----:B------:R-:W2:Y:S01]  /*1a090*/  LDL.LU.64 R26, [R1+0x2f48] ;  /* 0x002f4800011a7983 */ /* 0x000ea20000300a00 */
[----:B------:R-:W2:Y:S11]  /*1a0a0*/  LDL.LU.64 R24, [R1+0x2f40] ;  /* 0x002f400001187983 */ /* 0x000eb60000300a00 */
[----:B------:R-:W-:Y:S10]  /*1a0b0*/  @!UPT UIADD3 URZ, URZ, URZ, URZ ;  /* 0x0000003f3f3ff290 */ /* 0x000ff4000fffe03f */
[----:B------:R0:W-:Y:S01]  /*1a0c0*/  STL.64 [R1+0x2f0], R20 ;  /* 0x0002f01401007387 */ /* 0x0001e20000100a00 */
[----:B------:R1:W-:Y:S03]  /*1a0d0*/  STL.64 [R1+0x2f8], R22 ;  /* 0x0002f81601007387 */ /* 0x0003e60000100a00 */
[----:B0-----:R-:W3:Y:S01]  /*1a0e0*/  LDL.LU.64 R20, [R1+0xe0] ;  /* 0x0000e00001147983 */ /* 0x001ee20000300a00 */
[----:B-1----:R-:W3:Y:S01]  /*1a0f0*/  LDL.LU.64 R22, [R1+0xe8] ;  /* 0x0000e80001167983 */ /* 0x002ee20000300a00 */
[C---:B--2---:R-:W-:Y:S02]  /*1a100*/  HMMA.16816.F32 R16, R24.reuse, R16, R4 ;  /* 0x000000101810723c */ /* 0x044fe40000001804 */
[----:B------:R-:W2:Y:S01]  /*1a110*/  LDL.LU.64 R6, [R1+0x2f38] ;  /* 0x002f380001067983 */ /* 0x000ea20000300a00 */
[----:B------:R-:W2:Y:S11]  /*1a120*/  LDL.LU.64 R4, [R1+0x2f30] ;  /* 0x002f300001047983 */ /* 0x000eb60000300a00 */
[----:B------:R-:W-:Y:S09]  /*1a130*/  @!UPT UIADD3 URZ, URZ, URZ, URZ ;  /* 0x0000003f3f3ff290 */ /* 0x000ff2000fffe03f */
[----:B------:R0:W-:Y:S01]  /*1a140*/  STL.64 [R1+0x270], R16 ;  /* 0x0002701001007387 */ /* 0x0001e20000100a00 */
[----:B------:R2:W-:Y:S03]  /*1a150*/  STL.64 [R1+0x278], R18 ;  /* 0x0002781201007387 */ /* 0x0005e60000100a00 */
[----:B0-----:R-:W2:Y:S02]  /*1a160*/  LDL.LU.64 R16, [R1+0x2f28] ;  /* 0x002f280001107983 */ /* 0x001ea40000300a00 */
        /* <DEDUP_REMOVED lines=19> */
[----:B------:R-:W-:Y:S03]  /*1a2a0*/  STL.64 [R1+0x248], R18 ;  /* 0x0002481201007387 */ /* 0x000fe60000100a00 */
[----:B0-----:R-:W2:Y:S02]  /*1a2b0*/  LDL.LU.64 R16, [R1+0x2ee0] ;  /* 0x002ee00001107983 */ /* 0x001ea40000300a00 */
[C---:B--2---:R-:W-:Y:S01]  /*1a2c0*/  HMMA.16816.F32 R4, R24.reuse, R16, R4 ;  /* 0x000000101804723c */ /* 0x044fe20000001804 */
[----:B------:R-:W-:Y:S02]  /*1a2d0*/  IMAD.MOV.U32 R14, RZ, RZ, R16 ;  /* 0x000000ffff0e7224 */ /* 0x000fe400078e0010 */
[----:B------:R-:W-:Y:S11]  /*1a2e0*/  IMAD.MOV.U32 R0, RZ, RZ, R17 ;  /* 0x000000ffff007224 */ /* 0x000ff600078e0011 */
[----:B------:R-:W-:Y:S09]  /*1a2f0*/  @!UPT UIADD3 URZ, URZ, URZ, URZ ;  /* 0x0000003f3f3ff290 */ /* 0x000ff2000fffe03f */
[----:B------:R-:W-:Y:S01]  /*1a300*/  STL.64 [R1+0x230], R4 ;  /* 0x0002300401007387 */ /* 0x000fe20000100a00 */
[----:B------:R0:W-:Y:S03]  /*1a310*/  STL.64 [R1+0x238], R6 ;  /* 0x0002380601007387 */ /* 0x0001e60000100a00 */
[----:B0-----:R-:W2:Y:S01]  /*1a320*/  LDL.LU.64 R6, [R1+0x2ed8] ;  /* 0x002ed80001067983 */ /* 0x001ea20000300a00 */
[----:B------:R-:W4:Y:S02]  /*1a330*/  LDL.LU.64 R4, [R1+0x2ed0] ;  /* 0x002ed00001047983 */ /* 0x000f240000300a00 */
[----:B------:R-:W4:Y:S02]  /*1a340*/  LDL.LU.64 R18, [R1+0x2ec8] ;  /* 0x002ec80001127983 */ /* 0x000f240000300a00 */
[----:B------:R-:W4:Y:S02]  /*1a350*/  LDL.LU.64 R16, [R1+0x2ec0] ;  /* 0x002ec00001107983 */ /* 0x000f240000300a00 */
[C---:B----4-:R-:W-:Y:S11]  /*1a360*/  HMMA.16816.F32 R16, R24.reuse, R4, R16 ;  /* 0x000000041810723c */ /* 0x050ff60000001810 */
[----:B------:R-:W-:Y:S11]  /*1a370*/  @!UPT UIADD3 URZ, URZ, URZ, URZ ;  /* 0x0000003f3f3ff290 */ /* 0x000ff6000fffe03f */
[----:B------:R-:W-:Y:S01]  /*1a380*/  @!UPT UIADD3 URZ, URZ, URZ, URZ ;  /* 0x0000003f3f3ff290 */ /* 0x000fe2000fffe03f */
[----:B------:R-:W-:Y:S01]  /*1a390*/  STL.64 [R1+0x220], R16 ;  /* 0x0002201001007387 */ /* 0x000fe20000100a00 */
[----:B------:R0:W-:Y:S03]  /*1a3a0*/  STL.64 [R1+0x228], R18 ;  /* 0x0002281201007387 */ /* 0x0001e60000100a00 */
[----:B0-----:R-:W4:Y:S01]  /*1a3b0*/  LDL.LU.64 R18, [R1+0x2eb8] ;  /* 0x002eb80001127983 */ /* 0x001f220000300a00 */
[----:B------:R-:W4:Y:S01]  /*1a3c0*/  LDL.LU.64 R16, [R1+0x2eb0] ;  /* 0x002eb00001107983 */ /* 0x000f220000300a00 */
[C---:B---3--:R-:W-:Y:S01]  /*1a3d0*/  HMMA.16816.F32 R20, R24.reuse, R8, R20 ;  /* 0x000000081814723c */ /* 0x048fe20000001814 */
[----:B--2---:R-:W-:Y:S01]  /*1a3e0*/  STL.64 [R1+0x2e68], R6 ;  /* 0x002e680601007387 */ /* 0x004fe20000100a00 */
[----:B------:R-:W-:Y:S01]  /*1a3f0*/  STL.64 [R1+0x2e60], R4 ;  /* 0x002e600401007387 */ /* 0x000fe20000100a00 */
[----:B------:R0:W-:Y:S11]  /*1a400*/  STL.64 [R1+0x2ea8], R8 ;  /* 0x002ea80801007387 */ /* 0x0001f60000100a00 */
[----:B------:R-:W-:Y:S09]  /*1a410*/  @!UPT UIADD3 URZ, URZ, URZ, URZ ;  /* 0x0000003f3f3ff290 */ /* 0x000ff2000fffe03f */
[----:B------:R-:W-:Y:S01]  /*1a420*/  STL.64 [R1+0x210], R20 ;  /* 0x0002101401007387 */ /* 0x000fe20000100a00 */
[----:B------:R-:W-:Y:S02]  /*1a430*/  STL.64 [R1+0x218], R22 ;  /* 0x0002181601007387 */ /* 0x000fe40000100a00 */
[----:B0-----:R-:W2:Y:S02]  /*1a440*/  LDL.LU.64 R8, [R1+0x560] ;  /* 0x0005600001087983 */ /* 0x001ea40000300a00 */
[----:B------:R-:W2:Y:S01]  /*1a450*/  LDL.LU.64 R10, [R1+0x568] ;  /* 0x00056800010a7983 */ /* 0x000ea20000300a00 */
[----:B------:R-:W0:Y:S01]  /*1a460*/  LDSM.16.MT88.4 R20, [R29+0x20080] ;  /* 0x020080001d14783b */ /* 0x000e220000004200 */
[----:B----4-:R-:W-:Y:S03]  /*1a470*/  HMMA.16816.F32 R4, R24, R12, R16 ;  /* 0x0000000c1804723c */ /* 0x010fe60000001810 */
[----:B------:R-:W1:Y:S04]  /*1a480*/  LDSM.16.MT88.4 R24, [R29+0x20100] ;  /* 0x020100001d18783b */ /* 0x000e680000004200 */
[----:B------:R-:W2:Y:S11]  /*1a490*/  LDSM.16.MT88.4 R16, [R29+0x20000] ;  /* 0x020000001d10783b */ /* 0x000eb60000004200 */
[----:B------:R-:W-:Y:S05]  /*1a4a0*/  @!UPT UIADD3 URZ, URZ, URZ, URZ ;  /* 0x0000003f3f3ff290 */ /* 0x000fea000fffe03f */
[----:B------:R3:W-:Y:S01]  /*1a4b0*/  STL.64 [R1+0xe0], R4 ;  /* 0x0000e00401007387 */ /* 0x0007e20000100a00 */
[----:B------:R4:W-:Y:S03]  /*1a4c0*/  STL.64 [R1+0xe8], R6 ;  /* 0x0000e80601007387 */ /* 0x0009e60000100a00 */
[----:B---3--:R-:W3:Y:S01]  /*1a4d0*/  LDL.LU.64 R4, [R1+0x550] ;  /* 0x0005500001047983 */ /* 0x008ee20000300a00 */
[----:B----4-:R-:W4:Y:S03]  /*1a4e0*/  LDL.LU.64 R6, [R1+0x558] ;  /* 0x0005580001067983 */ /* 0x010f260000300a00 */
[----:B----4-:R-:W-:Y:S01]  /*1a4f0*/  STL.64 [R1+0x2e78], R6 ;  /* 0x002e780601007387 */ /* 0x010fe20000100a00 */
[----:B---3--:R3:W-:Y:S03]  /*1a500*/  STL.64 [R1+0x2e70], R4 ;  /* 0x002e700401007387 */ /* 0x0087e60000100a00 */
[----:B---3--:R-:W3:Y:S04]  /*1a510*/  LDL.64 R4, [R1+0x20] ;  /* 0x0000200001047983 */ /* 0x008ee80000100a00 */
[----:B---3--:R3:W-:Y:S04]  /*1a520*/  STL.64 [R1+0x2e88], R4 ;  /* 0x002e880401007387 */ /* 0x0087e80000100a00 */
[----:B---3--:R-:W3:Y:S04]  /*1a530*/  LDL.64 R4, [R1+0x30] ;  /* 0x0000300001047983 */ /* 0x008ee80000100a00 */
[----:B---3--:R3:W-:Y:S04]  /*1a540*/  STL.64 [R1+0x2ea0], R4 ;  /* 0x002ea00401007387 */ /* 0x0087e80000100a00 */
[----:B---3--:R-:W3:Y:S01]  /*1a550*/  LDL.64 R4, [R1+0x40] ;  /* 0x0000400001047983 */ /* 0x008ee20000100a00 */
[----:B------:R4:W-:Y:S03]  /*1a560*/  STL.64 [R1+0x2e58], R12 ;  /* 0x002e580c01007387 */ /* 0x0009e60000100a00 */
[----:B----4-:R-:W2:Y:S01]  /*1a570*/  LDL.64 R12, [R1+0x50] ;  /* 0x00005000010c7983 */ /* 0x010ea20000100a00 */
[----:B0-----:R-:W-:Y:S02]  /*1a580*/  STL.64 [R1+0x2e50], R22 ;  /* 0x002e501601007387 */ /* 0x001fe40000100a00 */
[----:B------:R0:W-:Y:S02]  /*1a590*/  STL.64 [R1+0x2e48], R20 ;  /* 0x002e481401007387 */ /* 0x0001e40000100a00 */
[----:B0-----:R-:W3:Y:S01]  /*1a5a0*/  LDL.LU.64 R20, [R1+0x1e0] ;  /* 0x0001e00001147983 */ /* 0x001ee20000300a00 */
[----:B------:R-:W3:Y:S02]  /*1a5b0*/  LDL.LU.64 R22, [R1+0x1e8] ;  /* 0x0001e80001167983 */ /* 0x000ee40000300a00 */
[----:B-1----:R-:W-:Y:S02]  /*1a5c0*/  STL.64 [R1+0x2dd0], R26 ;  /* 0x002dd01a01007387 */ /* 0x002fe40000100a00 */
[----:B------:R0:W-:Y:S02]  /*1a5d0*/  STL.64 [R1+0x2dc8], R24 ;  /* 0x002dc81801007387 */ /* 0x0001e40000100a00 */
[----:B0-----:R-:W4:Y:S01]  /*1a5e0*/  LDL.LU.64 R24, [R1+0x400] ;  /* 0x0004000001187983 */ /* 0x001f220000300a00 */
[----:B------:R-:W2:Y:S03]  /*1a5f0*/  LDL.LU.64 R26, [R1+0x408] ;  /* 0x00040800011a7983 */ /* 0x000ea60000300a00 */
[----:B--2---:R-:W-:Y:S01]  /*1a600*/  STL.64 [R1+0x2de0], R26 ;  /* 0x002de01a01007387 */ /* 0x004fe20000100a00 */
[----:B----4-:R0:W-:Y:S02]  /*1a610*/  STL.64 [R1+0x2dd8], R24 ;  /* 0x002dd81801007387 */ /* 0x0101e40000100a00 */
[----:B0-----:R-:W-:-:S02]  /*1a620*/  IMAD.MOV.U32 R24, RZ, RZ, R14 ;  /* 0x000000ffff187224 */ /* 0x001fc400078e000e */
[----:B------:R-:W-:-:S05]  /*1a630*/  IMAD.MOV.U32 R25, RZ, RZ, R0 ;  /* 0x000000ffff197224 */ /* 0x000fca00078e0000 */
[----:B------:R0:W-:Y:S04]  /*1a640*/  STL.64 [R1+0x2e80], R24 ;  /* 0x002e801801007387 */ /* 0x0001e80000100a00 */
[----:B0-----:R-:W2:Y:S01]  /*1a650*/  LDL.LU.64 R24, [R1+0x1c0] ;  /* 0x0001c00001187983 */ /* 0x001ea20000300a00 */
[----:B------:R-:W4:Y:S01]  /*1a660*/  LDL.LU.64 R26, [R1+0x1c8] ;  /* 0x0001c800011a7983 */ /* 0x000f220000300a00 */
[C---:B------:R-:W-:Y:S08]  /*1a670*/  HMMA.16816.F32 R8, R16.reuse, R12, R8 ;  /* 0x0000000c1008723c */ /* 0x040ff00000001808 */
[----:B---3--:R-:W-:Y:S01]  /*1a680*/  HMMA.16816.F32 R20, R16, R4, R20 ;  /* 0x000000041014723c */ /* 0x008fe20000001814 */
[----:B------:R-:W-:Y:S01]  /*1a690*/  IMAD.MOV.U32 R0, RZ, RZ, R13 ;  /* 0x000000ffff007224 */ /* 0x000fe200078e000d */
[----:B----4-:R-:W-:Y:S01]  /*1a6a0*/  STL.64 [R1+0x2e98], R26 ;  /* 0x002e981a01007387 */ /* 0x010fe20000100a00 */
[----:B--2---:R0:W-:Y:S03]  /*1a6b0*/  STL.64 [R1+0x2e90], R24 ;  /* 0x002e901801007387 */ /* 0x0041e60000100a00 */
[----:B0-----:R-:W2:Y:S01]  /*1a6c0*/  LDL.LU.64 R24, [R1+0x1d0] ;  /* 0x0001d00001187983 */ /* 0x001ea20000300a00 */
[----:B------:R-:W2:Y:S08]  /*1a6d0*/  LDL.LU.64 R26, [R1+0x1d8] ;  /* 0x0001d800011a7983 */ /* 0x000eb00000300a00 */
[----:B------:R0:W-:Y:S02]  /*1a6e0*/  STL.64 [R1+0x1f0], R8 ;  /* 0x0001f00801007387 */ /* 0x0001e40000100a00 */
[----:B------:R1:W-:Y:S01]  /*1a6f0*/  STL.64 [R1+0x1f8], R10 ;  /* 0x0001f80a01007387 */ /* 0x0003e20000100a00 */
[----:B0-----:R-:W3:Y:S01]  /*1a700*/  LDL.LU.64 R8, [R1+0x2ea8] ;  /* 0x002ea80001087983 */ /* 0x001ee20000300a00 */
[----:B-1----:R-:W-:-:S02]  /*1a710*/  IMAD.MOV.U32 R10, RZ, RZ, R12 ;  /* 0x000000ffff0a7224 */ /* 0x002fc400078e000c */
[----:B------:R-:W4:Y:S02]  /*1a720*/  LDL.LU.64 R12, [R1+0x540] ;  /* 0x00054000010c7983 */ /* 0x000f240000300a00 */
[----:B------:R-:W4:Y:S01]  /*1a730*/  LDL.LU.64 R14, [R1+0x548] ;  /* 0x00054800010e7983 */ /* 0x000f220000300a00 */
[----:B------:R0:W-:Y:S01]  /*1a740*/  STL.64 [R1+0x1e0], R20 ;  /* 0x0001e01401007387 */ /* 0x0001e20000100a00 */
[----:B------:R1:W-:Y:S02]  /*1a750*/  STL.64 [R1+0x1e8], R22 ;  /* 0x0001e81601007387 */ /* 0x0003e40000100a00 */
[----:B------:R-:W-:Y:S02]  /*1a760*/  IMAD.MOV.U32 R11, RZ, RZ, R5 ;  /* 0x000000ffff0b7224 */ /* 0x000fe400078e0005 */
[----:B0-----:R-:W-:Y:S02]  /*1a770*/  IMAD.MOV.U32 R20, RZ, RZ, R4 ;  /* 0x000000ffff147224 */ /* 0x001fe400078e0004 */
[----:B------:R-:W2:Y:S02]  /*1a780*/  LDL.LU.64 R4, [R1+0x2ea0] ;  /* 0x002ea00001047983 */ /* 0x000ea40000300a00 */
[----:B--2---:R-:W-:Y:S01]  /*1a790*/  HMMA.16816.F32 R24, R16, R4, R24 ;  /* 0x000000041018723c */ /* 0x004fe20000001818 */
[----:B-1----:R-:W-:-:S02]  /*1a7a0*/  IMAD.MOV.U32 R22, RZ, RZ, R4 ;  /* 0x000000ffff167224 */ /* 0x002fc400078e0004 */
[----:B------:R-:W-:Y:S11]  /*1a7b0*/  IMAD.MOV.U32 R21, RZ, RZ, R5 ;  /* 0x000000ffff157224 */ /* 0x000ff600078e0005 */
[----:B------:R-:W-:Y:S09]  /*1a7c0*/  @!UPT UIADD3 URZ, URZ, URZ, URZ ;  /* 0x0000003f3f3ff290 */ /* 0x000ff2000fffe03f */
[----:B------:R-:W-:Y:S01]  /*1a7d0*/  STL.64 [R1+0x1d0], R24 ;  /* 0x0001d01801007387 */ /* 0x000fe20000100a00 */
[----:B------:R0:W-:Y:S03]  /*1a7e0*/  STL.64 [R1+0x1d8], R26 ;  /* 0x0001d81a01007387 */ /* 0x0001e60000100a00 */
[----:B0-----:R-:W2:Y:S01]  /*1a7f0*/  LDL.LU.64 R26, [R1+0x2e98] ;  /* 0x002e9800011a7983 */ /* 0x001ea20000300a00 */
[----:B------:R-:W2:Y:S02]  /*1a800*/  LDL.LU.64 R24, [R1+0x2e90] ;  /* 0x002e900001187983 */ /* 0x000ea40000300a00 */
[----:B------:R-:W2:Y:S02]  /*1a810*/  LDL.LU.64 R4, [R1+0x2e88] ;  /* 0x002e880001047983 */ /* 0x000ea40000300a00 */
[C---:B--2---:R-:W-:Y:S01]  /*1a820*/  HMMA.16816.F32 R24, R16.reuse, R4, R24 ;  /* 0x000000041018723c */ /* 0x044fe20000001818 */
[----:B------:R-:W-:Y:S11]  /*1a830*/  IMAD.MOV.U32 R23, RZ, RZ, R5 ;  /* 0x000000ffff177224 */ /* 0x000ff600078e0005 */
[----:B------:R-:W-:Y:S11]  /*1a840*/  @!UPT UIADD3 URZ, URZ, URZ, URZ ;  /* 0x0000003f3f3ff290 */ /* 0x000ff6000fffe03f */
[----:B------:R0:W-:Y:S01]  /*1a850*/  STL.64 [R1+0x1c0], R24 ;  /* 0x0001c01801007387 */ /* 0x0001e20000100a00 */
[----:B------:R1:W-:Y:S03]  /*1a860*/  STL.64 [R1+0x1c8], R26 ;  /* 0x0001c81a01007387 */ /* 0x0003e60000100a00 */
[----:B0-----:R-:W2:Y:S01]  /*1a870*/  LDL.LU.64 R24, [R1+0x2e80] ;  /* 0x002e800001187983 */ /* 0x001ea20000300a00 */
[----:B-1----:R-:W-:Y:S02]  /*1a880*/  IMAD.MOV.U32 R26, RZ, RZ, R4 ;  /* 0x000000ffff1a7224 */ /* 0x002fe400078e0004 */
[----:B------:R-:W2:Y:S02]  /*1a890*/  LDL.LU.64 R6, [R1+0x2e78] ;  /* 0x002e780001067983 */ /* 0x000ea40000300a00 */
[----:B------:R-:W2:Y:S02]  /*1a8a0*/  LDL.LU.64 R4, [R1+0x2e70] ;  /* 0x002e700001047983 */ /* 0x000ea40000300a00 */
[----:B--2---:R-:W-:Y:S11]  /*1a8b0*/  HMMA.16816.F32 R4, R16, R24, R4 ;  /* 0x000000181004723c */ /* 0x004ff60000001804 */
[----:B------:R-:W-:Y:S11]  /*1a8c0*/  @!UPT UIADD3 URZ, URZ, URZ, URZ ;  /* 0x0000003f3f3ff290 */ /* 0x000ff6000fffe03f */
[----:B------:R-:W-:Y:S01]  /*1a8d0*/  @!UPT UIADD3 URZ, URZ, URZ, URZ ;  /* 0x0000003f3f3ff290 */ /* 0x000fe2000fffe03f */
[----:B------:R-:W-:Y:S01]  /*1a8e0*/  STL.64 [R1+0x1b0], R4 ;  /* 0x0001b00401007387 */ /* 0x000fe20000100a00 */
[----:B------:R0:W-:Y:S03]  /*1a8f0*/  STL.64 [R1+0x1b8], R6 ;  /* 0x0001b80601007387 */ /* 0x0001e60000100a00 */
[----:B0-----:R-:W2:Y:S01]  /*1a900*/  LDL.LU.64 R6, [R1+0x2e68] ;  /* 0x002e680001067983 */ /* 0x001ea20000300a00 */
[----:B------:R-:W4:Y:S02]  /*1a910*/  LDL.LU.64 R4, [R1+0x2e60] ;  /* 0x002e600001047983 */ /* 0x000f240000300a00 */
        /* <DEDUP_REMOVED lines=10> */
[C---:B----4-:R-:W-:Y:S03]  /*1a9c0*/  HMMA.16816.F32 R20, R16.reuse, R4, R12 ;  /* 0x000000041014723c */ /* 0x050fe6000000180c */
[----:B------:R-:W3:Y:S01]  /*1a9d0*/  LDL.LU.64 R12, [R1+0x190] ;  /* 0x00019000010c7983 */ /* 0x000ee20000300a00 */
[----:B------:R-:W3:Y:S11]  /*1a9e0*/  LDL.LU.64 R14, [R1+0x198] ;  /* 0x00019800010e7983 */ /* 0x000ef60000300a00 */
[----:B------:R-:W-:Y:S08]  /*1a9f0*/  @!UPT UIADD3 URZ, URZ, URZ, URZ ;  /* 0x0000003f3f3ff290 */ /* 0x000ff0000fffe03f */
[----:B------:R0:W-:Y:S01]  /*1aa00*/  STL.64 [R1+0x1a0], R20 ;  /* 0x0001a01401007387 */ /* 0x0001e20000100a00 */
[----:B------:R1:W-:Y:S03]  /*1aa10*/  STL.64 [R1+0x1a8], R22 ;  /* 0x0001a81601007387 */ /* 0x0003e60000100a00 */
[----:B0-----:R-:W4:Y:S01]  /*1aa20*/  LDL.LU.64 R20, [R1+0x180] ;  /* 0x0001800001147983 */ /* 0x001f220000300a00 */
[----:B-1----:R-:W4:Y:S02]  /*1aa30*/  LDL.LU.64 R22, [R1+0x188] ;  /* 0x0001880001167983 */ /* 0x002f240000300a00 */
[----:B------:R-:W3:Y:S02]  /*1aa40*/  LDL.LU.64 R24, [R1+0x4d0] ;  /* 0x0004d00001187983 */ /* 0x000ee40000300a00 */
[----:B------:R-:W3:Y:S01]  /*1aa50*/  LDL.LU.64 R26, [R1+0x4d8] ;  /* 0x0004d800011a7983 */ /* 0x000ee20000300a00 */
[----:B--2---:R-:W-:Y:S01]  /*1aa60*/  STL.64 [R1+0x2df0], R6 ;  /* 0x002df00601007387 */ /* 0x004fe20000100a00 */
[----:B------:R0:W-:Y:S03]  /*1aa70*/  STL.64 [R1+0x2de8], R4 ;  /* 0x002de80401007387 */ /* 0x0001e60000100a00 */
[----:B0-----:R-:W2:Y:S01]  /*1aa80*/  LDL.LU.64 R4, [R1+0x410] ;  /* 0x0004100001047983 */ /* 0x001ea20000300a00 */
[----:B------:R-:W2:Y:S03]  /*1aa90*/  LDL.LU.64 R6, [R1+0x418] ;  /* 0x0004180001067983 */ /* 0x000ea60000300a00 */
[----:B--2---:R-:W-:Y:S01]  /*1aaa0*/  STL.64 [R1+0x2e08], R6 ;  /* 0x002e080601007387 */ /* 0x004fe20000100a00 */
[----:B------:R0:W-:Y:S03]  /*1aab0*/  STL.64 [R1+0x2e00], R4 ;  /* 0x002e000401007387 */ /* 0x0001e60000100a00 */
[----:B0-----:R-:W2:Y:S01]  /*1aac0*/  LDL.LU.64 R4, [R1+0x420] ;  /* 0x0004200001047983 */ /* 0x001ea20000300a00 */
[----:B------:R-:W2:Y:S01]  /*1aad0*/  LDL.LU.64 R6, [R1+0x428] ;  /* 0x0004280001067983 */ /* 0x000ea20000300a00 */
[C---:B---3--:R-:W-:Y:S02]  /*1aae0*/  HMMA.16816.F32 R12, R16.reuse, R8, R12 ;  /* 0x00000008100c723c */ /* 0x048fe4000000180c */
[----:B--2---:R-:W-:Y:S01]  /*1aaf0*/  STL.64 [R1+0x2e20], R6 ;  /* 0x002e200601007387 */ /* 0x004fe20000100a00 */
[----:B------:R0:W-:Y:S03]  /*1ab00*/  STL.64 [R1+0x2e18], R4 ;  /* 0x002e180401007387 */ /* 0x0001e60000100a00 */
[----:B0-----:R-:W2:Y:S01]  /*1ab10*/  LDL.LU.64 R4, [R1+0x4b0] ;  /* 0x0004b00001047983 */ /* 0x001ea20000300a00 */
[----:B------:R-:W3:Y:S03]  /*1ab20*/  LDL.LU.64 R6, [R1+0x4b8] ;  /* 0x0004b80001067983 */ /* 0x000ee60000300a00 */
[----:B---3--:R-:W-:Y:S01]  /*1ab30*/  STL.64 [R1+0x2e38], R6 ;  /* 0x002e380601007387 */ /* 0x008fe20000100a00 */
[----:B--2---:R0:W-:Y:S03]  /*1ab40*/  STL.64 [R1+0x2e30], R4 ;  /* 0x002e300401007387 */ /* 0x0041e60000100a00 */
[----:B0-----:R-:W2:Y:S01]  /*1ab50*/  LDL.LU.64 R4, [R1+0x4c0] ;  /* 0x0004c00001047983 */ /* 0x001ea20000300a00 */
[----:B------:R-:W2:Y:S08]  /*1ab60*/  LDL.LU.64 R6, [R1+0x4c8] ;  /* 0x0004c80001067983 */ /* 0x000eb00000300a00 */
[----:B------:R0:W-:Y:S02]  /*1ab70*/  STL.64 [R1+0x190], R12 ;  /* 0x0001900c01007387 */ /* 0x0001e40000100a00 */
[----:B------:R-:W-:Y:S01]  /*1ab80*/  STL.64 [R1+0x198], R14 ;  /* 0x0001980e01007387 */ /* 0x000fe20000100a00 */
[----:B0-----:R-:W4:Y:S02]  /*1ab90*/  LDL.LU.64 R12, [R1+0x2e58] ;  /* 0x002e5800010c7983 */ /* 0x001f240000300a00 */
[----:B----4-:R-:W-:Y:S02]  /*1aba0*/  HMMA.16816.F32 R16, R16, R12, R20 ;  /* 0x0000000c1010723c */ /* 0x010fe40000001814 */
[----:B------:R-:W3:Y:S01]  /*1abb0*/  LDL.LU.64 R22, [R1+0x2e50] ;  /* 0x002e500001167983 */ /* 0x000ee20000300a00 */
[----:B------:R-:W3:Y:S11]  /*1abc0*/  LDL.LU.64 R20, [R1+0x2e48] ;  /* 0x002e480001147983 */ /* 0x000ef60000300a00 */
[----:B------:R-:W-:Y:S09]  /*1abd0*/  @!UPT UIADD3 URZ, URZ, URZ, URZ ;  /* 0x0000003f3f3ff290 */ /* 0x000ff2000fffe03f */
[----:B------:R0:W-:Y:S01]  /*1abe0*/  STL.64 [R1+0x180], R16 ;  /* 0x0001801001007387 */ /* 0x0001e20000100a00 */
[----:B------:R3:W-:Y:S02]  /*1abf0*/  STL.64 [R1+0x188], R18 ;  /* 0x0001881201007387 */ /* 0x0007e40000100a00 */
[----:B0-----:R-:W-:Y:S02]  /*1ac00*/  IMAD.MOV.U32 R16, RZ, RZ, R10 ;  /* 0x000000ffff107224 */ /* 0x001fe400078e000a */
[----:B------:R-:W-:-:S07]  /*1ac10*/  IMAD.MOV.U32 R17, RZ, RZ, R0 ;  /* 0x000000ffff117224 */ /* 0x000fce00078e0000 */
[C---:B---3--:R-:W-:Y:S01]  /*1ac20*/  HMMA.16816.F32 R16, R20.reuse, R16, R24 ;  /* 0x000000101410723c */ /* 0x048fe20000001818 */
[----:B------:R-:W2:Y:S11]  /*1ac30*/  LDL.LU.64 R24, [R1+0x2e40] ;  /* 0x002e400001187983 */ /* 0x000eb60000300a00 */
[----:B------:R-:W-:Y:S11]  /*1ac40*/  @!UPT UIADD3 URZ, URZ, URZ, URZ ;  /* 0x0000003f3f3ff290 */ /* 0x000ff6000fffe03f */
        /* <DEDUP_REMOVED lines=27> */
[----:B------:R-:W4:Y:S11]  /*1ae00*/  LDL.LU.64 R4, [R1+0x2de8] ;  /* 0x002de80001047983 */ /* 0x000f360000300a00 */
[----:B------:R-:W-:Y:S09]  /*1ae10*/  @!UPT UIADD3 URZ, URZ, URZ, URZ ;  /* 0x0000003f3f3ff290 */ /* 0x000ff2000fffe03f */
[----:B------:R-:W-:Y:S01]  /*1ae20*/  STL.64 [R1+0x410], R24 ;  /* 0x0004101801007387 */ /* 0x000fe20000100a00 */
[----:B------:R0:W-:Y:S03]  /*1ae30*/  STL.64 [R1+0x418], R26 ;  /* 0x0004181a01007387 */ /* 0x0001e60000100a00 */
[----:B0-----:R-:W3:Y:S01]  /*1ae40*/  LDL.LU.64 R26, [R1+0x2de0] ;  /* 0x002de000011a7983 */ /* 0x001ee20000300a00 */
[----:B------:R-:W3:Y:S03]  /*1ae50*/  LDL.LU.64 R24, [R1+0x2dd8] ;  /* 0x002dd80001187983 */ /* 0x000ee60000300a00 */
[----:B--2---:R-:W-:Y:S01]  /*1ae60*/  STL.64 [R1+0x2d68], R6 ;  /* 0x002d680601007387 */ /* 0x004fe20000100a00 */
[----:B----4-:R0:W-:Y:S01]  /*1ae70*/  STL.64 [R1+0x2d60], R4 ;  /* 0x002d600401007387 */ /* 0x0101e20000100a00 */
[C---:B---3--:R-:W-:Y:S11]  /*1ae80*/  HMMA.16816.F32 R24, R20.reuse, R4, R24 ;  /* 0x000000041418723c */ /* 0x048ff60000001818 */
[----:B------:R-:W-:Y:S11]  /*1ae90*/  @!UPT UIADD3 URZ, URZ, URZ, URZ ;  /* 0x0000003f3f3ff290 */ /* 0x000ff6000fffe03f */
[----:B------:R-:W-:Y:S01]  /*1aea0*/  @!UPT UIADD3 URZ, URZ, URZ, URZ ;  /* 0x0000003f3f3ff290 */ /* 0x000fe2000fffe03f */
[----:B------:R-:W-:Y:S01]  /*1aeb0*/  STL.64 [R1+0x400], R24 ;  /* 0x0004001801007387 */ /* 0x000fe20000100a00 */
[----:B------:R-:W-:Y:S02]  /*1aec0*/  STL.64 [R1+0x408], R26 ;  /* 0x0004081a01007387 */ /* 0x000fe40000100a00 */
[----:B0-----:R-:W2:Y:S02]  /*1aed0*/  LDL.LU.64 R4, [R1+0x10] ;  /* 0x0000100001047983 */ /* 0x001ea40000300a00 */
[----:B--2---:R0:W-:Y:S04]  /*1aee0*/  STL.64 [R1+0x2d78], R4 ;  /* 0x002d780401007387 */ /* 0x0041e80000100a00 */
[----:B0-----:R-:W2:Y:S04]  /*1aef0*/  LDL.LU.64 R4, [R1+0x20] ;  /* 0x0000200001047983 */ /* 0x001ea80000300a00 */
[----:B--2---:R0:W-:Y:S04]  /*1af00*/  STL.64 [R1+0x2d90], R4 ;  /* 0x002d900401007387 */ /* 0x0041e80000100a00 */
[----:B0-----:R-:W2:Y:S01]  /*1af10*/  LDL.LU.64 R4, [R1+0x30] ;  /* 0x0000300001047983 */ /* 0x001ea20000300a00 */
[C---:B------:R-:W-:Y:S03]  /*1af20*/  HMMA.16816.F32 R16, R20.reuse, R8, R16 ;  /* 0x000000081410723c */ /* 0x040fe60000001810 */
[----:B--2---:R0:W-:Y:S04]  /*1af30*/  STL.64 [R1+0x2da8], R4 ;  /* 0x002da80401007387 */ /* 0x0041e80000100a00 */
[----:B0-----:R-:W2:Y:S04]  /*1af40*/  LDL.LU.64 R4, [R1+0x40] ;  /* 0x0000400001047983 */ /* 0x001ea80000300a00 */
[----:B--2---:R0:W-:Y:S04]  /*1af50*/  STL.64 [R1+0x2dc0], R4 ;  /* 0x002dc00401007387 */ /* 0x0041e80000100a00 */
[----:B0-----:R-:W2:Y:S01]  /*1af60*/  LDL.LU.64 R4, [R1+0x50] ;  /* 0x0000500001047983 */ /* 0x001ea20000300a00 */
[----:B------:R-:W3:Y:S02]  /*1af70*/  LDL.LU.64 R24, [R1+0x300] ;  /* 0x0003000001187983 */ /* 0x000ee40000300a00 */
[----:B------:R-:W3:Y:S05]  /*1af80*/  LDL.LU.64 R26, [R1+0x308] ;  /* 0x00030800011a7983 */ /* 0x000eea0000300a00 */
[----:B------:R-:W-:Y:S01]  /*1af90*/  STL.64 [R1+0x3f0], R16 ;  /* 0x0003f01001007387 */ /* 0x000fe20000100a00 */
[----:B------:R-:W-:Y:S01]  /*1afa0*/  STL.64 [R1+0x3f8], R18 ;  /* 0x0003f81201007387 */ /* 0x000fe20000100a00 */
[----:B------:R0:W-:Y:S03]  /*1afb0*/  STL.64 [R1+0x2d70], R8 ;  /* 0x002d700801007387 */ /* 0x0001e60000100a00 */
[----:B0-----:R-:W4:Y:S01]  /*1afc0*/  LDL.LU.64 R8, [R1+0x470] ;  /* 0x0004700001087983 */ /* 0x001f220000300a00 */
[----:B------:R-:W2:Y:S03]  /*1afd0*/  LDL.LU.64 R10, [R1+0x478] ;  /* 0x00047800010a7983 */ /* 0x000ea60000300a00 */
[----:B--2---:R-:W-:Y:S01]  /*1afe0*/  STL.64 [R1+0x2d88], R10 ;  /* 0x002d880a01007387 */ /* 0x004fe20000100a00 */
[----:B----4-:R0:W-:Y:S03]  /*1aff0*/  STL.64 [R1+0x2d80], R8 ;  /* 0x002d800801007387 */ /* 0x0101e60000100a00 */
[----:B0-----:R-:W2:Y:S01]  /*1b000*/  LDL.LU.64 R8, [R1+0x2b0] ;  /* 0x0002b00001087983 */ /* 0x001ea20000300a00 */
[----:B------:R-:W4:Y:S01]  /*1b010*/  LDL.LU.64 R10, [R1+0x2b8] ;  /* 0x0002b800010a7983 */ /* 0x000f220000300a00 */
[----:B---3--:R-:W-:Y:S02]  /*1b020*/  HMMA.16816.F32 R20, R20, R12, R24 ;  /* 0x0000000c1414723c */ /* 0x008fe40000001818 */
[----:B----4-:R-:W-:Y:S01]  /*1b030*/  STL.64 [R1+0x2da0], R10 ;  /* 0x002da00a01007387 */ /* 0x010fe20000100a00 */
[----:B--2---:R0:W-:Y:S03]  /*1b040*/  STL.64 [R1+0x2d98], R8 ;  /* 0x002d980801007387 */ /* 0x0041e60000100a00 */
[----:B0-----:R-:W2:Y:S01]  /*1b050*/  LDL.LU.64 R8, [R1+0x2c0] ;  /* 0x0002c00001087983 */ /* 0x001ea20000300a00 */
[----:B------:R-:W3:Y:S03]  /*1b060*/  LDL.LU.64 R10, [R1+0x2c8] ;  /* 0x0002c800010a7983 */ /* 0x000ee60000300a00 */
[----:B---3--:R-:W-:Y:S01]  /*1b070*/  STL.64 [R1+0x2db8], R10 ;  /* 0x002db80a01007387 */ /* 0x008fe20000100a00 */
[----:B--2---:R0:W-:Y:S03]  /*1b080*/  STL.64 [R1+0x2db0], R8 ;  /* 0x002db00801007387 */ /* 0x0041e60000100a00 */
[----:B0-----:R-:W2:Y:S01]  /*1b090*/  LDL.LU.64 R8, [R1+0x2d0] ;  /* 0x0002d00001087983 */ /* 0x001ea20000300a00 */
[----:B------:R-:W2:Y:S02]  /*1b0a0*/  LDL.LU.64 R10, [R1+0x2d8] ;  /* 0x0002d800010a7983 */ /* 0x000ea40000300a00 */
[----:B------:R-:W3:Y:S02]  /*1b0b0*/  LDL.LU.64 R16, [R1+0x290] ;  /* 0x0002900001107983 */ /* 0x000ee40000300a00 */
[----:B------:R-:W3:Y:S01]  /*1b0c0*/  LDL.LU.64 R18, [R1+0x298] ;  /* 0x0002980001127983 */ /* 0x000ee20000300a00 */
[----:B------:R-:W4:Y:S01]  /*1b0d0*/  LDL.LU.64 R26, [R1+0x2dd0] ;  /* 0x002dd000011a7983 */ /* 0x000f220000300a00 */
[----:B------:R-:W4:Y:S02]  /*1b0e0*/  LDL.LU.64 R24, [R1+0x2dc8] ;  /* 0x002dc80001187983 */ /* 0x000f240000300a00 */
[----:B------:R0:W-:Y:S02]  /*1b0f0*/  STL.64 [R1+0x300], R20 ;  /* 0x0003001401007387 */ /* 0x0001e40000100a00 */
[----:B------:R1:W-:Y:S01]  /*1b100*/  STL.64 [R1+0x308], R22 ;  /* 0x0003081601007387 */ /* 0x0003e20000100a00 */
[----:B0-----:R-:W4:Y:S01]  /*1b110*/  LDL.LU.64 R20, [R1+0x2e0] ;  /* 0x0002e00001147983 */ /* 0x001f220000300a00 */
[----:B-1----:R-:W4:Y:S02]  /*1b120*/  LDL.LU.64 R22, [R1+0x2e8] ;  /* 0x0002e80001167983 */ /* 0x002f240000300a00 */
[----:B------:R-:W-:Y:S01]  /*1b130*/  IMAD.MOV.U32 R0, RZ, RZ, R5 ;  /* 0x000000ffff007224 */ /* 0x000fe200078e0005 */
[C---:B----4-:R-:W-:Y:S11]  /*1b140*/  HMMA.16816.F32 R20, R24.reuse, R4, R20 ;  /* 0x000000041814723c */ /* 0x050ff60000001814 */
[----:B------:R-:W-:Y:S11]  /*1b150*/  @!UPT UIADD3 URZ, URZ, URZ, URZ ;  /* 0x0000003f3f3ff290 */ /* 0x000ff6000fffe03f */
[----:B------:R-:W-:Y:S01]  /*1b160*/  @!UPT UIADD3 URZ, URZ, URZ, URZ ;  /* 0x0000003f3f3ff290 */ /* 0x000fe2000fffe03f */
[----:B------:R0:W-:Y:S01]  /*1b170*/  STL.64 [R1+0x2e0], R20 ;  /* 0x0002e01401007387 */ /* 0x0001e20000100a00 */
[----:B------:R1:W-:Y:S02]  /*1b180*/  STL.64 [R1+0x2e8], R22 ;  /* 0x0002e81601007387 */ /* 0x0003e40000100a00 */
[----:B0-----:R-:W-:Y:S02]  /*1b190*/  IMAD.MOV.U32 R20, RZ, RZ, R4 ;  /* 0x000000ffff147224 */ /* 0x001fe400078e0004 */
[----:B------:R-:W2:Y:S02]  /*1b1a0*/  LDL.LU.64 R4, [R1+0x2dc0] ;  /* 0x002dc00001047983 */ /* 0x000ea40000300a00 */
[C---:B--2---:R-:W-:Y:S01]  /*1b1b0*/  HMMA.16816.F32 R8, R24.reuse, R4, R8 ;  /* 0x000000041808723c */ /* 0x044fe20000001808 */
[----:B-1----:R-:W-:Y:S02]  /*1b1c0*/  IMAD.MOV.U32 R22, RZ, RZ, R4 ;  /* 0x000000ffff167224 */ /* 0x002fe400078e0004 */
[----:B------:R-:W-:Y:S11]  /*1b1d0*/  IMAD.MOV.U32 R21, RZ, RZ, R5 ;  /* 0x000000ffff157224 */ /* 0x000ff600078e0005 */
[----:B------:R-:W-:Y:S09]  /*1b1e0*/  @!UPT UIADD3 URZ, URZ, URZ, URZ ;  /* 0x0000003f3f3ff290 */ /* 0x000ff2000fffe03f */
[----:B------:R-:W-:Y:S01]  /*1b1f0*/  STL.64 [R1+0x2d0], R8 ;  /* 0x0002d00801007387 */ /* 0x000fe20000100a00 */
[----:B------:R0:W-:Y:S03]  /*1b200*/  STL.64 [R1+0x2d8], R10 ;  /* 0x0002d80a01007387 */ /* 0x0001e60000100a00 */
[----:B0-----:R-:W2:Y:S01]  /*1b210*/  LDL.LU.64 R10, [R1+0x2db8] ;  /* 0x002db800010a7983 */ /* 0x001ea20000300a00 */
[----:B------:R-:W2:Y:S02]  /*1b220*/  LDL.LU.64 R8, [R1+0x2db0] ;  /* 0x002db00001087983 */ /* 0x000ea40000300a00 */
[----:B------:R-:W2:Y:S02]  /*1b230*/  LDL.LU.64 R4, [R1+0x2da8] ;  /* 0x002da80001047983 */ /* 0x000ea40000300a00 */
[----:B--2---:R-:W-:Y:S01]  /*1b240*/  HMMA.16816.F32 R8, R24, R4, R8 ;  /* 0x000000041808723c */ /* 0x004fe20000001808 */
[----:B------:R-:W-:-:S02]  /*1b250*/  IMAD.MOV.U32 R15, RZ, RZ, R4 ;  /* 0x000000ffff0f7224 */ /* 0x000fc400078e0004 */
        /* <DEDUP_REMOVED lines=16> */
[C---:B--2---:R-:W-:Y:S11]  /*1b360*/  HMMA.16816.F32 R8, R24.reuse, R4, R8 ;  /* 0x000000041808723c */ /* 0x044ff60000001808 */
[----:B------:R-:W-:Y:S11]  /*1b370*/  @!UPT UIADD3 URZ, URZ, URZ, URZ ;  /* 0x0000003f3f3ff290 */ /* 0x000ff6000fffe03f */
[----:B------:R-:W-:Y:S01]  /*1b380*/  @!UPT UIADD3 URZ, URZ, URZ, URZ ;  /* 0x0000003f3f3ff290 */ /* 0x000fe2000fffe03f */
[----:B------:R0:W-:Y:S01]  /*1b390*/  STL.64 [R1+0x2a0], R8 ;  /* 0x0002a00801007387 */ /* 0x0001e20000100a00 */
[----:B------:R1:W-:Y:S03]  /*1b3a0*/  STL.64 [R1+0x2a8], R10 ;  /* 0x0002a80a01007387 */ /* 0x0003e60000100a00 */
[----:B0-----:R-:W2:Y:S01]  /*1b3b0*/  LDL.LU.64 R8, [R1+0x2d70] ;  /* 0x002d700001087983 */ /* 0x001ea20000300a00 */
[----:B-1----:R-:W-:Y:S02]  /*1b3c0*/  IMAD.MOV.U32 R10, RZ, RZ, R4 ;  /* 0x000000ffff0a7224 */ /* 0x002fe400078e0004 */
[----:B------:R-:W-:Y:S02]  /*1b3d0*/  IMAD.MOV.U32 R11, RZ, RZ, R5 ;  /* 0x000000ffff0b7224 */ /* 0x000fe400078e0005 */
[----:B------:R-:W4:Y:S01]  /*1b3e0*/  LDL.LU.64 R6, [R1+0x2d68] ;  /* 0x002d680001067983 */ /* 0x000f220000300a00 */
[----:B------:R-:W3:Y:S02]  /*1b3f0*/  LDL.LU.64 R4, [R1+0x2d60] ;  /* 0x002d600001047983 */ /* 0x000ee40000300a00 */
[----:B---3--:R-:W-:Y:S11]  /*1b400*/  HMMA.16816.F32 R16, R24, R4, R16 ;  /* 0x000000041810723c */ /* 0x008ff60000001810 */
[----:B------:R-:W-:Y:S11]  /*1b410*/  @!UPT UIADD3 URZ, URZ, URZ, URZ ;  /* 0x0000003f3f3ff290 */ /* 0x000ff6000fffe03f */
[----:B------:R-:W-:Y:S01]  /*1b420*/  @!UPT UIADD3 URZ, URZ, URZ, URZ ;  /* 0x0000003f3f3ff290 */ /* 0x000fe2000fffe03f */
[----:B------:R0:W-:Y:S01]  /*1b430*/  STL.64 [R1+0x290], R16 ;  /* 0x0002901001007387 */ /* 0x0001e20000100a00 */
[----:B------:R1:W-:Y:S03]  /*1b440*/  STL.64 [R1+0x298], R18 ;  /* 0x0002981201007387 */ /* 0x0003e60000100a00 */
[----:B0-----:R-:W3:Y:S01]  /*1b450*/  LDL.LU.64 R16, [R1+0xd0] ;  /* 0x0000d00001107983 */ /* 0x001ee20000300a00 */
[----:B-1----:R-:W3:Y:S02]  /*1b460*/  LDL.LU.64 R18, [R1+0xd8] ;  /* 0x0000d80001127983 */ /* 0x002ee40000300a00 */
[----:B----4-:R-:W-:Y:S02]  /*1b470*/  STL.64 [R1+0x2cd0], R6 ;  /* 0x002cd00601007387 */ /* 0x010fe40000100a00 */
[----:B------:R0:W-:Y:S02]  /*1b480*/  STL.64 [R1+0x2cc8], R4 ;  /* 0x002cc80401007387 */ /* 0x0001e40000100a00 */
[----:B0-----:R-:W-:-:S02]  /*1b490*/  IMAD.MOV.U32 R4, RZ, RZ, R10 ;  /* 0x000000ffff047224 */ /* 0x001fc400078e000a */
[----:B------:R-:W-:Y:S01]  /*1b4a0*/  IMAD.MOV.U32 R5, RZ, RZ, R11 ;  /* 0x000000ffff057224 */ /* 0x000fe200078e000b */
[----:B------:R-:W4:Y:S01]  /*1b4b0*/  LDL.LU R10, [R1+0x2d58] ;  /* 0x002d5800010a7983 */ /* 0x000f220000300800 */
[----:B------:R-:W4:Y:S03]  /*1b4c0*/  LDL.LU R11, [R1+0x2d54] ;  /* 0x002d5400010b7983 */ /* 0x000f260000300800 */
[----:B------:R0:W-:Y:S02]  /*1b4d0*/  STL.64 [R1+0x2ce8], R4 ;  /* 0x002ce80401007387 */ /* 0x0001e40000100a00 */
[----:B0-----:R-:W-:Y:S02]  /*1b4e0*/  IMAD.MOV.U32 R4, RZ, RZ, R28 ;  /* 0x000000ffff047224 */ /* 0x001fe400078e001c */
[----:B------:R-:W-:Y:S01]  /*1b4f0*/  IMAD.MOV.U32 R5, RZ, RZ, R14 ;  /* 0x000000ffff057224 */ /* 0x000fe200078e000e */
[----:B------:R-:W2:Y:S01]  /*1b500*/  LDL.LU R28, [R1+0x2d50] ;  /* 0x002d5000011c7983 */ /* 0x000ea20000300800 */
[----:B------:R-:W2:Y:S03]  /*1b510*/  LDL.LU R14, [R1+0x2d4c] ;  /* 0x002d4c00010e7983 */ /* 0x000ea60000300800 */
[----:B------:R0:W-:Y:S02]  /*1b520*/  STL.64 [R1+0x2d00], R4 ;  /* 0x002d000401007387 */ /* 0x0001e40000100a00 */
[----:B0-----:R-:W-:-:S02]  /*1b530*/  IMAD.MOV.U32 R4, RZ, RZ, R15 ;  /* 0x000000ffff047224 */ /* 0x001fc400078e000f */
[----:B------:R-:W-:Y:S01]  /*1b540*/  IMAD.MOV.U32 R5, RZ, RZ, R23 ;  /* 0x000000ffff057224 */ /* 0x000fe200078e0017 */
[----:B------:R-:W2:Y:S04]  /*1b550*/  LDL.LU R15, [R1+0x2d48] ;  /* 0x002d4800010f7983 */ /* 0x000ea80000300800 */
[----:B------:R0:W-:Y:S02]  /*1b560*/  STL.64 [R1+0x2d18], R4 ;  /* 0x002d180401007387 */ /* 0x0001e40000100a00 */
[----:B0-----:R-:W-:Y:S02]  /*1b570*/  IMAD.MOV.U32 R4, RZ, RZ, R22 ;  /* 0x000000ffff047224 */ /* 0x001fe400078e0016 */
[----:B------:R-:W-:-:S05]  /*1b580*/  IMAD.MOV.U32 R5, RZ, RZ, R21 ;  /* 0x000000ffff057224 */ /* 0x000fca00078e0015 */
[----:B------:R0:W-:Y:S04]  /*1b590*/  STL.64 [R1+0x2d30], R4 ;  /* 0x002d300401007387 */ /* 0x0001e80000100a00 */
[----:B0-----:R-:W2:Y:S01]  /*1b5a0*/  LDL.LU.64 R4, [R1+0x280] ;  /* 0x0002800001047983 */ /* 0x001ea20000300a00 */
[----:B------:R-:W2:Y:S02]  /*1b5b0*/  LDL.LU.64 R6, [R1+0x288] ;  /* 0x0002880001067983 */ /* 0x000ea40000300a00 */
[C---:B--2---:R-:W-:Y:S11]  /*1b5c0*/  HMMA.16816.F32 R4, R24.reuse, R8, R4 ;  /* 0x000000081804723c */ /* 0x044ff60000001804 */
[----:B------:R-:W-:Y:S11]  /*1b5d0*/  @!UPT UIADD3 URZ, URZ, URZ, URZ ;  /* 0x0000003f3f3ff290 */ /* 0x000ff6000fffe03f */
[----:B------:R-:W-:Y:S01]  /*1b5e0*/  @!UPT UIADD3 URZ, URZ, URZ, URZ ;  /* 0x0000003f3f3ff290 */ /* 0x000fe2000fffe03f */
[----:B------:R-:W-:Y:S01]  /*1b5f0*/  STL.64 [R1+0x280], R4 ;  /* 0x0002800401007387 */ /* 0x000fe20000100a00 */
[----:B------:R-:W-:Y:S02]  /*1b600*/  STL.64 [R1+0x288], R6 ;  /* 0x0002880601007387 */ /* 0x000fe40000100a00 */
[----:B----4-:R-:W-:Y:S02]  /*1b610*/  STL.64 [R1+0x2cc0], R10 ;  /* 0x002cc00a01007387 */ /* 0x010fe40000100a00 */
[----:B------:R0:W-:Y:S02]  /*1b620*/  STL.64 [R1+0x2cb8], R8 ;  /* 0x002cb80801007387 */ /* 0x0001e40000100a00 */
[----:B0-----:R-:W2:Y:S01]  /*1b630*/  LDL.LU.64 R8, [R1+0x80] ;  /* 0x0000800001087983 */ /* 0x001ea20000300a00 */
[----:B------:R-:W4:Y:S01]  /*1b640*/  LDL.LU.64 R10, [R1+0x88] ;  /* 0x00008800010a7983 */ /* 0x000f220000300a00 */
[----:B---3--:R-:W-:Y:S01]  /*1b650*/  HMMA.16816.F32 R16, R24, R12, R16 ;  /* 0x0000000c1810723c */ /* 0x008fe20000001810 */
[----:B------:R-:W-:-:S02]  /*1b660*/  IMAD.MOV.U32 R4, RZ, RZ, R20 ;  /* 0x000000ffff047224 */ /* 0x000fc400078e0014 */
[----:B------:R-:W-:Y:S01]  /*1b670*/  IMAD.MOV.U32 R5, RZ, RZ, R0 ;  /* 0x000000ffff057224 */ /* 0x000fe200078e0000 */
[----:B------:R-:W-:Y:S04]  /*1b680*/  LDSM.16.MT88.4 R20, [R29+0x20180] ;  /* 0x020180001d14783b */ /* 0x000fe80000004200 */
[----:B------:R-:W-:Y:S11]  /*1b690*/  LDSM.16.MT88.4 R24, [R28+0x22000] ;  /* 0x022000001c18783b */ /* 0x000ff60000004200 */
[----:B------:R-:W-:Y:S04]  /*1b6a0*/  @!UPT UIADD3 URZ, URZ, URZ, URZ ;  /* 0x0000003f3f3ff290 */ /* 0x000fe8000fffe03f */
[----:B------:R-:W-:Y:S01]  /*1b6b0*/  STL.64 [R1+0xf0], R16 ;  /* 0x0000f01001007387 */ /* 0x000fe20000100a00 */
[----:B------:R-:W-:Y:S02]  /*1b6c0*/  STL.64 [R1+0xf8], R18 ;  /* 0x0000f81201007387 */ /* 0x000fe40000100a00 */
[----:B------:R-:W0:Y:S01]  /*1b6d0*/  LDSM.16.MT88.4 R16, [R28+0x22080] ;  /* 0x022080001c10783b */ /* 0x000e220000004200 */
[----:B----4-:R-:W-:Y:S03]  /*1b6e0*/  STL.64 [R1+0x2ce0], R10 ;  /* 0x002ce00a01007387 */ /* 0x010fe60000100a00 */
[----:B--2---:R1:W-:Y:S02]  /*1b6f0*/  STL.64 [R1+0x2cd8], R8 ;  /* 0x002cd80801007387 */ /* 0x0043e40000100a00 */
[----:B-1----:R-:W2:Y:S01]  /*1b700*/  LDL.LU.64 R8, [R1+0x90] ;  /* 0x0000900001087983 */ /* 0x002ea20000300a00 */
[----:B------:R-:W3:Y:S03]  /*1b710*/  LDL.LU.64 R10, [R1+0x98] ;  /* 0x00009800010a7983 */ /* 0x000ee60000300a00 */
[----:B---3--:R-:W-:Y:S01]  /*1b720*/  STL.64 [R1+0x2cf8], R10 ;  /* 0x002cf80a01007387 */ /* 0x008fe20000100a00 */
[----:B--2---:R1:W-:Y:S03]  /*1b730*/  STL.64 [R1+0x2cf0], R8 ;  /* 0x002cf00801007387 */ /* 0x0043e60000100a00 */
        /* <DEDUP_REMOVED lines=13> */
[----:B------:R-:W2:Y:S02]  /*1b810*/  LDL.LU.64 R10, [R1+0x488] ;  /* 0x00048800010a7983 */ /* 0x000ea40000300a00 */
[----:B------:R-:W-:Y:S02]  /*1b820*/  STL.64 [R1+0x2cb0], R14 ;  /* 0x002cb00e01007387 */ /* 0x000fe40000100a00 */
[----:B------:R1:W-:Y:S02]  /*1b830*/  STL.64 [R1+0x2ca8], R12 ;  /* 0x002ca80c01007387 */ /* 0x0003e40000100a00 */
[----:B-1----:R-:W3:Y:S01]  /*1b840*/  LDL.LU.64 R12, [R1+0x70] ;  /* 0x00007000010c7983 */ /* 0x002ee20000300a00 */
[----:B------:R-:W3:Y:S02]  /*1b850*/  LDL.LU.64 R14, [R1+0x78] ;  /* 0x00007800010e7983 */ /* 0x000ee40000300a00 */
[----:B0-----:R-:W-:Y:S02]  /*1b860*/  STL.64 [R1+0x2c10], R18 ;  /* 0x002c101201007387 */ /* 0x001fe40000100a00 */
[----:B------:R0:W-:Y:S02]  /*1b870*/  STL.64 [R1+0x2c08], R16 ;  /* 0x002c081001007387 */ /* 0x0001e40000100a00 */
[----:B0-----:R-:W4:Y:S01]  /*1b880*/  LDL.LU.64 R16, [R1+0x60] ;  /* 0x0000600001107983 */ /* 0x001f220000300a00 */
[----:B------:R-:W4:Y:S01]  /*1b890*/  LDL.LU.64 R18, [R1+0x68] ;  /* 0x0000680001127983 */ /* 0x000f220000300a00 */
        /* <DEDUP_REMOVED lines=32> */
[----:B------:R-:W-:Y:S01]  /*1baa0*/  STL.64 [R1+0x90], R4 ;  /* 0x0000900401007387 */ /* 0x000fe20000100a00 */
[----:B------:R0:W-:Y:S03]  /*1bab0*/  STL.64 [R1+0x98], R6 ;  /* 0x0000980601007387 */ /* 0x0001e60000100a00 */
[----:B0-----:R-:W2:Y:S01]  /*1bac0*/  LDL.LU.64 R6, [R1+0x2cd0] ;  /* 0x002cd00001067983 */ /* 0x001ea20000300a00 */
[----:B------:R-:W2:Y:S02]  /*1bad0*/  LDL.LU.64 R4, [R1+0x2cc8] ;  /* 0x002cc80001047983 */ /* 0x000ea40000300a00 */
[C---:B--2---:R-:W-:Y:S11]  /*1bae0*/  HMMA.16816.F32 R8, R20.reuse, R4, R8 ;  /* 0x000000041408723c */ /* 0x044ff60000001808 */
[----:B------:R-:W-:Y:S11]  /*1baf0*/  @!UPT UIADD3 URZ, URZ, URZ, URZ ;  /* 0x0000003f3f3ff290 */ /* 0x000ff6000fffe03f */
[----:B------:R-:W-:Y:S01]  /*1bb00*/  @!UPT UIADD3 URZ, URZ, URZ, URZ ;  /* 0x0000003f3f3ff290 */ /* 0x000fe2000fffe03f */
[----:B------:R-:W-:Y:S01]  /*1bb10*/  STL.64 [R1+0x80], R8 ;  /* 0x0000800801007387 */ /* 0x000fe20000100a00 */
[----:B------:R0:W-:Y:S03]  /*1bb20*/  STL.64 [R1+0x88], R10 ;  /* 0x0000880a01007387 */ /* 0x0001e60000100a00 */
[----:B0-----:R-:W2:Y:S01]  /*1bb30*/  LDL.LU.64 R10, [R1+0x2cc0] ;  /* 0x002cc000010a7983 */ /* 0x001ea20000300a00 */
[----:B------:R-:W3:Y:S02]  /*1bb40*/  LDL.LU.64 R8, [R1+0x2cb8] ;  /* 0x002cb80001087983 */ /* 0x000ee40000300a00 */
[C---:B---3--:R-:W-:Y:S11]  /*1bb50*/  HMMA.16816.F32 R12, R20.reuse, R8, R12 ;  /* 0x00000008140c723c */ /* 0x048ff6000000180c */
[----:B------:R-:W-:Y:S11]  /*1bb60*/  @!UPT UIADD3 URZ, URZ, URZ, URZ ;  /* 0x0000003f3f3ff290 */ /* 0x000ff6000fffe03f */
[----:B------:R-:W-:Y:S01]  /*1bb70*/  @!UPT UIADD3 URZ, URZ, URZ, URZ ;  /* 0x0000003f3f3ff290 */ /* 0x000fe2000fffe03f */
[----:B------:R0:W-:Y:S01]  /*1bb80*/  STL [R1+0x70], R12 ;  /* 0x0000700c01007387 */ /* 0x0001e20000100800 */
[----:B------:R-:W-:Y:S02]  /*1bb90*/  IMAD.MOV.U32 R8, RZ, RZ, R14 ;  /* 0x000000ffff087224 */ /* 0x000fe400078e000e */
[----:B------:R-:W-:Y:S02]  /*1bba0*/  IMAD.MOV.U32 R0, RZ, RZ, R15 ;  /* 0x000000ffff007224 */ /* 0x000fe400078e000f */
[----:B------:R-:W-:Y:S01]  /*1bbb0*/  IMAD.MOV.U32 R9, RZ, RZ, R13 ;  /* 0x000000ffff097224 */ /* 0x000fe200078e000d */
[----:B------:R-:W3:Y:S04]  /*1bbc0*/  LDL.LU.64 R14, [R1+0x2cb0] ;  /* 0x002cb000010e7983 */ /* 0x000ee80000300a00 */
[----:B0-----:R-:W4:Y:S01]  /*1bbd0*/  LDL.LU.64 R12, [R1+0x2ca8] ;  /* 0x002ca800010c7983 */ /* 0x001f220000300a00 */
[----:B--2---:R-:W-:Y:S02]  /*1bbe0*/  STL.64 [R1+0x2c40], R10 ;  /* 0x002c400a01007387 */ /* 0x004fe40000100a00 */
[----:B------:R0:W-:Y:S02]  /*1bbf0*/  STL.64 [R1+0x2c38], R8 ;  /* 0x002c380801007387 */ /* 0x0001e40000100a00 */
[----:B------:R-:W-:Y:S01]  /*1bc00*/  STL [R1+0x2968], R0 ;  /* 0x0029680001007387 */ /* 0x000fe20000100800 */
[----:B----4-:R-:W-:Y:S01]  /*1bc10*/  HMMA.16816.F32 R16, R20, R12, R16 ;  /* 0x0000000c1410723c */ /* 0x010fe20000001810 */
[----:B---3--:R1:W-:Y:S01]  /*1bc20*/  STL.64 [R1+0x2c90], R14 ;  /* 0x002c900e01007387 */ /* 0x0083e20000100a00 */
[----:B0-----:R-:W2:Y:S11]  /*1bc30*/  LDL.LU R8, [R1+0x330] ;  /* 0x0003300001087983 */ /* 0x001eb60000300800 */
[----:B------:R-:W-:Y:S10]  /*1bc40*/  @!UPT UIADD3 URZ, URZ, URZ, URZ ;  /* 0x0000003f3f3ff290 */ /* 0x000ff4000fffe03f */
[----:B------:R-:W-:Y:S01]  /*1bc50*/  STL.64 [R1], R16 ;  /* 0x0000001001007387 */ /* 0x000fe20000100a00 */
[----:B------:R-:W-:Y:S02]  /*1bc60*/  STL.64 [R1+0x8], R18 ;  /* 0x0000081201007387 */ /* 0x000fe40000100a00 */
[----:B------:R-:W2:Y:S02]  /*1bc70*/  LDL.LU R9, [R1+0x334] ;  /* 0x0003340001097983 */ /* 0x000ea40000300800 */
[----:B------:R-:W3:Y:S01]  /*1bc80*/  LDL.LU R10, [R1+0x338] ;  /* 0x00033800010a7983 */ /* 0x000ee20000300800 */
[----:B------:R-:W3:Y:S01]  /*1bc90*/  LDL.LU R11, [R1+0x33c] ;  /* 0x00033c00010b7983 */ /* 0x000ee20000300800 */
[----:B------:R-:W4:Y:S02]  /*1bca0*/  LDL.LU R12, [R1+0x370] ;  /* 0x00037000010c7983 */ /* 0x000f240000300800 */
[----:B------:R-:W4:Y:S02]  /*1bcb0*/  LDL.LU R13, [R1+0x374] ;  /* 0x00037400010d7983 */ /* 0x000f240000300800 */
[----:B-1----:R-:W4:Y:S01]  /*1bcc0*/  LDL.LU R14, [R1+0x378] ;  /* 0x00037800010e7983 */ /* 0x002f220000300800 */
[----:B------:R-:W4:Y:S04]  /*1bcd0*/  LDL.LU R15, [R1+0x37c] ;  /* 0x00037c00010f7983 */ /* 0x000f280000300800 */
[----:B---3--:R0:W-:Y:S01]  /*1bce0*/  STL.64 [R1+0x2c50], R10 ;  /* 0x002c500a01007387 */ /* 0x0081e20000100a00 */
[----:B--2---:R-:W-:Y:S03]  /*1bcf0*/  STL.64 [R1+0x2c48], R8 ;  /* 0x002c480801007387 */ /* 0x004fe60000100a00 */
[----:B0-----:R-:W2:Y:S04]  /*1bd00*/  LDL.64 R10, [R1+0x28] ;  /* 0x00002800010a7983 */ /* 0x001ea80000100a00 */
[----:B--2---:R0:W-:Y:S04]  /*1bd10*/  STL.64 [R1+0x2c68], R10 ;  /* 0x002c680a01007387 */ /* 0x0041e80000100a00 */
[----:B0-----:R-:W2:Y:S04]  /*1bd20*/  LDL.64 R10, [R1+0x38] ;  /* 0x00003800010a7983 */ /* 0x001ea80000100a00 */
[----:B--2---:R0:W-:Y:S01]  /*1bd30*/  STL.64 [R1+0x2c80], R10 ;  /* 0x002c800a01007387 */ /* 0x0041e20000100a00 */
[----:B------:R-:W2:Y:S02]  /*1bd40*/  LDL.LU R20, [R1+0x110] ;  /* 0x0001100001147983 */ /* 0x000ea40000300800 */
[----:B------:R-:W2:Y:S02]  /*1bd50*/  LDL.LU R21, [R1+0x114] ;  /* 0x0001140001157983 */ /* 0x000ea40000300800 */
[----:B------:R-:W3:Y:S01]  /*1bd60*/  LDL.LU R22, [R1+0x118] ;  /* 0x0001180001167983 */ /* 0x000ee20000300800 */
[----:B------:R-:W3:Y:S04]  /*1bd70*/  LDL.LU R23, [R1+0x11c] ;  /* 0x00011c0001177983 */ /* 0x000ee80000300800 */
[----:B0-----:R-:W2:Y:S04]  /*1bd80*/  LDL.64 R10, [R1+0x48] ;  /* 0x00004800010a7983 */ /* 0x001ea80000100a00 */
[----:B--2---:R0:W-:Y:S04]  /*1bd90*/  STL.64 [R1+0x2c98], R10 ;  /* 0x002c980a01007387 */ /* 0x0041e80000100a00 */
[----:B0-----:R-:W4:Y:S01]  /*1bda0*/  LDL.64 R10, [R1+0x58] ;  /* 0x00005800010a7983 */ /* 0x001f220000100a00 */
[----:B------:R-:W2:Y:S02]  /*1bdb0*/  LDL.LU R16, [R1+0x320] ;  /* 0x0003200001107983 */ /* 0x000ea40000300800 */
[----:B------:R-:W2:Y:S02]  /*1bdc0*/  LDL.LU R17, [R1+0x324] ;  /* 0x0003240001117983 */ /* 0x000ea40000300800 */
[----:B------:R-:W2:Y:S01]  /*1bdd0*/  LDL.LU R18, [R1+0x328] ;  /* 0x0003280001127983 */ /* 0x000ea20000300800 */
[----:B------:R-:W2:Y:S04]  /*1bde0*/  LDL.LU R19, [R1+0x32c] ;  /* 0x00032c0001137983 */ /* 0x000ea80000300800 */
[----:B--2---:R-:W-:Y:S01]  /*1bdf0*/  STL.64 [R1+0x2c60], R18 ;  /* 0x002c601201007387 */ /* 0x004fe20000100a00 */
[----:B------:R0:W-:Y:S03]  /*1be00*/  STL.64 [R1+0x2c58], R16 ;  /* 0x002c581001007387 */ /* 0x0001e60000100a00 */
[----:B0-----:R-:W2:Y:S01]  /*1be10*/  LDL.LU R16, [R1+0x340] ;  /* 0x0003400001107983 */ /* 0x001ea20000300800 */
[----:B------:R-:W2:Y:S02]  /*1be20*/  LDL.LU R17, [R1+0x344] ;  /* 0x0003440001117983 */ /* 0x000ea40000300800 */
[----:B------:R-:W2:Y:S02]  /*1be30*/  LDL.LU R18, [R1+0x348] ;  /* 0x0003480001127983 */ /* 0x000ea40000300800 */
[----:B------:R-:W2:Y:S01]  /*1be40*/  LDL.LU R19, [R1+0x34c] ;  /* 0x00034c0001137983 */ /* 0x000ea20000300800 */
[----:B----4-:R-:W-:Y:S01]  /*1be50*/  HMMA.16816.F32 R12, R24, R10, R12 ;  /* 0x0000000a180c723c */ /* 0x010fe2000000180c */
[----:B--2---:R-:W-:Y:S01]  /*1be60*/  STL.64 [R1+0x2c78], R18 ;  /* 0x002c781201007387 */ /* 0x004fe20000100a00 */
[----:B------:R0:W-:Y:S03]  /*1be70*/  STL.64 [R1+0x2c70], R16 ;  /* 0x002c701001007387 */ /* 0x0001e60000100a00 */
[----:B0-----:R-:W2:Y:S01]  /*1be80*/  LDL.LU R16, [R1+0x350] ;  /* 0x0003500001107983 */ /* 0x001ea20000300800 */
[----:B------:R-:W2:Y:S02]  /*1be90*/  LDL.LU R17, [R1+0x354] ;  /* 0x0003540001117983 */ /* 0x000ea40000300800 */
[----:B------:R-:W2:Y:S02]  /*1bea0*/  LDL.LU R18, [R1+0x358] ;  /* 0x0003580001127983 */ /* 0x000ea40000300800 */
[----:B------:R-:W2:Y:S01]  /*1beb0*/  LDL.LU R19, [R1+0x35c] ;  /* 0x00035c0001137983 */ /* 0x000ea20000300800 */
[----:B---3--:R-:W-:Y:S01]  /*1bec0*/  STL.64 [R1+0x2b88], R22 ;  /* 0x002b881601007387 */ /* 0x008fe20000100a00 */
[----:B------:R0:W-:Y:S03]  /*1bed0*/  STL.64 [R1+0x2b80], R20 ;  /* 0x002b801401007387 */ /* 0x0001e60000100a00 */
[----:B0-----:R-:W3:Y:S01]  /*1bee0*/  LDL.LU R20, [R1+0x120] ;  /* 0x0001200001147983 */ /* 0x001ee20000300800 */
[----:B------:R-:W3:Y:S02]  /*1bef0*/  LDL.LU R21, [R1+0x124] ;  /* 0x0001240001157983 */ /* 0x000ee40000300800 */
[----:B------:R-:W-:-:S02]  /*1bf00*/  IMAD.MOV.U32 R22, RZ, RZ, R7 ;  /* 0x000000ffff167224 */ /* 0x000fc400078e0007 */
[----:B------:R-:W-:Y:S01]  /*1bf10*/  IMAD.MOV.U32 R23, RZ, RZ, R6 ;  /* 0x000000ffff177224 */ /* 0x000fe200078e0006 */
[----:B------:R-:W4:Y:S01]  /*1bf20*/  LDL.LU R7, [R1+0x2ca4] ;  /* 0x002ca40001077983 */ /* 0x000f220000300800 */
[----:B------:R-:W2:Y:S02]  /*1bf30*/  LDL.LU R6, [R1+0x2ca0] ;  /* 0x002ca00001067983 */ /* 0x000ea40000300800 */
[----:B------:R-:W-:Y:S01]  /*1bf40*/  IMAD.MOV.U32 R4, RZ, RZ, R10 ;  /* 0x000000ffff047224 */ /* 0x000fe200078e000a */
[----:B------:R0:W-:Y:S01]  /*1bf50*/  STL.64 [R1+0x2b98], R22 ;  /* 0x002b981601007387 */ /* 0x0001e20000100a00 */
[----:B------:R-:W-:-:S03]  /*1bf60*/  IMAD.MOV.U32 R0, RZ, RZ, R11 ;  /* 0x000000ffff007224 */ /* 0x000fc600078e000b */
[----:B---3--:R-:W-:Y:S01]  /*1bf70*/  STL.64 [R1+0x2b90], R20 ;  /* 0x002b901401007387 */ /* 0x008fe20000100a00 */
[----:B0-----:R-:W3:Y:S02]  /*1bf80*/  LDL R22, [R1+0x18] ;  /* 0x0000180001167983 */ /* 0x001ee40000100800 */
[----:B------:R-:W3:Y:S02]  /*1bf90*/  LDL R23, [R1+0x1c] ;  /* 0x00001c0001177983 */ /* 0x000ee40000100800 */
[----:B------:R-:W2:Y:S01]  /*1bfa0*/  LDL.LU.64 R10, [R1+0x2c98] ;  /* 0x002c9800010a7983 */ /* 0x000ea20000300a00 */
[----:B------:R0:W-:Y:S01]  /*1bfb0*/  STL.64 [R1+0x370], R12 ;  /* 0x0003700c01007387 */ /* 0x0001e20000100a00 */
[----:B------:R1:W-:Y:S02]  /*1bfc0*/  STL [R1+0x378], R14 ;  /* 0x0003780e01007387 */ /* 0x0003e40000100800 */
[----:B0-----:R-:W-:Y:S02]  /*1bfd0*/  IMAD.MOV.U32 R13, RZ, RZ, R15 ;  /* 0x000000ffff0d7224 */ /* 0x001fe400078e000f */
[----:B-1----:R-:W2:Y:S04]  /*1bfe0*/  LDL.LU.64 R14, [R1+0x2c90] ;  /* 0x002c9000010e7983 */ /* 0x002ea80000300a00 */
[----:B--2---:R-:W-:Y:S01]  /*1bff0*/  STL.64 [R1+0x2c20], R14 ;  /* 0x002c200e01007387 */ /* 0x004fe20000100a00 */
[----:B------:R0:W-:Y:S02]  /*1c000*/  STL [R1+0x2c18], R13 ;  /* 0x002c180d01007387 */ /* 0x0001e40000100800 */
[----:B------:R-:W2:Y:S01]  /*1c010*/  LDL.LU R12, [R1+0x360] ;  /* 0x00036000010c7983 */ /* 0x000ea20000300800 */
[----:B0-----:R-:W2:Y:S01]  /*1c020*/  LDL.LU R13, [R1+0x364] ;  /* 0x00036400010d7983 */ /* 0x001ea20000300800 */
[----:B------:R-:W-:-:S02]  /*1c030*/  IMAD.MOV.U32 R14, RZ, RZ, R6 ;  /* 0x000000ffff0e7224 */ /* 0x000fc400078e0006 */
[----:B----4-:R-:W-:Y:S02]  /*1c040*/  IMAD.MOV.U32 R15, RZ, RZ, R7 ;  /* 0x000000ffff0f7224 */ /* 0x010fe400078e0007 */
[----:B------:R-:W4:Y:S01]  /*1c050*/  LDL.LU R6, [R1+0x2c8c] ;  /* 0x002c8c0001067983 */ /* 0x000f220000300800 */
[----:B------:R-:W4:Y:S01]  /*1c060*/  LDL.LU R7, [R1+0x2c88] ;  /* 0x002c880001077983 */ /* 0x000f220000300800 */
[----:B------:R-:W-:-:S03]  /*1c070*/  IMAD.MOV.U32 R5, RZ, RZ, R11 ;  /* 0x000000ffff057224 */ /* 0x000fc600078e000b */
[C---:B--2---:R-:W-:Y:S11]  /*1c080*/  HMMA.16816.F32 R12, R24.reuse, R10, R12 ;  /* 0x0000000a180c723c */ /* 0x044ff6000000180c */
        /* <DEDUP_REMOVED lines=21> */
[----:B0-----:R-:W4:Y:S01]  /*1c1e0*/  LDL.LU.64 R18, [R1+0x2c60] ;  /* 0x002c600001127983 */ /* 0x001f220000300a00 */
[----:B------:R-:W4:Y:S02]  /*1c1f0*/  LDL.LU.64 R16, [R1+0x2c58] ;  /* 0x002c580001107983 */ /* 0x000f240000300a00 */
[----:B------:R-:W3:Y:S02]  /*1c200*/  LDL.LU.64 R10, [R1+0x2c50] ;  /* 0x002c5000010a7983 */ /* 0x000ee40000300a00 */
[----:B------:R-:W3:Y:S02]  /*1c210*/  LDL.LU.64 R8, [R1+0x2c48] ;  /* 0x002c480001087983 */ /* 0x000ee40000300a00 */
[C---:B---3--:R-:W-:Y:S08]  /*1c220*/  HMMA.16816.F32 R8, R24.reuse, R22, R8 ;  /* 0x000000161808723c */ /* 0x048ff00000001808 */
[----:B----4-:R-:W-:Y:S11]  /*1c230*/  HMMA.16816.F32 R16, R24, R6, R16 ;  /* 0x000000061810723c */ /* 0x010ff60000001810 */
[----:B------:R-:W-:Y:S04]  /*1c240*/  @!UPT UIADD3 URZ, URZ, URZ, URZ ;  /* 0x0000003f3f3ff290 */ /* 0x000fe8000fffe03f */
[----:B------:R-:W-:Y:S01]  /*1c250*/  STL.64 [R1+0x330], R8 ;  /* 0x0003300801007387 */ /* 0x000fe20000100a00 */
[----:B------:R0:W-:Y:S03]  /*1c260*/  STL.64 [R1+0x338], R10 ;  /* 0x0003380a01007387 */ /* 0x0001e60000100a00 */
[----:B0-----:R-:W2:Y:S01]  /*1c270*/  LDL.LU.64 R10, [R1+0x2c40] ;  /* 0x002c4000010a7983 */ /* 0x001ea20000300a00 */
[----:B------:R-:W3:Y:S02]  /*1c280*/  LDL.LU.64 R8, [R1+0x2c38] ;  /* 0x002c380001087983 */ /* 0x000ee40000300a00 */
        /* <DEDUP_REMOVED lines=10> */
[----:B------:R-:W4:Y:S02]  /*1c330*/  LDL.LU R12, [R1+0x310] ;  /* 0x00031000010c7983 */ /* 0x000f240000300800 */
[----:B------:R0:W-:Y:S02]  /*1c340*/  STL.64 [R1+0x320], R16 ;  /* 0x0003201001007387 */ /* 0x0001e40000100a00 */
[----:B------:R1:W-:Y:S01]  /*1c350*/  STL.64 [R1+0x328], R18 ;  /* 0x0003281201007387 */ /* 0x0003e20000100a00 */
[----:B------:R-:W4:Y:S01]  /*1c360*/  LDL.LU R13, [R1+0x314] ;  /* 0x00031400010d7983 */ /* 0x000f220000300800 */
[----:B------:R-:W4:Y:S02]  /*1c370*/  LDL.LU R14, [R1+0x318] ;  /* 0x00031800010e7983 */ /* 0x000f240000300800 */
[----:B------:R-:W4:Y:S01]  /*1c380*/  LDL.LU R15, [R1+0x31c] ;  /* 0x00031c00010f7983 */ /* 0x000f220000300800 */
[----:B0-----:R-:W2:Y:S01]  /*1c390*/  LDL.LU R16, [R1+0x200] ;  /* 0x0002000001107983 */ /* 0x001ea20000300800 */
[----:B------:R-:W2:Y:S02]  /*1c3a0*/  LDL.LU R17, [R1+0x204] ;  /* 0x0002040001117983 */ /* 0x000ea40000300800 */
[----:B-1----:R-:W2:Y:S02]  /*1c3b0*/  LDL.LU R18, [R1+0x208] ;  /* 0x0002080001127983 */ /* 0x002ea40000300800 */
[----:B------:R-:W2:Y:S02]  /*1c3c0*/  LDL.LU R19, [R1+0x20c] ;  /* 0x00020c0001137983 */ /* 0x000ea40000300800 */
[----:B------:R-:W-:Y:S01]  /*1c3d0*/  IMAD.MOV.U32 R22, RZ, RZ, R4 ;  /* 0x000000ffff167224 */ /* 0x000fe200078e0004 */
[----:B------:R0:W-:Y:S01]  /*1c3e0*/  STL.64 [R1+0x2ba0], R6 ;  /* 0x002ba00601007387 */ /* 0x0001e20000100a00 */
[----:B------:R-:W2:Y:S02]  /*1c3f0*/  LDL.LU R4, [R1+0x130] ;  /* 0x0001300001047983 */ /* 0x000ea40000300800 */
[----:B------:R-:W2:Y:S01]  /*1c400*/  LDL.LU R5, [R1+0x134] ;  /* 0x0001340001057983 */ /* 0x000ea20000300800 */
[----:B0-----:R-:W2:Y:S01]  /*1c410*/  LDL.LU R6, [R1+0x138] ;  /* 0x0001380001067983 */ /* 0x001ea20000300800 */
[----:B------:R-:W2:Y:S03]  /*1c420*/  LDL.LU R7, [R1+0x13c] ;  /* 0x00013c0001077983 */ /* 0x000ea60000300800 */
[----:B--2---:R-:W-:Y:S01]  /*1c430*/  STL.64 [R1+0x2bb8], R6 ;  /* 0x002bb80601007387 */ /* 0x004fe20000100a00 */
[----:B------:R0:W-:Y:S03]  /*1c440*/  STL.64 [R1+0x2bb0], R4 ;  /* 0x002bb00401007387 */ /* 0x0001e60000100a00 */
[----:B0-----:R-:W2:Y:S01]  /*1c450*/  LDL.LU R4, [R1+0x140] ;  /* 0x0001400001047983 */ /* 0x001ea20000300800 */
[----:B------:R-:W2:Y:S02]  /*1c460*/  LDL.LU R5, [R1+0x144] ;  /* 0x0001440001057983 */ /* 0x000ea40000300800 */
[----:B------:R-:W-:-:S02]  /*1c470*/  IMAD.MOV.U32 R6, RZ, RZ, R11 ;  /* 0x000000ffff067224 */ /* 0x000fc400078e000b */
[----:B------:R-:W-:Y:S01]  /*1c480*/  IMAD.MOV.U32 R7, RZ, RZ, R10 ;  /* 0x000000ffff077224 */ /* 0x000fe200078e000a */
[----:B------:R-:W3:Y:S01]  /*1c490*/  LDL.LU R11, [R1+0x2c34] ;  /* 0x002c3400010b7983 */ /* 0x000ee20000300800 */
[----:B------:R-:W3:Y:S03]  /*1c4a0*/  LDL.LU R10, [R1+0x2c30] ;  /* 0x002c3000010a7983 */ /* 0x000ee60000300800 */
[----:B------:R-:W-:Y:S04]  /*1c4b0*/  STL.64 [R1+0x2bd0], R6 ;  /* 0x002bd00601007387 */ /* 0x000fe80000100a00 */
[----:B--2---:R0:W-:Y:S04]  /*1c4c0*/  STL.64 [R1+0x2bc8], R4 ;  /* 0x002bc80401007387 */ /* 0x0041e80000100a00 */
[----:B0-----:R-:W2:Y:S01]  /*1c4d0*/  LDL.LU R4, [R1+0x150] ;  /* 0x0001500001047983 */ /* 0x001ea20000300800 */
[----:B------:R-:W2:Y:S02]  /*1c4e0*/  LDL.LU R5, [R1+0x154] ;  /* 0x0001540001057983 */ /* 0x000ea40000300800 */
[----:B------:R-:W2:Y:S02]  /*1c4f0*/  LDL.LU R6, [R1+0x158] ;  /* 0x0001580001067983 */ /* 0x000ea40000300800 */
[----:B------:R-:W2:Y:S02]  /*1c500*/  LDL.LU R7, [R1+0x15c] ;  /* 0x00015c0001077983 */ /* 0x000ea40000300800 */
[----:B--2---:R3:W-:Y:S01]  /*1c510*/  STL.64 [R1+0x2be8], R6 ;  /* 0x002be80601007387 */ /* 0x0047e20000100a00 */
[----:B------:R0:W-:Y:S02]  /*1c520*/  STL.64 [R1+0x2be0], R4 ;  /* 0x002be00401007387 */ /* 0x0001e40000100a00 */
[----:B---3--:R-:W-:Y:S01]  /*1c530*/  IMAD.MOV.U32 R6, RZ, RZ, R10 ;  /* 0x000000ffff067224 */ /* 0x008fe200078e000a */
[----:B0-----:R-:W2:Y:S01]  /*1c540*/  LDL.LU R4, [R1+0x160] ;  /* 0x0001600001047983 */ /* 0x001ea20000300800 */
[----:B------:R-:W2:Y:S02]  /*1c550*/  LDL.LU R5, [R1+0x164] ;  /* 0x0001640001057983 */ /* 0x000ea40000300800 */
[----:B------:R-:W4:Y:S02]  /*1c560*/  LDL.LU R10, [R1+0x2c2c] ;  /* 0x002c2c00010a7983 */ /* 0x000f240000300800 */
[----:B------:R-:W-:-:S02]  /*1c570*/  IMAD.MOV.U32 R7, RZ, RZ, R11 ;  /* 0x000000ffff077224 */ /* 0x000fc400078e000b */
[----:B------:R-:W4:Y:S03]  /*1c580*/  LDL.LU R11, [R1+0x2c28] ;  /* 0x002c2800010b7983 */ /* 0x000f260000300800 */
[----:B------:R-:W-:Y:S01]  /*1c590*/  STL.64 [R1+0x2c00], R6 ;  /* 0x002c000601007387 */ /* 0x000fe20000100a00 */
[C---:B----4-:R-:W-:Y:S01]  /*1c5a0*/  HMMA.16816.F32 R12, R24.reuse, R10, R12 ;  /* 0x0000000a180c723c */ /* 0x050fe2000000180c */
[----:B--2---:R0:W-:Y:S04]  /*1c5b0*/  STL.64 [R1+0x2bf8], R4 ;  /* 0x002bf80401007387 */ /* 0x0041e80000100a00 */
[----:B0-----:R-:W2:Y:S01]  /*1c5c0*/  LDL.LU R4, [R1+0x170] ;  /* 0x0001700001047983 */ /* 0x001ea20000300800 */
[----:B------:R-:W2:Y:S02]  /*1c5d0*/  LDL.LU R5, [R1+0x174] ;  /* 0x0001740001057983 */ /* 0x000ea40000300800 */
[----:B------:R-:W2:Y:S02]  /*1c5e0*/  LDL.LU R6, [R1+0x178] ;  /* 0x0001780001067983 */ /* 0x000ea40000300800 */
[----:B------:R-:W2:Y:S11]  /*1c5f0*/  LDL.LU R7, [R1+0x17c] ;  /* 0x00017c0001077983 */ /* 0x000eb60000300800 */
[----:B------:R-:W-:Y:S02]  /*1c600*/  @!UPT UIADD3 URZ, URZ, URZ, URZ ;  /* 0x0000003f3f3ff290 */ /* 0x000fe4000fffe03f */
[----:B------:R-:W-:Y:S01]  /*1c610*/  STL.64 [R1+0x310], R12 ;  /* 0x0003100c01007387 */ /* 0x000fe20000100a00 */
[----:B------:R0:W-:Y:S03]  /*1c620*/  STL.64 [R1+0x318], R14 ;  /* 0x0003180e01007387 */ /* 0x0001e60000100a00 */
[----:B0-----:R-:W3:Y:S01]  /*1c630*/  LDL.LU.64 R14, [R1+0x2c20] ;  /* 0x002c2000010e7983 */ /* 0x001ee20000300a00 */
[----:B------:R-:W4:Y:S02]  /*1c640*/  LDL.LU R13, [R1+0x2c18] ;  /* 0x002c1800010d7983 */ /* 0x000f240000300800 */
[----:B------:R-:W-:Y:S01]  /*1c650*/  IMAD.MOV.U32 R23, RZ, RZ, R0 ;  /* 0x000000ffff177224 */ /* 0x000fe200078e0000 */
[----:B---3--:R-:W-:Y:S01]  /*1c660*/  HMMA.16816.F32 R24, R24, R14, R16 ;  /* 0x0000000e1818723c */ /* 0x008fe20000001810 */
[----:B------:R-:W2:Y:S01]  /*1c670*/  LDL.LU.64 R18, [R1+0x2c10] ;  /* 0x002c100001127983 */ /* 0x000ea20000300a00 */
[----:B------:R-:W2:Y:S11]  /*1c680*/  LDL.LU.64 R16, [R1+0x2c08] ;  /* 0x002c080001107983 */ /* 0x000eb60000300a00 */
[----:B------:R-:W-:Y:S10]  /*1c690*/  @!UPT UIADD3 URZ, URZ, URZ, URZ ;  /* 0x0000003f3f3ff290 */ /* 0x000ff4000fffe03f */
[----:B------:R0:W-:Y:S01]  /*1c6a0*/  STL.64 [R1+0x5d0], R24 ;  /* 0x0005d01801007387 */ /* 0x0001e20000100a00 */
[----:B------:R-:W-:Y:S03]  /*1c6b0*/  STL.64 [R1+0x5d8], R26 ;  /* 0x0005d81a01007387 */ /* 0x000fe60000100a00 */
[----:B0-----:R-:W3:Y:S01]  /*1c6c0*/  LDL.LU R24, [R1+0x100] ;  /* 0x0001000001187983 */ /* 0x001ee20000300800 */
[----:B------:R-:W3:Y:S01]  /*1c6d0*/  LDL.LU R25, [R1+0x104] ;  /* 0x0001040001197983 */ /* 0x000ee20000300800 */
[C---:B--2---:R-:W-:Y:S02]  /*1c6e0*/  HMMA.16816.F32 R20, R16.reuse, R22, R4 ;  /* 0x000000161014723c */ /* 0x044fe40000001804 */
[----:B------:R-:W2:Y:S01]  /*1c6f0*/  LDL.LU.64 R6, [R1+0x2c00] ;  /* 0x002c000001067983 */ /* 0x000ea20000300a00 */
[----:B------:R-:W2:Y:S11]  /*1c700*/  LDL.LU.64 R4, [R1+0x2bf8] ;  /* 0x002bf80001047983 */ /* 0x000eb60000300a00 */
[----:B------:R-:W-:Y:S09]  /*1c710*/  @!UPT UIADD3 URZ, URZ, URZ, URZ ;  /* 0x0000003f3f3ff290 */ /* 0x000ff2000fffe03f */
[----:B------:R-:W-:Y:S01]  /*1c720*/  STL.64 [R1+0x550], R20 ;  /* 0x0005501401007387 */ /* 0x000fe20000100a00 */
        /* <DEDUP_REMOVED lines=24> */
[----:B------:R-:W2:Y:S11]  /*1c8b0*/  LDL.LU.64 R6, [R1+0x2ba0] ;  /* 0x002ba00001067983 */ /* 0x000eb60000300a00 */
[----:B------:R-:W-:Y:S10]  /*1c8c0*/  @!UPT UIADD3 URZ, URZ, URZ, URZ ;  /* 0x0000003f3f3ff290 */ /* 0x000ff4000fffe03f */
        /* <DEDUP_REMOVED lines=10> */
[----:B------:R-:W2:Y:S02]  /*1c970*/  LDL.LU.64 R20, [R1+0x2b80] ;  /* 0x002b800001147983 */ /* 0x000ea40000300a00 */
[----:B------:R2:W-:Y:S02]  /*1c980*/  STL.64 [R1+0x2b60], R6 ;  /* 0x002b600601007387 */ /* 0x0005e40000100a00 */
[----:B------:R-:W-:Y:S02]  /*1c990*/  IMAD.MOV.U32 R26, RZ, RZ, R3 ;  /* 0x000000ffff1a7224 */ /* 0x000fe400078e0003 */
[----:B------:R-:W-:Y:S01]  /*1c9a0*/  IMAD.MOV.U32 R27, RZ, RZ, R2 ;  /* 0x000000ffff1b7224 */ /* 0x000fe200078e0002 */
[----:B------:R-:W-:Y:S01]  /*1c9b0*/  STL.64 [R1+0x2b28], R10 ;  /* 0x002b280a01007387 */ /* 0x000fe20000100a00 */
[----:B------:R-:W-:Y:S01]  /*1c9c0*/  STL.64 [R1+0x2b20], R8 ;  /* 0x002b200801007387 */ /* 0x000fe20000100a00 */
[C---:B--2---:R-:W-:Y:S02]  /*1c9d0*/  HMMA.16816.F32 R4, R16.reuse, R10, R20 ;  /* 0x0000000a1004723c */ /* 0x044fe40000001814 */
[----:B------:R-:W-:Y:S11]  /*1c9e0*/  LDSM.16.MT88.4 R20, [R28+0x22100] ;  /* 0x022100001c14783b */ /* 0x000ff60000004200 */
[----:B------:R-:W-:Y:S10]  /*1c9f0*/  @!UPT UIADD3 URZ, URZ, URZ, URZ ;  /* 0x0000003f3f3ff290 */ /* 0x000ff4000fffe03f */
[----:B------:R-:W-:Y:S01]  /*1ca00*/  STL.64 [R1+0x4f0], R4 ;  /* 0x0004f00401007387 */ /* 0x000fe20000100a00 */
[----:B------:R3:W-:Y:S02]  /*1ca10*/  STL.64 [R1+0x4f8], R6 ;  /* 0x0004f80601007387 */ /* 0x0007e40000100a00 */
[----:B---3--:R-:W-:Y:S01]  /*1ca20*/  HMMA.16816.F32 R4, R16, R14, R24 ;  /* 0x0000000e1004723c */ /* 0x008fe20000001818 */
[----:B------:R-:W0:Y:S04]  /*1ca30*/  LDSM.16.MT88.4 R24, [R28+0x22180] ;  /* 0x022180001c18783b */ /* 0x000e280000004200 */
[----:B------:R-:W1:Y:S11]  /*1ca40*/  LDSM.16.MT88.4 R16, [R29+0x22000] ;  /* 0x022000001d10783b */ /* 0x000e760000004200 */
[----:B------:R-:W-:Y:S07]  /*1ca50*/  @!UPT UIADD3 URZ, URZ, URZ, URZ ;  /* 0x0000003f3f3ff290 */ /* 0x000fee000fffe03f */
[----:B------:R2:W-:Y:S01]  /*1ca60*/  STL.64 [R1+0x4d0], R4 ;  /* 0x0004d00401007387 */ /* 0x0005e20000100a00 */
[----:B------:R-:W3:Y:S02]  /*1ca70*/  LDL.LU R8, [R1+0x3a0] ;  /* 0x0003a00001087983 */ /* 0x000ee40000300800 */
[----:B------:R-:W3:Y:S02]  /*1ca80*/  LDL.LU R9, [R1+0x3a4] ;  /* 0x0003a40001097983 */ /* 0x000ee40000300800 */
[----:B------:R-:W3:Y:S01]  /*1ca90*/  LDL.LU R10, [R1+0x3a8] ;  /* 0x0003a800010a7983 */ /* 0x000ee20000300800 */
[----:B------:R-:W3:Y:S01]  /*1caa0*/  LDL.LU R11, [R1+0x3ac] ;  /* 0x0003ac00010b7983 */ /* 0x000ee20000300800 */
[----:B------:R-:W-:Y:S02]  /*1cab0*/  IMAD.MOV.U32 R3, RZ, RZ, R6 ;  /* 0x000000ffff037224 */ /* 0x000fe400078e0006 */
[----:B------:R-:W-:Y:S01]  /*1cac0*/  IMAD.MOV.U32 R2, RZ, RZ, R7 ;  /* 0x000000ffff027224 */ /* 0x000fe200078e0007 */
[----:B--2---:R-:W2:Y:S01]  /*1cad0*/  LDL.LU R4, [R1+0x3d0] ;  /* 0x0003d00001047983 */ /* 0x004ea20000300800 */
[----:B------:R-:W2:Y:S02]  /*1cae0*/  LDL.LU R5, [R1+0x3d4] ;  /* 0x0003d40001057983 */ /* 0x000ea40000300800 */
[----:B------:R-:W2:Y:S02]  /*1caf0*/  LDL.LU R6, [R1+0x3d8] ;  /* 0x0003d80001067983 */ /* 0x000ea40000300800 */
[----:B------:R-:W2:Y:S02]  /*1cb00*/  LDL.LU R7, [R1+0x3dc] ;  /* 0x0003dc0001077983 */ /* 0x000ea40000300800 */
[----:B--2---:R2:W-:Y:S01]  /*1cb10*/  STL.64 [R1+0x2b70], R6 ;  /* 0x002b700601007387 */ /* 0x0045e20000100a00 */
[----:B------:R-:W-:Y:S03]  /*1cb20*/  STL.64 [R1+0x2b68], R4 ;  /* 0x002b680401007387 */ /* 0x000fe60000100a00 */
[----:B--2---:R-:W2:Y:S01]  /*1cb30*/  LDL.64 R6, [R1+0x58] ;  /* 0x0000580001067983 */ /* 0x004ea20000100a00 */
[----:B---3--:R3:W-:Y:S02]  /*1cb40*/  STL.64 [R1+0x2b38], R10 ;  /* 0x002b380a01007387 */ /* 0x0087e40000100a00 */
[----:B------:R-:W-:Y:S01]  /*1cb50*/  STL.64 [R1+0x2b30], R8 ;  /* 0x002b300801007387 */ /* 0x000fe20000100a00 */
[----:B---3--:R-:W3:Y:S04]  /*1cb60*/  LDL.64 R10, [R1+0x28] ;  /* 0x00002800010a7983 */ /* 0x008ee80000100a00 */
[----:B---3--:R3:W-:Y:S04]  /*1cb70*/  STL.64 [R1+0x2b40], R10 ;  /* 0x002b400a01007387 */ /* 0x0087e80000100a00 */
[----:B---3--:R-:W3:Y:S04]  /*1cb80*/  LDL.64 R10, [R1+0x38] ;  /* 0x00003800010a7983 */ /* 0x008ee80000100a00 */
[----:B---3--:R3:W-:Y:S04]  /*1cb90*/  STL.64 [R1+0x2b58], R10 ;  /* 0x002b580a01007387 */ /* 0x0087e80000100a00 */
[----:B---3--:R-:W3:Y:S04]  /*1cba0*/  LDL.64 R10, [R1+0x48] ;  /* 0x00004800010a7983 */ /* 0x008ee80000100a00 */
[----:B---3--:R3:W-:Y:S01]  /*1cbb0*/  STL.64 [R1+0x2b78], R10 ;  /* 0x002b780a01007387 */ /* 0x0087e20000100a00 */
[----:B------:R-:W2:Y:S02]  /*1cbc0*/  LDL.LU R8, [R1+0x3e0] ;  /* 0x0003e00001087983 */ /* 0x000ea40000300800 */
[----:B------:R-:W2:Y:S01]  /*1cbd0*/  LDL.LU R9, [R1+0x3e4] ;  /* 0x0003e40001097983 */ /* 0x000ea20000300800 */
[----:B---3--:R-:W2:Y:S01]  /*1cbe0*/  LDL.LU R10, [R1+0x3e8] ;  /* 0x0003e800010a7983 */ /* 0x008ea20000300800 */
[----:B------:R-:W2:Y:S02]  /*1cbf0*/  LDL.LU R11, [R1+0x3ec] ;  /* 0x0003ec00010b7983 */ /* 0x000ea40000300800 */
[----:B------:R-:W-:Y:S02]  /*1cc00*/  STL.64 [R1+0x2b18], R14 ;  /* 0x002b180e01007387 */ /* 0x000fe40000100a00 */
[----:B----4-:R3:W-:Y:S01]  /*1cc10*/  STL [R1+0x2b10], R13 ;  /* 0x002b100d01007387 */ /* 0x0107e20000100800 */
[----:B------:R-:W4:Y:S04]  /*1cc20*/  LDL.LU R12, [R1+0x390] ;  /* 0x00039000010c7983 */ /* 0x000f280000300800 */
[----:B---3--:R-:W4:Y:S01]  /*1cc30*/  LDL.LU R13, [R1+0x394] ;  /* 0x00039400010d7983 */ /* 0x008f220000300800 */
[----:B------:R-:W3:Y:S02]  /*1cc40*/  LDL.LU R14, [R1+0x398] ;  /* 0x00039800010e7983 */ /* 0x000ee40000300800 */
[----:B------:R-:W3:Y:S02]  /*1cc50*/  LDL.LU R15, [R1+0x39c] ;  /* 0x00039c00010f7983 */ /* 0x000ee40000300800 */
[----:B---3--:R-:W-:Y:S01]  /*1cc60*/  STL.64 [R1+0x2b50], R14 ;  /* 0x002b500e01007387 */ /* 0x008fe20000100a00 */
[----:B----4-:R3:W-:Y:S03]  /*1cc70*/  STL.64 [R1+0x2b48], R12 ;  /* 0x002b480c01007387 */ /* 0x0107e60000100a00 */
[----:B---3--:R-:W3:Y:S01]  /*1cc80*/  LDL.LU R12, [R1+0x3c0] ;  /* 0x0003c000010c7983 */ /* 0x008ee20000300800 */
[----:B------:R-:W3:Y:S02]  /*1cc90*/  LDL.LU R13, [R1+0x3c4] ;  /* 0x0003c400010d7983 */ /* 0x000ee40000300800 */
[----:B------:R-:W3:Y:S02]  /*1cca0*/  LDL.LU R14, [R1+0x3c8] ;  /* 0x0003c800010e7983 */ /* 0x000ee40000300800 */
[----:B------:R-:W3:Y:S01]  /*1ccb0*/  LDL.LU R15, [R1+0x3cc] ;  /* 0x0003cc00010f7983 */ /* 0x000ee20000300800 */
[----:B------:R-:W-:Y:S01]  /*1ccc0*/  STL [R1+0x2858], R3 ;  /* 0x0028580301007387 */ /* 0x000fe20000100800 */
[----:B0-----:R-:W-:Y:S02]  /*1ccd0*/  STL.64 [R1+0x2b08], R26 ;  /* 0x002b081a01007387 */ /* 0x001fe40000100a00 */
[----:B------:R0:W-:Y:S02]  /*1cce0*/  STL.64 [R1+0x2b00], R24 ;  /* 0x002b001801007387 */ /* 0x0001e40000100a00 */
[----:B0-----:R-:W4:Y:S01]  /*1ccf0*/  LDL.LU R24, [R1+0x3b0] ;  /* 0x0003b00001187983 */ /* 0x001f220000300800 */
[----:B------:R-:W4:Y:S02]  /*1cd00*/  LDL.LU R25, [R1+0x3b4] ;  /* 0x0003b40001197983 */ /* 0x000f240000300800 */
[----:B------:R-:W4:Y:S02]  /*1cd10*/  LDL.LU R26, [R1+0x3b8] ;  /* 0x0003b800011a7983 */ /* 0x000f240000300800 */
[----:B------:R-:W4:Y:S01]  /*1cd20*/  LDL.LU R27, [R1+0x3bc] ;  /* 0x0003bc00011b7983 */ /* 0x000f220000300800 */
[----:B-1----:R-:W-:Y:S01]  /*1cd30*/  STL.64 [R1+0x2a80], R18 ;  /* 0x002a801201007387 */ /* 0x002fe20000100a00 */
[----:B------:R0:W-:Y:S03]  /*1cd40*/  STL.64 [R1+0x2a78], R16 ;  /* 0x002a781001007387 */ /* 0x0001e60000100a00 */
[----:B0-----:R-:W3:Y:S01]  /*1cd50*/  LDL.LU R16, [R1+0x210] ;  /* 0x0002100001107983 */ /* 0x001ee20000300800 */
[----:B------:R-:W3:Y:S02]  /*1cd60*/  LDL.LU R17, [R1+0x214] ;  /* 0x0002140001117983 */ /* 0x000ee40000300800 */
[----:B------:R-:W3:Y:S02]  /*1cd70*/  LDL.LU R18, [R1+0x218] ;  /* 0x0002180001127983 */ /* 0x000ee40000300800 */
[----:B------:R-:W3:Y:S01]  /*1cd80*/  LDL.LU R19, [R1+0x21c] ;  /* 0x00021c0001137983 */ /* 0x000ee20000300800 */
[----:B--2---:R-:W-:Y:S01]  /*1cd90*/  HMMA.16816.F32 R8, R20, R6, R8 ;  /* 0x000000061408723c */ /* 0x004fe20000001808 */
[----:B------:R-:W-:-:S02]  /*1cda0*/  IMAD.MOV.U32 R3, RZ, RZ, R6 ;  /* 0x000000ffff037224 */ /* 0x000fc400078e0006 */
[----:B------:R-:W-:Y:S01]  /*1cdb0*/  IMAD.MOV.U32 R0, RZ, RZ, R7 ;  /* 0x000000ffff007224 */ /* 0x000fe200078e0007 */
[----:B---3--:R0:W-:Y:S01]  /*1cdc0*/  STL.64 [R1+0x2a90], R18 ;  /* 0x002a901201007387 */ /* 0x0081e20000100a00 */
[----:B------:R-:W-:Y:S03]  /*1cdd0*/  STL.64 [R1+0x2a88], R16 ;  /* 0x002a881001007387 */ /* 0x000fe60000100a00 */
[----:B0-----:R-:W2:Y:S11]  /*1cde0*/  LDL.64 R18, [R1+0x18] ;  /* 0x0000180001127983 */ /* 0x001eb60000100a00 */
[----:B------:R-:W-:Y:S04]  /*1cdf0*/  @!UPT UIADD3 URZ, URZ, URZ, URZ ;  /* 0x0000003f3f3ff290 */ /* 0x000fe8000fffe03f */
[----:B------:R-:W-:Y:S02]  /*1ce00*/  STL.64 [R1+0x3e0], R8 ;  /* 0x0003e00801007387 */ /* 0x000fe40000100a00 */
[----:B------:R0:W-:Y:S02]  /*1ce10*/  STL.64 [R1+0x3e8], R10 ;  /* 0x0003e80a01007387 */ /* 0x0001e40000100a00 */
[----:B0-----:R-:W3:Y:S01]  /*1ce20*/  LDL.LU.64 R10, [R1+0x2b78] ;  /* 0x002b7800010a7983 */ /* 0x001ee20000300a00 */
[----:B------:R-:W3:Y:S02]  /*1ce30*/  LDL.LU.64 R6, [R1+0x2b70] ;  /* 0x002b700001067983 */ /* 0x000ee40000300a00 */
[----:B------:R-:W3:Y:S02]  /*1ce40*/  LDL.LU.64 R4, [R1+0x2b68] ;  /* 0x002b680001047983 */ /* 0x000ee40000300a00 */
[C---:B---3--:R-:W-:Y:S11]  /*1ce50*/  HMMA.16816.F32 R4, R20.reuse, R10, R4 ;  /* 0x0000000a1404723c */ /* 0x048ff60000001804 */
[----:B------:R-:W-:Y:S11]  /*1ce60*/  @!UPT UIADD3 URZ, URZ, URZ, URZ ;  /* 0x0000003f3f3ff290 */ /* 0x000ff6000fffe03f */
[----:B------:R-:W-:Y:S01]  /*1ce70*/  @!UPT UIADD3 URZ, URZ, URZ, URZ ;  /* 0x0000003f3f3ff290 */ /* 0x000fe2000fffe03f */
[----:B------:R0:W-:Y:S01]  /*1ce80*/  STL.64 [R1+0x3d0], R4 ;  /* 0x0003d00401007387 */ /* 0x0001e20000100a00 */
[----:B------:R1:W-:Y:S02]  /*1ce90*/  STL.64 [R1+0x3d8], R6 ;  /* 0x0003d80601007387 */ /* 0x0003e40000100a00 */
[----:B0-----:R-:W-:Y:S01]  /*1cea0*/  IMAD.MOV.U32 R5, RZ, RZ, R10 ;  /* 0x000000ffff057224 */ /* 0x001fe200078e000a */
[----:B-1----:R-:W3:Y:S01]  /*1ceb0*/  LDL.LU.64 R6, [R1+0x2b60] ;  /* 0x002b600001067983 */ /* 0x002ee20000300a00 */
[----:B------:R-:W-:Y:S02]  /*1cec0*/  IMAD.MOV.U32 R4, RZ, RZ, R11 ;  /* 0x000000ffff047224 */ /* 0x000fe400078e000b */
[----:B------:R-:W2:Y:S02]  /*1ced0*/  LDL.LU.64 R10, [R1+0x2b58] ;  /* 0x002b5800010a7983 */ /* 0x000ea40000300a00 */
[----:B--2---:R-:W-:Y:S01]  /*1cee0*/  HMMA.16816.F32 R12, R20, R10, R12 ;  /* 0x0000000a140c723c */ /* 0x004fe2000000180c */
[----:B------:R-:W-:-:S02]  /*1cef0*/  IMAD.MOV.U32 R17, RZ, RZ, R10 ;  /* 0x000000ffff117224 */ /* 0x000fc400078e000a */
[----:B------:R-:W-:Y:S11]  /*1cf00*/  IMAD.MOV.U32 R16, RZ, RZ, R11 ;  /* 0x000000ffff107224 */ /* 0x000ff600078e000b */
[----:B------:R-:W-:Y:S09]  /*1cf10*/  @!UPT UIADD3 URZ, URZ, URZ, URZ ;  /* 0x0000003f3f3ff290 */ /* 0x000ff2000fffe03f */
[----:B------:R-:W-:Y:S01]  /*1cf20*/  STL.64 [R1+0x3c0], R12 ;  /* 0x0003c00c01007387 */ /* 0x000fe20000100a00 */
[----:B------:R0:W-:Y:S03]  /*1cf30*/  STL.64 [R1+0x3c8], R14 ;  /* 0x0003c80e01007387 */ /* 0x0001e60000100a00 */
[----:B0-----:R-:W3:Y:S01]  /*1cf40*/  LDL.LU.64 R14, [R1+0x2b50] ;  /* 0x002b5000010e7983 */ /* 0x001ee20000300a00 */
[----:B------:R-:W3:Y:S02]  /*1cf50*/  LDL.LU.64 R12, [R1+0x2b48] ;  /* 0x002b4800010c7983 */ /* 0x000ee40000300a00 */
[----:B------:R-:W4:Y:S02]  /*1cf60*/  LDL.LU.64 R10, [R1+0x2b40] ;  /* 0x002b4000010a7983 */ /* 0x000f240000300a00 */
[C---:B----4-:R-:W-:Y:S11]  /*1cf70*/  HMMA.16816.F32 R24, R20.reuse, R10, R24 ;  /* 0x0000000a1418723c */ /* 0x050ff60000001818 */
[----:B------:R-:W-:Y:S11]  /*1cf80*/  @!UPT UIADD3 URZ, URZ, URZ, URZ ;  /* 0x0000003f3f3ff290 */ /* 0x000ff6000fffe03f */
[----:B------:R-:W-:Y:S01]  /*1cf90*/  @!UPT UIADD3 URZ, URZ, URZ, URZ ;  /* 0x0000003f3f3ff290 */ /* 0x000fe2000fffe03f */
[----:B------:R0:W-:Y:S01]  /*1cfa0*/  STL.64 [R1+0x3b0], R24 ;  /* 0x0003b01801007387 */ /* 0x0001e20000100a00 */
[----:B------:R-:W-:Y:S02]  /*1cfb0*/  STL.64 [R1+0x3b8], R26 ;  /* 0x0003b81a01007387 */ /* 0x000fe40000100a00 */
[----:B0-----:R-:W-:Y:S02]  /*1cfc0*/  IMAD.MOV.U32 R25, RZ, RZ, R10 ;  /* 0x000000ffff197224 */ /* 0x001fe400078e000a */
[----:B------:R-:W-:Y:S02]  /*1cfd0*/  IMAD.MOV.U32 R24, RZ, RZ, R11 ;  /* 0x000000ffff187224 */ /* 0x000fe400078e000b */
[----:B------:R-:W2:Y:S01]  /*1cfe0*/  LDL.LU.64 R10, [R1+0x2b38] ;  /* 0x002b3800010a7983 */ /* 0x000ea20000300a00 */
        /* <DEDUP_REMOVED lines=10> */
[----:B------:R-:W-:-:S02]  /*1d090*/  IMAD.MOV.U32 R19, RZ, RZ, R24 ;  /* 0x000000ffff137224 */ /* 0x000fc400078e0018 */
[----:B---3--:R-:W-:Y:S03]  /*1d0a0*/  HMMA.16816.F32 R24, R20, R6, R12 ;  /* 0x000000061418723c */ /* 0x008fe6000000180c */
[----:B------:R0:W-:Y:S02]  /*1d0b0*/  STL.64 [R1+0x2ab8], R18 ;  /* 0x002ab81201007387 */ /* 0x0001e40000100a00 */
[----:B0-----:R-:W-:Y:S02]  /*1d0c0*/  IMAD.MOV.U32 R18, RZ, RZ, R17 ;  /* 0x000000ffff127224 */ /* 0x001fe400078e0011 */
[----:B------:R-:W-:-:S05]  /*1d0d0*/  IMAD.MOV.U32 R19, RZ, RZ, R16 ;  /* 0x000000ffff137224 */ /* 0x000fca00078e0010 */
[----:B------:R0:W-:Y:S02]  /*1d0e0*/  STL.64 [R1+0x2ad0], R18 ;  /* 0x002ad01201007387 */ /* 0x0001e40000100a00 */
[----:B0-----:R-:W-:Y:S02]  /*1d0f0*/  IMAD.MOV.U32 R18, RZ, RZ, R5 ;  /* 0x000000ffff127224 */ /* 0x001fe400078e0005 */
[----:B------:R-:W-:-:S05]  /*1d100*/  IMAD.MOV.U32 R19, RZ, RZ, R4 ;  /* 0x000000ffff137224 */ /* 0x000fca00078e0004 */
[----:B------:R-:W-:Y:S01]  /*1d110*/  STL.64 [R1+0x2ae8], R18 ;  /* 0x002ae81201007387 */ /* 0x000fe20000100a00 */
[----:B------:R-:W2:Y:S02]  /*1d120*/  LDL.LU R12, [R1+0x380] ;  /* 0x00038000010c7983 */ /* 0x000ea40000300800 */
[----:B------:R0:W-:Y:S02]  /*1d130*/  STL.64 [R1+0x390], R24 ;  /* 0x0003901801007387 */ /* 0x0001e40000100a00 */
[----:B------:R1:W-:Y:S01]  /*1d140*/  STL.64 [R1+0x398], R26 ;  /* 0x0003981a01007387 */ /* 0x0003e20000100a00 */
[----:B------:R-:W2:Y:S01]  /*1d150*/  LDL.LU R13, [R1+0x384] ;  /* 0x00038400010d7983 */ /* 0x000ea20000300800 */
[----:B------:R-:W2:Y:S02]  /*1d160*/  LDL.LU R14, [R1+0x388] ;  /* 0x00038800010e7983 */ /* 0x000ea40000300800 */
[----:B------:R-:W2:Y:S01]  /*1d170*/  LDL.LU R15, [R1+0x38c] ;  /* 0x00038c00010f7983 */ /* 0x000ea20000300800 */
[----:B0-----:R-:W3:Y:S01]  /*1d180*/  LDL.LU R24, [R1+0x2f0] ;  /* 0x0002f00001187983 */ /* 0x001ee20000300800 */
[----:B------:R-:W3:Y:S02]  /*1d190*/  LDL.LU R25, [R1+0x2f4] ;  /* 0x0002f40001197983 */ /* 0x000ee40000300800 */
[----:B-1----:R-:W3:Y:S02]  /*1d1a0*/  LDL.LU R26, [R1+0x2f8] ;  /* 0x0002f800011a7983 */ /* 0x002ee40000300800 */
[----:B------:R-:W3:Y:S01]  /*1d1b0*/  LDL.LU R27, [R1+0x2fc] ;  /* 0x0002fc00011b7983 */ /* 0x000ee20000300800 */
        /* <DEDUP_REMOVED lines=9> */
[----:B------:R-:W2:Y:S02]  /*1d250*/  LDL.LU R6, [R1+0x248] ;  /* 0x0002480001067983 */ /* 0x000ea40000300800 */
[----:B------:R-:W2:Y:S02]  /*1d260*/  LDL.LU R7, [R1+0x24c] ;  /* 0x00024c0001077983 */ /* 0x000ea40000300800 */
[----:B--2---:R-:W-:Y:S01]  /*1d270*/  STL.64 [R1+0x2ac8], R6 ;  /* 0x002ac80601007387 */ /* 0x004fe20000100a00 */
[----:B------:R0:W-:Y:S03]  /*1d280*/  STL.64 [R1+0x2ac0], R4 ;  /* 0x002ac00401007387 */ /* 0x0001e60000100a00 */
[----:B0-----:R-:W2:Y:S01]  /*1d290*/  LDL.LU R4, [R1+0x250] ;  /* 0x0002500001047983 */ /* 0x001ea20000300800 */
[----:B------:R-:W2:Y:S02]  /*1d2a0*/  LDL.LU R5, [R1+0x254] ;  /* 0x0002540001057983 */ /* 0x000ea40000300800 */
[----:B------:R-:W2:Y:S02]  /*1d2b0*/  LDL.LU R6, [R1+0x258] ;  /* 0x0002580001067983 */ /* 0x000ea40000300800 */
[----:B------:R-:W2:Y:S01]  /*1d2c0*/  LDL.LU R7, [R1+0x25c] ;  /* 0x00025c0001077983 */ /* 0x000ea20000300800 */
[----:B------:R-:W-:Y:S01]  /*1d2d0*/  HMMA.16816.F32 R12, R20, R10, R12 ;  /* 0x0000000a140c723c */ /* 0x000fe2000000180c */
        /* <DEDUP_REMOVED lines=11> */
[----:B------:R-:W2:Y:S02]  /*1d390*/  LDL.LU R7, [R1+0x27c] ;  /* 0x00027c0001077983 */ /* 0x000ea40000300800 */
[----:B------:R-:W-:Y:S01]  /*1d3a0*/  STL.64 [R1+0x380], R12 ;  /* 0x0003800c01007387 */ /* 0x000fe20000100a00 */
[----:B------:R0:W-:Y:S03]  /*1d3b0*/  STL.64 [R1+0x388], R14 ;  /* 0x0003880e01007387 */ /* 0x0001e60000100a00 */
[----:B0-----:R-:W3:Y:S01]  /*1d3c0*/  LDL.LU.64 R14, [R1+0x2b18] ;  /* 0x002b1800010e7983 */ /* 0x001ee20000300a00 */
[----:B------:R-:W2:Y:S02]  /*1d3d0*/  LDL.LU R13, [R1+0x2b10] ;  /* 0x002b1000010d7983 */ /* 0x000ea40000300800 */
[----:B------:R-:W-:-:S02]  /*1d3e0*/  IMAD.MOV.U32 R18, RZ, RZ, R3 ;  /* 0x000000ffff127224 */ /* 0x000fc400078e0003 */
[----:B------:R-:W-:Y:S01]  /*1d3f0*/  IMAD.MOV.U32 R19, RZ, RZ, R0 ;  /* 0x000000ffff137224 */ /* 0x000fe200078e0000 */
[----:B---3--:R-:W-:Y:S01]  /*1d400*/  HMMA.16816.F32 R20, R20, R14, R24 ;  /* 0x0000000e1414723c */ /* 0x008fe20000001818 */
[----:B------:R-:W2:Y:S01]  /*1d410*/  LDL.LU.64 R26, [R1+0x2b08] ;  /* 0x002b0800011a7983 */ /* 0x000ea20000300a00 */
[----:B------:R-:W2:Y:S11]  /*1d420*/  LDL.LU.64 R24, [R1+0x2b00] ;  /* 0x002b000001187983 */ /* 0x000eb60000300a00 */
[----:B------:R-:W-:Y:S10]  /*1d430*/  @!UPT UIADD3 URZ, URZ, URZ, URZ ;  /* 0x0000003f3f3ff290 */ /* 0x000ff4000fffe03f */
[----:B------:R0:W-:Y:S01]  /*1d440*/  STL.64 [R1+0x2f0], R20 ;  /* 0x0002f01401007387 */ /* 0x0001e20000100a00 */
[----:B------:R1:W-:Y:S03]  /*1d450*/  STL.64 [R1+0x2f8], R22 ;  /* 0x0002f81601007387 */ /* 0x0003e60000100a00 */
[----:B0-----:R-:W3:Y:S01]  /*1d460*/  LDL.LU R20, [R1+0x220] ;  /* 0x0002200001147983 */ /* 0x001ee20000300800 */
[----:B------:R-:W3:Y:S02]  /*1d470*/  LDL.LU R21, [R1+0x224] ;  /* 0x0002240001157983 */ /* 0x000ee40000300800 */
[----:B-1----:R-:W3:Y:S02]  /*1d480*/  LDL.LU R22, [R1+0x228] ;  /* 0x0002280001167983 */ /* 0x002ee40000300800 */
[----:B------:R-:W3:Y:S01]  /*1d490*/  LDL.LU R23, [R1+0x22c] ;  /* 0x00022c0001177983 */ /* 0x000ee20000300800 */
[C---:B--2---:R-:W-:Y:S01]  /*1d4a0*/  HMMA.16816.F32 R16, R24.reuse, R18, R4 ;  /* 0x000000121810723c */ /* 0x044fe20000001804 */
[----:B------:R-:W2:Y:S01]  /*1d4b0*/  LDL.LU.64 R6, [R1+0x2af8] ;  /* 0x002af80001067983 */ /* 0x000ea20000300a00 */
[----:B------:R-:W2:Y:S11]  /*1d4c0*/  LDL.LU.64 R4, [R1+0x2af0] ;  /* 0x002af00001047983 */ /* 0x000eb60000300a00 */
[----:B------:R-:W-:Y:S10]  /*1d4d0*/  @!UPT UIADD3 URZ, URZ, URZ, URZ ;  /* 0x0000003f3f3ff290 */ /* 0x000ff4000fffe03f */
        /* <DEDUP_REMOVED lines=24> */
[C---:B--2---:R-:W-:Y:S01]  /*1d660*/  HMMA.16816.F32 R4, R24.reuse, R18, R4 ;  /* 0x000000121804723c */ /* 0x044fe20000001804 */
[----:B------:R-:W-:Y:S02]  /*1d670*/  IMAD.MOV.U32 R3, RZ, RZ, R18 ;  /* 0x000000ffff037224 */ /* 0x000fe400078e0012 */
[----:B------:R-:W-:Y:S11]  /*1d680*/  IMAD.MOV.U32 R0, RZ, RZ, R19 ;  /* 0x000000ffff007224 */ /* 0x000ff600078e0013 */
[----:B------:R-:W-:Y:S09]  /*1d690*/  @!UPT UIADD3 URZ, URZ, URZ, URZ ;  /* 0x0000003f3f3ff290 */ /* 0x000ff2000fffe03f */
[----:B------:R-:W-:Y:S01]  /*1d6a0*/  STL.64 [R1+0x230], R4 ;  /* 0x0002300401007387 */ /* 0x000fe20000100a00 */
[----:B------:R0:W-:Y:S03]  /*1d6b0*/  STL.64 [R1+0x238], R6 ;  /* 0x0002380601007387 */ /* 0x0001e60000100a00 */
[----:B0-----:R-:W3:Y:S01]  /*1d6c0*/  LDL.LU.64 R6, [R1+0x2a98] ;  /* 0x002a980001067983 */ /* 0x001ee20000300a00 */
[----:B------:R-:W2:Y:S02]  /*1d6d0*/  LDL.LU.64 R18, [R1+0x2a90] ;  /* 0x002a900001127983 */ /* 0x000ea40000300a00 */
[----:B------:R-:W2:Y:S01]  /*1d6e0*/  LDL.LU.64 R16, [R1+0x2a88] ;  /* 0x002a880001107983 */ /* 0x000ea20000300a00 */
[C---:B---3--:R-:W-:Y:S01]  /*1d6f0*/  HMMA.16816.F32 R20, R24.reuse, R6, R20 ;  /* 0x000000061814723c */ /* 0x048fe20000001814 */
[----:B------:R2:W-:Y:S07]  /*1d700*/  STL.64 [R1+0x2a58], R6 ;  /* 0x002a580601007387 */ /* 0x0005ee0000100a00 */
[C---:B--2---:R-:W-:Y:S11]  /*1d710*/  HMMA.16816.F32 R4, R24.reuse, R10, R16 ;  /* 0x0000000a1804723c */ /* 0x044ff60000001810 */
[----:B------:R-:W-:Y:S04]  /*1d720*/  @!UPT UIADD3 URZ, URZ, URZ, URZ ;  /* 0x0000003f3f3ff290 */ /* 0x000fe8000fffe03f */
[----:B------:R-:W-:Y:S01]  /*1d730*/  STL.64 [R1+0x220], R20 ;  /* 0x0002201401007387 */ /* 0x000fe20000100a00 */
[----:B------:R-:W-:Y:S02]  /*1d740*/  STL.64 [R1+0x228], R22 ;  /* 0x0002281601007387 */ /* 0x000fe40000100a00 */
[----:B------:R-:W2:Y:S05]  /*1d750*/  LDL.LU R16, [R1+0xe0] ;  /* 0x0000e00001107983 */ /* 0x000eaa0000300800 */
[----:B------:R-:W-:Y:S01]  /*1d760*/  STL.64 [R1+0x170], R4 ;  /* 0x0001700401007387 */ /* 0x000fe20000100a00 */
[----:B------:R-:W-:Y:S02]  /*1d770*/  STL.64 [R1+0x178], R6 ;  /* 0x0001780601007387 */ /* 0x000fe40000100a00 */
[----:B------:R-:W2:Y:S02]  /*1d780*/  LDL.LU R17, [R1+0xe4] ;  /* 0x0000e40001117983 */ /* 0x000ea40000300800 */
[----:B------:R-:W2:Y:S01]  /*1d790*/  LDL.LU R18, [R1+0xe8] ;  /* 0x0000e80001127983 */ /* 0x000ea20000300800 */
[----:B------:R-:W2:Y:S01]  /*1d7a0*/  LDL.LU R19, [R1+0xec] ;  /* 0x0000ec0001137983 */ /* 0x000ea20000300800 */
[----:B------:R-:W-:Y:S02]  /*1d7b0*/  STL.64 [R1+0x2a00], R10 ;  /* 0x002a000a01007387 */ /* 0x000fe40000100a00 */
[----:B----4-:R0:W-:Y:S02]  /*1d7c0*/  STL.64 [R1+0x29f8], R8 ;  /* 0x0029f80801007387 */ /* 0x0101e40000100a00 */
[----:B0-----:R-:W3:Y:S01]  /*1d7d0*/  LDL.LU R8, [R1+0x1a0] ;  /* 0x0001a00001087983 */ /* 0x001ee20000300800 */
[----:B------:R-:W3:Y:S02]  /*1d7e0*/  LDL.LU R9, [R1+0x1a4] ;  /* 0x0001a40001097983 */ /* 0x000ee40000300800 */
[----:B------:R-:W4:Y:S02]  /*1d7f0*/  LDL.LU R10, [R1+0x1a8] ;  /* 0x0001a800010a7983 */ /* 0x000f240000300800 */
[----:B------:R-:W4:Y:S01]  /*1d800*/  LDL.LU R11, [R1+0x1ac] ;  /* 0x0001ac00010b7983 */ /* 0x000f220000300800 */
[----:B------:R-:W2:Y:S01]  /*1d810*/  LDL.LU R20, [R1+0x1d0] ;  /* 0x0001d00001147983 */ /* 0x000ea20000300800 */
[----:B------:R-:W2:Y:S02]  /*1d820*/  LDL.LU R21, [R1+0x1d4] ;  /* 0x0001d40001157983 */ /* 0x000ea40000300800 */
[----:B------:R-:W2:Y:S02]  /*1d830*/  LDL.LU R22, [R1+0x1d8] ;  /* 0x0001d80001167983 */ /* 0x000ea40000300800 */
[----:B------:R-:W2:Y:S01]  /*1d840*/  LDL.LU R23, [R1+0x1dc] ;  /* 0x0001dc0001177983 */ /* 0x000ea20000300800 */
[----:B------:R-:W2:Y:S01]  /*1d850*/  LDL.LU R4, [R1+0x1e0] ;  /* 0x0001e00001047983 */ /* 0x000ea20000300800 */
[----:B------:R-:W2:Y:S02]  /*1d860*/  LDL.LU R5, [R1+0x1e4] ;  /* 0x0001e40001057983 */ /* 0x000ea40000300800 */
[----:B------:R-:W2:Y:S02]  /*1d870*/  LDL.LU R6, [R1+0x1e8] ;  /* 0x0001e80001067983 */ /* 0x000ea40000300800 */
[----:B------:R-:W2:Y:S02]  /*1d880*/  LDL.LU R7, [R1+0x1ec] ;  /* 0x0001ec0001077983 */ /* 0x000ea40000300800 */
[----:B--2---:R0:W-:Y:S01]  /*1d890*/  STL.64 [R1+0x2a68], R6 ;  /* 0x002a680601007387 */ /* 0x0041e20000100a00 */
[----:B------:R-:W-:Y:S03]  /*1d8a0*/  STL.64 [R1+0x2a60], R4 ;  /* 0x002a600401007387 */ /* 0x000fe60000100a00 */
[----:B0-----:R-:W2:Y:S01]  /*1d8b0*/  LDL.64 R6, [R1+0x58] ;  /* 0x0000580001067983 */ /* 0x001ea20000100a00 */
[----:B------:R0:W-:Y:S02]  /*1d8c0*/  STL.64 [R1+0x2a50], R22 ;  /* 0x002a501601007387 */ /* 0x0001e40000100a00 */
[----:B------:R1:W-:Y:S01]  /*1d8d0*/  STL.64 [R1+0x2a48], R20 ;  /* 0x002a481401007387 */ /* 0x0003e20000100a00 */
[----:B0-----:R-:W2:Y:S01]  /*1d8e0*/  LDL.64 R22, [R1+0x48] ;  /* 0x0000480001167983 */ /* 0x001ea20000100a00 */
[----:B------:R-:W-:Y:S03]  /*1d8f0*/  HMMA.16816.F32 R24, R24, R14, R16 ;  /* 0x0000000e1818723c */ /* 0x000fe60000001810 */
[----:B--2---:R0:W-:Y:S01]  /*1d900*/  STL.64 [R1+0x2a70], R22 ;  /* 0x002a701601007387 */ /* 0x0041e20000100a00 */
[----:B-1----:R-:W2:Y:S02]  /*1d910*/  LDL.LU R20, [R1+0x1f0] ;  /* 0x0001f00001147983 */ /* 0x002ea40000300800 */
[----:B------:R-:W2:Y:S01]  /*1d920*/  LDL.LU R21, [R1+0x1f4] ;  /* 0x0001f40001157983 */ /* 0x000ea20000300800 */
[----:B0-----:R-:W2:Y:S01]  /*1d930*/  LDL.LU R22, [R1+0x1f8] ;  /* 0x0001f80001167983 */ /* 0x001ea20000300800 */
[----:B------:R-:W2:Y:S02]  /*1d940*/  LDL.LU R23, [R1+0x1fc] ;  /* 0x0001fc0001177983 */ /* 0x000ea40000300800 */
[----:B----4-:R0:W-:Y:S02]  /*1d950*/  STL.64 [R1+0x2a10], R10 ;  /* 0x002a100a01007387 */ /* 0x0101e40000100a00 */
[----:B---3--:R-:W-:Y:S02]  /*1d960*/  STL.64 [R1+0x2a08], R8 ;  /* 0x002a080801007387 */ /* 0x008fe40000100a00 */
[----:B0-----:R-:W-:-:S02]  /*1d970*/  IMAD.MOV.U32 R10, RZ, RZ, R3 ;  /* 0x000000ffff0a7224 */ /* 0x001fc400078e0003 */
[----:B------:R-:W-:-:S05]  /*1d980*/  IMAD.MOV.U32 R11, RZ, RZ, R0 ;  /* 0x000000ffff0b7224 */ /* 0x000fca00078e0000 */
[----:B------:R0:W-:Y:S04]  /*1d990*/  STL.64 [R1+0x2a28], R10 ;  /* 0x002a280a01007387 */ /* 0x0001e80000100a00 */
[----:B0-----:R-:W3:Y:S04]  /*1d9a0*/  LDL.64 R10, [R1+0x28] ;  /* 0x00002800010a7983 */ /* 0x001ee80000100a00 */
[----:B---3--:R0:W-:Y:S04]  /*1d9b0*/  STL.64 [R1+0x2a40], R10 ;  /* 0x002a400a01007387 */ /* 0x0081e80000100a00 */
[----:B0-----:R-:W3:Y:S01]  /*1d9c0*/  LDL.64 R10, [R1+0x38] ;  /* 0x00003800010a7983 */ /* 0x001ee20000100a00 */
[----:B------:R-:W2:Y:S02]  /*1d9d0*/  LDL.LU.64 R18, [R1+0x2a80] ;  /* 0x002a800001127983 */ /* 0x000ea40000300a00 */
[----:B------:R-:W2:Y:S02]  /*1d9e0*/  LDL.LU.64 R16, [R1+0x2a78] ;  /* 0x002a780001107983 */ /* 0x000ea40000300a00 */
[----:B------:R0:W-:Y:S01]  /*1d9f0*/  STL.64 [R1+0xe0], R24 ;  /* 0x0000e01801007387 */ /* 0x0001e20000100a00 */
[----:B------:R1:W-:Y:S04]  /*1da00*/  STL.64 [R1+0xe8], R26 ;  /* 0x0000e81a01007387 */ /* 0x0003e80000100a00 */
[----:B0-----:R-:W4:Y:S01]  /*1da10*/  LDL.LU R24, [R1+0x190] ;  /* 0x0001900001187983 */ /* 0x001f220000300800 */
[----:B------:R-:W4:Y:S02]  /*1da20*/  LDL.LU R25, [R1+0x194] ;  /* 0x0001940001197983 */ /* 0x000f240000300800 */
[----:B-1----:R-:W2:Y:S02]  /*1da30*/  LDL.LU R26, [R1+0x198] ;  /* 0x00019800011a7983 */ /* 0x002ea40000300800 */
[----:B------:R-:W2:Y:S02]  /*1da40*/  LDL.LU R27, [R1+0x19c] ;  /* 0x00019c00011b7983 */ /* 0x000ea40000300800 */
[----:B--2---:R-:W-:Y:S01]  /*1da50*/  STL.64 [R1+0x2a20], R26 ;  /* 0x002a201a01007387 */ /* 0x004fe20000100a00 */
[----:B----4-:R0:W-:Y:S03]  /*1da60*/  STL.64 [R1+0x2a18], R24 ;  /* 0x002a181801007387 */ /* 0x0101e60000100a00 */
[----:B0-----:R-:W2:Y:S01]  /*1da70*/  LDL.LU R24, [R1+0x1b0] ;  /* 0x0001b00001187983 */ /* 0x001ea20000300800 */
[----:B------:R-:W2:Y:S02]  /*1da80*/  LDL.LU R25, [R1+0x1b4] ;  /* 0x0001b40001197983 */ /* 0x000ea40000300800 */
[----:B------:R-:W4:Y:S02]  /*1da90*/  LDL.LU R26, [R1+0x1b8] ;  /* 0x0001b800011a7983 */ /* 0x000f240000300800 */
[----:B------:R-:W4:Y:S01]  /*1daa0*/  LDL.LU R27, [R1+0x1bc] ;  /* 0x0001bc00011b7983 */ /* 0x000f220000300800 */
[----:B------:R-:W-:Y:S01]  /*1dab0*/  HMMA.16816.F32 R20, R16, R6, R20 ;  /* 0x000000061014723c */ /* 0x000fe20000001814 */
[----:B------:R-:W-:-:S02]  /*1dac0*/  IMAD.MOV.U32 R3, RZ, RZ, R6 ;  /* 0x000000ffff037224 */ /* 0x000fc400078e0006 */
[----:B------:R-:W-:Y:S01]  /*1dad0*/  IMAD.MOV.U32 R0, RZ, RZ, R7 ;  /* 0x000000ffff007224 */ /* 0x000fe200078e0007 */
[----:B----4-:R-:W-:Y:S01]  /*1dae0*/  STL.64 [R1+0x2a38], R26 ;  /* 0x002a381a01007387 */ /* 0x010fe20000100a00 */
[----:B--2---:R0:W-:Y:S03]  /*1daf0*/  STL.64 [R1+0x2a30], R24 ;  /* 0x002a301801007387 */ /* 0x0041e60000100a00 */
[----:B0-----:R-:W2:Y:S01]  /*1db00*/  LDL.LU R24, [R1+0x1c0] ;  /* 0x0001c00001187983 */ /* 0x001ea20000300800 */
[----:B------:R-:W2:Y:S02]  /*1db10*/  LDL.LU R25, [R1+0x1c4] ;  /* 0x0001c40001197983 */ /* 0x000ea40000300800 */
[----:B------:R-:W2:Y:S02]  /*1db20*/  LDL.LU R26, [R1+0x1c8] ;  /* 0x0001c800011a7983 */ /* 0x000ea40000300800 */
[----:B------:R-:W2:Y:S10]  /*1db30*/  LDL.LU R27, [R1+0x1cc] ;  /* 0x0001cc00011b7983 */ /* 0x000eb40000300800 */
[----:B------:R-:W-:Y:S01]  /*1db40*/  STL.64 [R1+0x5c0], R20 ;  /* 0x0005c01401007387 */ /* 0x000fe20000100a00 */
[----:B------:R0:W-:Y:S03]  /*1db50*/  STL.64 [R1+0x5c8], R22 ;  /* 0x0005c81601007387 */ /* 0x0001e60000100a00 */
[----:B0-----:R-:W4:Y:S01]  /*1db60*/  LDL.LU.64 R22, [R1+0x2a70] ;  /* 0x002a700001167983 */ /* 0x001f220000300a00 */
[----:B------:R-:W4:Y:S02]  /*1db70*/  LDL.LU.64 R6, [R1+0x2a68] ;  /* 0x002a680001067983 */ /* 0x000f240000300a00 */
[----:B------:R-:W4:Y:S02]  /*1db80*/  LDL.LU.64 R4, [R1+0x2a60] ;  /* 0x002a600001047983 */ /* 0x000f240000300a00 */
[C---:B----4-:R-:W-:Y:S11]  /*1db90*/  HMMA.16816.F32 R4, R16.reuse, R22, R4 ;  /* 0x000000161004723c */ /* 0x050ff60000001804 */
[----:B------:R-:W-:Y:S11]  /*1dba0*/  @!UPT UIADD3 URZ, URZ, URZ, URZ ;  /* 0x0000003f3f3ff290 */ /* 0x000ff6000fffe03f */
[----:B------:R-:W-:Y:S01]  /*1dbb0*/  @!UPT UIADD3 URZ, URZ, URZ, URZ ;  /* 0x0000003f3f3ff290 */ /* 0x000fe2000fffe03f */
[----:B------:R0:W-:Y:S01]  /*1dbc0*/  STL.64 [R1+0x5b0], R4 ;  /* 0x0005b00401007387 */ /* 0x0001e20000100a00 */
[----:B------:R1:W-:Y:S02]  /*1dbd0*/  STL.64 [R1+0x5b8], R6 ;  /* 0x0005b80601007387 */ /* 0x0003e40000100a00 */
[----:B0-----:R-:W-:Y:S01]  /*1dbe0*/  IMAD.MOV.U32 R5, RZ, RZ, R22 ;  /* 0x000000ffff057224 */ /* 0x001fe200078e0016 */
[----:B-1----:R-:W4:Y:S01]  /*1dbf0*/  LDL.LU.64 R6, [R1+0x2a58] ;  /* 0x002a580001067983 */ /* 0x002f220000300a00 */
[----:B------:R-:W-:Y:S02]  /*1dc00*/  IMAD.MOV.U32 R4, RZ, RZ, R23 ;  /* 0x000000ffff047224 */ /* 0x000fe400078e0017 */
[----:B------:R-:W2:Y:S02]  /*1dc10*/  LDL.LU.64 R22, [R1+0x2a50] ;  /* 0x002a500001167983 */ /* 0x000ea40000300a00 */
[----:B------:R-:W2:Y:S02]  /*1dc20*/  LDL.LU.64 R20, [R1+0x2a48] ;  /* 0x002a480001147983 */ /* 0x000ea40000300a00 */
[----:B---3--:R-:W-:Y:S01]  /*1dc30*/  IMAD.MOV.U32 R12, RZ, RZ, R11 ;  /* 0x000000ffff0c7224 */ /* 0x008fe200078e000b */
        /* <DEDUP_REMOVED lines=17> */
[----:B------:R-:W2:Y:S01]  /*1dd50*/  LDL.LU.64 R26, [R1+0x2a20] ;  /* 0x002a2000011a7983 */ /* 0x000ea20000300a00 */
[----:B------:R-:W2:Y:S11]  /*1dd60*/  LDL.LU.64 R24, [R1+0x2a18] ;  /* 0x002a180001187983 */ /* 0x000eb60000300a00 */
[----:B------:R-:W-:Y:S10]  /*1dd70*/  @!UPT UIADD3 URZ, URZ, URZ, URZ ;  /* 0x0000003f3f3ff290 */ /* 0x000ff4000fffe03f */
[----:B------:R-:W-:Y:S01]  /*1dd80*/  STL.64 [R1+0x580], R8 ;  /* 0x0005800801007387 */ /* 0x000fe20000100a00 */
[----:B------:R0:W-:Y:S03]  /*1dd90*/  STL.64 [R1+0x588], R10 ;  /* 0x0005880a01007387 */ /* 0x0001e60000100a00 */
[----:B0-----:R-:W4:Y:S01]  /*1dda0*/  LDL.LU.64 R10, [R1+0x2a10] ;  /* 0x002a1000010a7983 */ /* 0x001f220000300a00 */
[----:B------:R-:W4:Y:S02]  /*1ddb0*/  LDL.LU.64 R8, [R1+0x2a08] ;  /* 0x002a080001087983 */ /* 0x000f240000300a00 */
[C---:B----4-:R-:W-:Y:S11]  /*1ddc0*/  HMMA.16816.F32 R8, R16.reuse, R6, R8 ;  /* 0x000000061008723c */ /* 0x050ff60000001808 */
[----:B------:R-:W-:Y:S11]  /*1ddd0*/  @!UPT UIADD3 URZ, URZ, URZ, URZ ;  /* 0x0000003f3f3ff290 */ /* 0x000ff6000fffe03f */
[----:B------:R-:W-:Y:S01]  /*1dde0*/  @!UPT UIADD3 URZ, URZ, URZ, URZ ;  /* 0x0000003f3f3ff290 */ /* 0x000fe2000fffe03f */
[----:B------:R-:W-:Y:S01]  /*1ddf0*/  STL.64 [R1+0x570], R8 ;  /* 0x0005700801007387 */ /* 0x000fe20000100a00 */
[----:B------:R0:W-:Y:S03]  /*1de00*/  STL.64 [R1+0x578], R10 ;  /* 0x0005780a01007387 */ /* 0x0001e60000100a00 */
[----:B0-----:R-:W2:Y:S01]  /*1de10*/  LDL.LU.64 R10, [R1+0x2a00] ;  /* 0x002a0000010a7983 */ /* 0x001ea20000300a00 */
[----:B------:R-:W3:Y:S02]  /*1de20*/  LDL.LU.64 R8, [R1+0x29f8] ;  /* 0x0029f80001087983 */ /* 0x000ee40000300a00 */
[----:B------:R0:W-:Y:S02]  /*1de30*/  STL.64 [R1+0x2980], R6 ;  /* 0x0029800601007387 */ /* 0x0001e40000100a00 */
[----:B0-----:R-:W4:Y:S01]  /*1de40*/  LDL.LU.64 R6, [R1+0x18] ;  /* 0x0000180001067983 */ /* 0x001f220000300a00 */
[----:B--2---:R-:W-:Y:S03]  /*1de50*/  HMMA.16816.F32 R24, R16, R10, R24 ;  /* 0x0000000a1018723c */ /* 0x004fe60000001818 */
[----:B----4-:R0:W-:Y:S02]  /*1de60*/  STL.64 [R1+0x2998], R6 ;  /* 0x0029980601007387 */ /* 0x0101e40000100a00 */
[----:B0-----:R-:W-:-:S02]  /*1de70*/  IMAD.MOV.U32 R6, RZ, RZ, R22 ;  /* 0x000000ffff067224 */ /* 0x001fc400078e0016 */
[----:B------:R-:W-:-:S05]  /*1de80*/  IMAD.MOV.U32 R7, RZ, RZ, R21 ;  /* 0x000000ffff077224 */ /* 0x000fca00078e0015 */
[----:B------:R0:W-:Y:S11]  /*1de90*/  STL.64 [R1+0x29b0], R6 ;  /* 0x0029b00601007387 */ /* 0x0001f60000100a00 */
[----:B------:R-:W-:Y:S02]  /*1dea0*/  STL.64 [R1+0x560], R24 ;  /* 0x0005601801007387 */ /* 0x000fe40000100a00 */
[----:B------:R-:W-:Y:S02]  /*1deb0*/  STL.64 [R1+0x568], R26 ;  /* 0x0005681a01007387 */ /* 0x000fe40000100a00 */
[----:B0-----:R-:W-:-:S02]  /*1dec0*/  IMAD.MOV.U32 R6, RZ, RZ, R20 ;  /* 0x000000ffff067224 */ /* 0x001fc400078e0014 */
[----:B------:R-:W-:Y:S01]  /*1ded0*/  IMAD.MOV.U32 R7, RZ, RZ, R12 ;  /* 0x000000ffff077224 */ /* 0x000fe200078e000c */
[----:B------:R-:W-:Y:S04]  /*1dee0*/  LDSM.16.MT88.4 R20, [R29+0x22080] ;  /* 0x022080001d14783b */ /* 0x000fe80000004200 */
[----:B------:R0:W-:Y:S02]  /*1def0*/  STL.64 [R1+0x29c8], R6 ;  /* 0x0029c80601007387 */ /* 0x0001e40000100a00 */
[----:B0-----:R-:W-:Y:S02]  /*1df00*/  IMAD.MOV.U32 R6, RZ, RZ, R5 ;  /* 0x000000ffff067224 */ /* 0x001fe400078e0005 */
[----:B------:R-:W-:-:S05]  /*1df10*/  IMAD.MOV.U32 R7, RZ, RZ, R4 ;  /* 0x000000ffff077224 */ /* 0x000fca00078e0004 */
[----:B------:R-:W-:Y:S01]  /*1df20*/  STL.64 [R1+0x29e0], R6 ;  /* 0x0029e00601007387 */ /* 0x000fe20000100a00 */
[----:B------:R-:W-:Y:S02]  /*1df30*/  STL.64 [R1+0x2978], R10 ;  /* 0x0029780a01007387 */ /* 0x000fe40000100a00 */
[----:B---3--:R0:W-:Y:S02]  /*1df40*/  STL.64 [R1+0x2970], R8 ;  /* 0x0029700801007387 */ /* 0x0081e40000100a00 */
[----:B0-----:R-:W2:Y:S01]  /*1df50*/  LDL.LU R8, [R1+0x400] ;  /* 0x0004000001087983 */ /* 0x001ea20000300800 */
[----:B------:R-:W2:Y:S02]  /*1df60*/  LDL.LU R9, [R1+0x404] ;  /* 0x0004040001097983 */ /* 0x000ea40000300800 */
[----:B------:R-:W3:Y:S02]  /*1df70*/  LDL.LU R10, [R1+0x408] ;  /* 0x00040800010a7983 */ /* 0x000ee40000300800 */
[----:B------:R-:W3:Y:S01]  /*1df80*/  LDL.LU R11, [R1+0x40c] ;  /* 0x00040c00010b7983 */ /* 0x000ee20000300800 */
[----:B------:R-:W4:Y:S01]  /*1df90*/  LDL.LU R24, [R1+0x180] ;  /* 0x0001800001187983 */ /* 0x000f220000300800 */
[----:B------:R-:W4:Y:S02]  /*1dfa0*/  LDL.LU R25, [R1+0x184] ;  /* 0x0001840001197983 */ /* 0x000f240000300800 */
[----:B------:R-:W4:Y:S02]  /*1dfb0*/  LDL.LU R26, [R1+0x188] ;  /* 0x00018800011a7983 */ /* 0x000f240000300800 */
[----:B------:R-:W4:Y:S01]  /*1dfc0*/  LDL.LU R27, [R1+0x18c] ;  /* 0x00018c00011b7983 */ /* 0x000f220000300800 */
[----:B---3--:R-:W-:Y:S01]  /*1dfd0*/  STL.64 [R1+0x2990], R10 ;  /* 0x0029900a01007387 */ /* 0x008fe20000100a00 */
[----:B--2---:R0:W-:Y:S03]  /*1dfe0*/  STL.64 [R1+0x2988], R8 ;  /* 0x0029880801007387 */ /* 0x0041e60000100a00 */
[----:B0-----:R-:W2:Y:S01]  /*1dff0*/  LDL.LU R8, [R1+0x410] ;  /* 0x0004100001087983 */ /* 0x001ea20000300800 */
[----:B------:R-:W2:Y:S02]  /*1e000*/  LDL.LU R9, [R1+0x414] ;  /* 0x0004140001097983 */ /* 0x000ea40000300800 */
[----:B------:R-:W3:Y:S02]  /*1e010*/  LDL.LU R10, [R1+0x418] ;  /* 0x00041800010a7983 */ /* 0x000ee40000300800 */
[----:B------:R-:W3:Y:S02]  /*1e020*/  LDL.LU R11, [R1+0x41c] ;  /* 0x00041c00010b7983 */ /* 0x000ee40000300800 */
        /* <DEDUP_REMOVED lines=17> */
[----:B------:R-:W3:Y:S01]  /*1e140*/  LDL.LU R11, [R1+0x44c] ;  /* 0x00044c00010b7983 */ /* 0x000ee20000300800 */
[----:B----4-:R-:W-:Y:S01]  /*1e150*/  HMMA.16816.F32 R24, R16, R14, R24 ;  /* 0x0000000e1018723c */ /* 0x010fe20000001818 */
[----:B------:R-:W-:-:S02]  /*1e160*/  IMAD.MOV.U32 R6, RZ, RZ, R3 ;  /* 0x000000ffff067224 */ /* 0x000fc400078e0003 */
[----:B------:R-:W-:Y:S01]  /*1e170*/  IMAD.MOV.U32 R7, RZ, RZ, R0 ;  /* 0x000000ffff077224 */ /* 0x000fe200078e0000 */
[----:B------:R-:W-:Y:S04]  /*1e180*/  LDSM.16.MT88.4 R16, [R29+0x22100] ;  /* 0x022100001d10783b */ /* 0x000fe80000004200 */
[----:B---3--:R-:W-:Y:S01]  /*1e190*/  STL.64 [R1+0x29f0], R10 ;  /* 0x0029f00a01007387 */ /* 0x008fe20000100a00 */
[----:B--2---:R0:W-:Y:S03]  /*1e1a0*/  STL.64 [R1+0x29e8], R8 ;  /* 0x0029e80801007387 */ /* 0x0041e60000100a00 */
[----:B0-----:R-:W2:Y:S01]  /*1e1b0*/  LDL.LU R8, [R1+0x450] ;  /* 0x0004500001087983 */ /* 0x001ea20000300800 */
[----:B------:R-:W2:Y:S02]  /*1e1c0*/  LDL.LU R9, [R1+0x454] ;  /* 0x0004540001097983 */ /* 0x000ea40000300800 */
[----:B------:R-:W2:Y:S02]  /*1e1d0*/  LDL.LU R10, [R1+0x458] ;  /* 0x00045800010a7983 */ /* 0x000ea40000300800 */
[----:B------:R-:W2:Y:S06]  /*1e1e0*/  LDL.LU R11, [R1+0x45c] ;  /* 0x00045c00010b7983 */ /* 0x000eac0000300800 */
[----:B------:R-:W-:Y:S01]  /*1e1f0*/  STL.64 [R1+0x4e0], R24 ;  /* 0x0004e01801007387 */ /* 0x000fe20000100a00 */
[----:B------:R-:W-:Y:S02]  /*1e200*/  STL.64 [R1+0x4e8], R26 ;  /* 0x0004e81a01007387 */ /* 0x000fe40000100a00 */
[----:B------:R-:W0:Y:S02]  /*1e210*/  LDSM.16.MT88.4 R24, [R29+0x22180] ;  /* 0x022180001d18783b */ /* 0x000e240000004200 */
[----:B0-----:R-:W-:Y:S02]  /*1e220*/  STL.64 [R1+0x28f0], R26 ;  /* 0x0028f01a01007387 */ /* 0x001fe40000100a00 */
[----:B------:R0:W-:Y:S02]  /*1e230*/  STL.64 [R1+0x28e8], R24 ;  /* 0x0028e81801007387 */ /* 0x0001e40000100a00 */
[----:B0-----:R-:W3:Y:S01]  /*1e240*/  LDL.LU R24, [R1+0x300] ;  /* 0x0003000001187983 */ /* 0x001ee20000300800 */
[----:B------:R-:W3:Y:S02]  /*1e250*/  LDL.LU R25, [R1+0x304] ;  /* 0x0003040001197983 */ /* 0x000ee40000300800 */
[----:B------:R-:W3:Y:S02]  /*1e260*/  LDL.LU R26, [R1+0x308] ;  /* 0x00030800011a7983 */ /* 0x000ee40000300800 */
        /* <DEDUP_REMOVED lines=41> */
[----:B------:R-:W-:Y:S01]  /*1e500*/  STL.64 [R1+0x400], R8 ;  /* 0x0004000801007387 */ /* 0x000fe20000100a00 */
[----:B------:R0:W-:Y:S03]  /*1e510*/  STL.64 [R1+0x408], R10 ;  /* 0x0004080a01007387 */ /* 0x0001e60000100a00 */
[----:B0-----:R-:W2:Y:S01]  /*1e520*/  LDL.LU.64 R10, [R1+0x2978] ;  /* 0x00297800010a7983 */ /* 0x001ea20000300a00 */
[----:B------:R-:W4:Y:S02]  /*1e530*/  LDL.LU.64 R8, [R1+0x2970] ;  /* 0x0029700001087983 */ /* 0x000f240000300a00 */
[----:B------:R0:W-:Y:S02]  /*1e540*/  STL.64 [R1+0x2960], R6 ;  /* 0x0029600601007387 */ /* 0x0001e40000100a00 */
[----:B------:R-:W2:Y:S01]  /*1e550*/  LDL.LU R4, [R1+0x3f0] ;  /* 0x0003f00001047983 */ /* 0x000ea20000300800 */
[----:B------:R-:W2:Y:S04]  /*1e560*/  LDL.LU R5, [R1+0x3f4] ;  /* 0x0003f40001057983 */ /* 0x000ea80000300800 */
[----:B0-----:R-:W2:Y:S01]  /*1e570*/  LDL.LU R6, [R1+0x3f8] ;  /* 0x0003f80001067983 */ /* 0x001ea20000300800 */
[----:B------:R-:W2:Y:S02]  /*1e580*/  LDL.LU R7, [R1+0x3fc] ;  /* 0x0003fc0001077983 */ /* 0x000ea40000300800 */
[C---:B--2---:R-:W-:Y:S01]  /*1e590*/  HMMA.16816.F32 R4, R20.reuse, R10, R4 ;  /* 0x0000000a1404723c */ /* 0x044fe20000001804 */
[----:B------:R-:W-:Y:S01]  /*1e5a0*/  STL.64 [R1+0x2910], R10 ;  /* 0x0029100a01007387 */ /* 0x000fe20000100a00 */
[----:B----4-:R0:W-:Y:S11]  /*1e5b0*/  STL.64 [R1+0x2908], R8 ;  /* 0x0029080801007387 */ /* 0x0101f60000100a00 */
[----:B------:R-:W-:Y:S10]  /*1e5c0*/  @!UPT UIADD3 URZ, URZ, URZ, URZ ;  /* 0x0000003f3f3ff290 */ /* 0x000ff4000fffe03f */
[----:B------:R-:W-:Y:S01]  /*1e5d0*/  STL.64 [R1+0x3f0], R4 ;  /* 0x0003f00401007387 */ /* 0x000fe20000100a00 */
[----:B------:R3:W-:Y:S02]  /*1e5e0*/  STL.64 [R1+0x3f8], R6 ;  /* 0x0003f80601007387 */ /* 0x0007e40000100a00 */
[----:B0-----:R-:W2:Y:S01]  /*1e5f0*/  LDL.LU R8, [R1+0x2a0] ;  /* 0x0002a00001087983 */ /* 0x001ea20000300800 */
[----:B---3--:R-:W-:Y:S11]  /*1e600*/  HMMA.16816.F32 R4, R20, R14, R24 ;  /* 0x0000000e1404723c */ /* 0x008ff60000001818 */
[----:B------:R-:W-:Y:S11]  /*1e610*/  @!UPT UIADD3 URZ, URZ, URZ, URZ ;  /* 0x0000003f3f3ff290 */ /* 0x000ff6000fffe03f */
[----:B------:R-:W-:Y:S01]  /*1e620*/  @!UPT UIADD3 URZ, URZ, URZ, URZ ;  /* 0x0000003f3f3ff290 */ /* 0x000fe2000fffe03f */
[----:B------:R-:W-:Y:S01]  /*1e630*/  STL.64 [R1+0x300], R4 ;  /* 0x0003000401007387 */ /* 0x000fe20000100a00 */
[----:B------:R-:W-:Y:S02]  /*1e640*/  STL.64 [R1+0x308], R6 ;  /* 0x0003080601007387 */ /* 0x000fe40000100a00 */
[----:B------:R-:W2:Y:S02]  /*1e650*/  LDL.LU R9, [R1+0x2a4] ;  /* 0x0002a40001097983 */ /* 0x000ea40000300800 */
[----:B------:R-:W3:Y:S01]  /*1e660*/  LDL.LU R10, [R1+0x2a8] ;  /* 0x0002a800010a7983 */ /* 0x000ee20000300800 */
[----:B------:R-:W3:Y:S04]  /*1e670*/  LDL.LU R11, [R1+0x2ac] ;  /* 0x0002ac00010b7983 */ /* 0x000ee80000300800 */
[----:B---3--:R0:W-:Y:S01]  /*1e680*/  STL.64 [R1+0x2920], R10 ;  /* 0x0029200a01007387 */ /* 0x0081e20000100a00 */
[----:B--2---:R-:W-:Y:S03]  /*1e690*/  STL.64 [R1+0x2918], R8 ;  /* 0x0029180801007387 */ /* 0x004fe60000100a00 */
[----:B0-----:R-:W2:Y:S04]  /*1e6a0*/  LDL.LU.64 R10, [R1+0x28] ;  /* 0x00002800010a7983 */ /* 0x001ea80000300a00 */
[----:B--2---:R0:W-:Y:S04]  /*1e6b0*/  STL.64 [R1+0x2938], R10 ;  /* 0x0029380a01007387 */ /* 0x0041e80000100a00 */
[----:B0-----:R-:W2:Y:S04]  /*1e6c0*/  LDL.LU.64 R10, [R1+0x38] ;  /* 0x00003800010a7983 */ /* 0x001ea80000300a00 */
[----:B--2---:R0:W-:Y:S01]  /*1e6d0*/  STL.64 [R1+0x2950], R10 ;  /* 0x0029500a01007387 */ /* 0x0041e20000100a00 */
[----:B------:R-:W2:Y:S02]  /*1e6e0*/  LDL.LU R24, [R1+0x290] ;  /* 0x0002900001187983 */ /* 0x000ea40000300800 */
[----:B------:R-:W2:Y:S02]  /*1e6f0*/  LDL.LU R25, [R1+0x294] ;  /* 0x0002940001197983 */ /* 0x000ea40000300800 */
[----:B------:R-:W3:Y:S01]  /*1e700*/  LDL.LU R26, [R1+0x298] ;  /* 0x00029800011a7983 */ /* 0x000ee20000300800 */
[----:B------:R-:W3:Y:S01]  /*1e710*/  LDL.LU R27, [R1+0x29c] ;  /* 0x00029c00011b7983 */ /* 0x000ee20000300800 */
[----:B------:R-:W4:Y:S02]  /*1e720*/  LDL.LU R4, [R1+0x2e0] ;  /* 0x0002e00001047983 */ /* 0x000f240000300800 */
[----:B------:R-:W4:Y:S02]  /*1e730*/  LDL.LU R5, [R1+0x2e4] ;  /* 0x0002e40001057983 */ /* 0x000f240000300800 */
[----:B------:R-:W4:Y:S01]  /*1e740*/  LDL.LU R6, [R1+0x2e8] ;  /* 0x0002e80001067983 */ /* 0x000f220000300800 */
[----:B------:R-:W4:Y:S04]  /*1e750*/  LDL.LU R7, [R1+0x2ec] ;  /* 0x0002ec0001077983 */ /* 0x000f280000300800 */
[----:B0-----:R-:W2:Y:S04]  /*1e760*/  LDL.LU.64 R10, [R1+0x48] ;  /* 0x00004800010a7983 */ /* 0x001ea80000300a00 */
[----:B--2---:R0:W-:Y:S04]  /*1e770*/  STL.64 [R1+0x2958], R10 ;  /* 0x0029580a01007387 */ /* 0x0041e80000100a00 */
[----:B0-----:R-:W4:Y:S01]  /*1e780*/  LDL.LU.64 R10, [R1+0x58] ;  /* 0x00005800010a7983 */ /* 0x001f220000300a00 */
[----:B---3--:R-:W-:Y:S02]  /*1e790*/  STL.64 [R1+0x2930], R26 ;  /* 0x0029301a01007387 */ /* 0x008fe40000100a00 */
[----:B------:R0:W-:Y:S02]  /*1e7a0*/  STL.64 [R1+0x2928], R24 ;  /* 0x0029281801007387 */ /* 0x0001e40000100a00 */
        /* <DEDUP_REMOVED lines=8> */
[----:B------:R-:W2:Y:S02]  /*1e830*/  LDL.LU R26, [R1+0x2c8] ;  /* 0x0002c800011a7983 */ /* 0x000ea40000300800 */
[----:B------:R-:W2:Y:S01]  /*1e840*/  LDL.LU R27, [R1+0x2cc] ;  /* 0x0002cc00011b7983 */ /* 0x000ea20000300800 */
[----:B------:R-:W-:Y:S01]  /*1e850*/  STL.64 [R1+0x2900], R14 ;  /* 0x0029000e01007387 */ /* 0x000fe20000100a00 */
[----:B------:R0:W-:Y:S02]  /*1e860*/  STL [R1+0x28f8], R13 ;  /* 0x0028f80d01007387 */ /* 0x0001e40000100800 */
[----:B------:R-:W3:Y:S01]  /*1e870*/  LDL.LU R12, [R1+0x2d0] ;  /* 0x0002d000010c7983 */ /* 0x000ee20000300800 */
[----:B0-----:R-:W3:Y:S01]  /*1e880*/  LDL.LU R13, [R1+0x2d4] ;  /* 0x0002d400010d7983 */ /* 0x001ee20000300800 */
[----:B------:R-:W3:Y:S02]  /*1e890*/  LDL.LU R14, [R1+0x2d8] ;  /* 0x0002d800010e7983 */ /* 0x000ee40000300800 */
[----:B------:R-:W3:Y:S02]  /*1e8a0*/  LDL.LU R15, [R1+0x2dc] ;  /* 0x0002dc00010f7983 */ /* 0x000ee40000300800 */
[----:B------:R-:W2:Y:S01]  /*1e8b0*/  LDL.LU R20, [R1] ;  /* 0x0000000001147983 */ /* 0x000ea20000300800 */
[----:B------:R-:W2:Y:S01]  /*1e8c0*/  LDL.LU R21, [R1+0x4] ;  /* 0x0000040001157983 */ /* 0x000ea20000300800 */
[----:B------:R-:W2:Y:S02]  /*1e8d0*/  LDL.LU R22, [R1+0x8] ;  /* 0x0000080001167983 */ /* 0x000ea40000300800 */
[----:B------:R-:W2:Y:S01]  /*1e8e0*/  LDL.LU R23, [R1+0xc] ;  /* 0x00000c0001177983 */ /* 0x000ea20000300800 */
[----:B----4-:R-:W-:Y:S01]  /*1e8f0*/  HMMA.16816.F32 R4, R16, R10, R4 ;  /* 0x0000000a1004723c */ /* 0x010fe20000001804 */
[----:B--2---:R-:W-:Y:S01]  /*1e900*/  STL.64 [R1+0x2868], R22 ;  /* 0x0028681601007387 */ /* 0x004fe20000100a00 */
[----:B------:R0:W-:Y:S03]  /*1e910*/  STL.64 [R1+0x2860], R20 ;  /* 0x0028601401007387 */ /* 0x0001e60000100a00 */
[----:B0-----:R-:W2:Y:S01]  /*1e920*/  LDL.LU R20, [R1+0x80] ;  /* 0x0000800001147983 */ /* 0x001ea20000300800 */
[----:B------:R-:W2:Y:S02]  /*1e930*/  LDL.LU R21, [R1+0x84] ;  /* 0x0000840001157983 */ /* 0x000ea40000300800 */
[----:B------:R-:W4:Y:S02]  /*1e940*/  LDL.LU R22, [R1+0x88] ;  /* 0x0000880001167983 */ /* 0x000f240000300800 */
[----:B------:R-:W4:Y:S02]  /*1e950*/  LDL.LU R23, [R1+0x8c] ;  /* 0x00008c0001177983 */ /* 0x000f240000300800 */
[----:B----4-:R0:W-:Y:S01]  /*1e960*/  STL.64 [R1+0x2878], R22 ;  /* 0x0028781601007387 */ /* 0x0101e20000100a00 */
[----:B--2---:R-:W-:Y:S02]  /*1e970*/  STL.64 [R1+0x2870], R20 ;  /* 0x0028701401007387 */ /* 0x004fe40000100a00 */
[----:B0-----:R-:W-:-:S02]  /*1e980*/  IMAD.MOV.U32 R22, RZ, RZ, R0 ;  /* 0x000000ffff167224 */ /* 0x001fc400078e0000 */
[----:B------:R-:W2:Y:S06]  /*1e990*/  LDL.LU R0, [R1+0x2968] ;  /* 0x0029680001007983 */ /* 0x000eac0000300800 */
[----:B------:R0:W-:Y:S02]  /*1e9a0*/  STL.64 [R1+0x2e0], R4 ;  /* 0x0002e00401007387 */ /* 0x0001e40000100a00 */
[----:B------:R-:W-:Y:S02]  /*1e9b0*/  IMAD.MOV.U32 R23, RZ, RZ, R3 ;  /* 0x000000ffff177224 */ /* 0x000fe400078e0003 */
[----:B------:R1:W-:Y:S02]  /*1e9c0*/  STL.64 [R1+0x2e8], R6 ;  /* 0x0002e80601007387 */ /* 0x0003e40000100a00 */
[----:B------:R-:W-:-:S02]  /*1e9d0*/  IMAD.MOV.U32 R3, RZ, RZ, R11 ;  /* 0x000000ffff037224 */ /* 0x000fc400078e000b */
[----:B0-----:R-:W-:Y:S01]  /*1e9e0*/  IMAD.MOV.U32 R4, RZ, RZ, R10 ;  /* 0x000000ffff047224 */ /* 0x001fe200078e000a */
[----:B-1----:R-:W4:Y:S01]  /*1e9f0*/  LDL.LU.64 R6, [R1+0x2960] ;  /* 0x0029600001067983 */ /* 0x002f220000300a00 */
[----:B------:R-:W3:Y:S02]  /*1ea00*/  LDL.LU.64 R10, [R1+0x2958] ;  /* 0x00295800010a7983 */ /* 0x000ee40000300a00 */
[C---:B---3--:R-:W-:Y:S01]  /*1ea10*/  HMMA.16816.F32 R12, R16.reuse, R10, R12 ;  /* 0x0000000a100c723c */ /* 0x048fe2000000180c */
[----:B------:R-:W-:Y:S11]  /*1ea20*/  IMAD.MOV.U32 R5, RZ, RZ, R11 ;  /* 0x000000ffff057224 */ /* 0x000ff600078e000b */
[----:B------:R-:W-:Y:S11]  /*1ea30*/  @!UPT UIADD3 URZ, URZ, URZ, URZ ;  /* 0x0000003f3f3ff290 */ /* 0x000ff6000fffe03f */
[----:B------:R0:W-:Y:S01]  /*1ea40*/  STL.64 [R1+0x2d0], R12 ;  /* 0x0002d00c01007387 */ /* 0x0001e20000100a00 */
[----:B------:R1:W-:Y:S02]  /*1ea50*/  STL.64 [R1+0x2d8], R14 ;  /* 0x0002d80e01007387 */ /* 0x0003e40000100a00 */
[----:B0-----:R-:W-:Y:S02]  /*1ea60*/  IMAD.MOV.U32 R12, RZ, RZ, R10 ;  /* 0x000000ffff0c7224 */ /* 0x001fe400078e000a */
[----:B------:R-:W3:Y:S02]  /*1ea70*/  LDL.LU.64 R10, [R1+0x2950] ;  /* 0x00295000010a7983 */ /* 0x000ee40000300a00 */
[C---:B---3--:R-:W-:Y:S01]  /*1ea80*/  HMMA.16816.F32 R24, R16.reuse, R10, R24 ;  /* 0x0000000a1018723c */ /* 0x048fe20000001818 */
[----:B-1----:R-:W-:Y:S02]  /*1ea90*/  IMAD.MOV.U32 R14, RZ, RZ, R10 ;  /* 0x000000ffff0e7224 */ /* 0x002fe400078e000a */
[----:B------:R-:W-:Y:S11]  /*1eaa0*/  IMAD.MOV.U32 R13, RZ, RZ, R11 ;  /* 0x000000ffff0d7224 */ /* 0x000ff600078e000b */
[----:B------:R-:W-:Y:S09]  /*1eab0*/  @!UPT UIADD3 URZ, URZ, URZ, URZ ;  /* 0x0000003f3f3ff290 */ /* 0x000ff2000fffe03f */
[----:B------:R-:W-:Y:S01]  /*1eac0*/  STL.64 [R1+0x2c0], R24 ;  /* 0x0002c01801007387 */ /* 0x000fe20000100a00 */
[----:B------:R0:W-:Y:S03]  /*1ead0*/  STL.64 [R1+0x2c8], R26 ;  /* 0x0002c81a01007387 */ /* 0x0001e60000100a00 */
[----:B0-----:R-:W3:Y:S01]  /*1eae0*/  LDL.LU.64 R26, [R1+0x2948] ;  /* 0x00294800011a7983 */ /* 0x001ee20000300a00 */
[----:B------:R-:W3:Y:S02]  /*1eaf0*/  LDL.LU.64 R24, [R1+0x2940] ;  /* 0x0029400001187983 */ /* 0x000ee40000300a00 */
[----:B------:R-:W3:Y:S02]  /*1eb00*/  LDL.LU.64 R10, [R1+0x2938] ;  /* 0x00293800010a7983 */ /* 0x000ee40000300a00 */
[----:B---3--:R-:W-:Y:S01]  /*1eb10*/  HMMA.16816.F32 R24, R16, R10, R24 ;  /* 0x0000000a1018723c */ /* 0x008fe20000001818 */
        /* <DEDUP_REMOVED lines=9> */
[----:B---3--:R-:W-:Y:S11]  /*1ebb0*/  HMMA.16816.F32 R8, R16, R22, R8 ;  /* 0x000000161008723c */ /* 0x008ff60000001808 */
[----:B------:R-:W-:Y:S11]  /*1ebc0*/  @!UPT UIADD3 URZ, URZ, URZ, URZ ;  /* 0x0000003f3f3ff290 */ /* 0x000ff6000fffe03f */
[----:B------:R-:W-:Y:S01]  /*1ebd0*/  @!UPT UIADD3 URZ, URZ, URZ, URZ ;  /* 0x0000003f3f3ff290 */ /* 0x000fe2000fffe03f */
[----:B------:R-:W-:Y:S01]  /*1ebe0*/  STL.64 [R1+0x2a0], R8 ;  /* 0x0002a00801007387 */ /* 0x000fe20000100a00 */
[----:B------:R0:W-:Y:S03]  /*1ebf0*/  STL.64 [R1+0x2a8], R10 ;  /* 0x0002a80a01007387 */ /* 0x0001e60000100a00 */
[----:B0-----:R-:W3:Y:S01]  /*1ec00*/  LDL.LU.64 R10, [R1+0x2910] ;  /* 0x00291000010a7983 */ /* 0x001ee20000300a00 */
[----:B------:R-:W2:Y:S02]  /*1ec10*/  LDL.LU.64 R8, [R1+0x2908] ;  /* 0x0029080001087983 */ /* 0x000ea40000300a00 */
        /* <DEDUP_REMOVED lines=8> */
[----:B----4-:R-:W-:Y:S01]  /*1eca0*/  HMMA.16816.F32 R12, R16, R6, R24 ;  /* 0x00000006100c723c */ /* 0x010fe20000001818 */
[----:B------:R-:W-:-:S05]  /*1ecb0*/  IMAD.MOV.U32 R23, RZ, RZ, R5 ;  /* 0x000000ffff177224 */ /* 0x000fca00078e0005 */
[----:B------:R0:W-:Y:S11]  /*1ecc0*/  STL.64 [R1+0x28d0], R22 ;  /* 0x0028d01601007387 */ /* 0x0001f60000100a00 */
[----:B------:R-:W-:Y:S06]  /*1ecd0*/  @!UPT UIADD3 URZ, URZ, URZ, URZ ;  /* 0x0000003f3f3ff290 */ /* 0x000fec000fffe03f */
[----:B------:R1:W-:Y:S01]  /*1ece0*/  STL.64 [R1+0x290], R12 ;  /* 0x0002900c01007387 */ /* 0x0003e20000100a00 */
[----:B------:R4:W-:Y:S02]  /*1ecf0*/  STL.64 [R1+0x298], R14 ;  /* 0x0002980e01007387 */ /* 0x0009e40000100a00 */
[----:B0-----:R-:W-:Y:S01]  /*1ed00*/  IMAD.MOV.U32 R22, RZ, RZ, R4 ;  /* 0x000000ffff167224 */ /* 0x001fe200078e0004 */
[----:B-1----:R-:W3:Y:S01]  /*1ed10*/  LDL.LU R12, [R1+0x280] ;  /* 0x00028000010c7983 */ /* 0x002ee20000300800 */
[----:B------:R-:W3:Y:S02]  /*1ed20*/  LDL.LU R13, [R1+0x284] ;  /* 0x00028400010d7983 */ /* 0x000ee40000300800 */
[----:B----4-:R-:W3:Y:S02]  /*1ed30*/  LDL.LU R14, [R1+0x288] ;  /* 0x00028800010e7983 */ /* 0x010ee40000300800 */
[----:B------:R-:W3:Y:S01]  /*1ed40*/  LDL.LU R15, [R1+0x28c] ;  /* 0x00028c00010f7983 */ /* 0x000ee20000300800 */
[----:B------:R-:W4:Y:S01]  /*1ed50*/  LDL.LU R24, [R1+0xf0] ;  /* 0x0000f00001187983 */ /* 0x000f220000300800 */
[----:B------:R-:W4:Y:S02]  /*1ed60*/  LDL.LU R25, [R1+0xf4] ;  /* 0x0000f40001197983 */ /* 0x000f240000300800 */
[----:B------:R-:W4:Y:S02]  /*1ed70*/  LDL.LU R26, [R1+0xf8] ;  /* 0x0000f800011a7983 */ /* 0x000f240000300800 */
[----:B------:R-:W4:Y:S01]  /*1ed80*/  LDL.LU R27, [R1+0xfc] ;  /* 0x0000fc00011b7983 */ /* 0x000f220000300800 */
        /* <DEDUP_REMOVED lines=17> */
[C---:B---3--:R-:W-:Y:S01]  /*1eea0*/  HMMA.16816.F32 R12, R16.reuse, R10, R12 ;  /* 0x0000000a100c723c */ /* 0x048fe2000000180c */
[----:B--2---:R-:W-:Y:S01]  /*1eeb0*/  STL.64 [R1+0x28c8], R6 ;  /* 0x0028c80601007387 */ /* 0x004fe20000100a00 */
[----:B------:R0:W-:Y:S03]  /*1eec0*/  STL.64 [R1+0x28c0], R4 ;  /* 0x0028c00401007387 */ /* 0x0001e60000100a00 */
        /* <DEDUP_REMOVED lines=9> */
[----:B------:R-:W2:Y:S02]  /*1ef60*/  LDL.LU R7, [R1+0xdc] ;  /* 0x0000dc0001077983 */ /* 0x000ea40000300800 */
[----:B------:R-:W-:Y:S01]  /*1ef70*/  STL.64 [R1+0x280], R12 ;  /* 0x0002800c01007387 */ /* 0x000fe20000100a00 */
[----:B------:R0:W-:Y:S03]  /*1ef80*/  STL.64 [R1+0x288], R14 ;  /* 0x0002880e01007387 */ /* 0x0001e60000100a00 */
[----:B0-----:R-:W4:Y:S01]  /*1ef90*/  LDL.LU.64 R14, [R1+0x2900] ;  /* 0x00290000010e7983 */ /* 0x001f220000300a00 */
[----:B------:R-:W3:Y:S02]  /*1efa0*/  LDL.LU R13, [R1+0x28f8] ;  /* 0x0028f800010d7983 */ /* 0x000ee40000300800 */
[----:B------:R-:W-:Y:S01]  /*1efb0*/  IMAD.MOV.U32 R23, RZ, RZ, R3 ;  /* 0x000000ffff177224 */ /* 0x000fe200078e0003 */
[----:B----4-:R-:W-:Y:S01]  /*1efc0*/  HMMA.16816.F32 R16, R16, R14, R24 ;  /* 0x0000000e1010723c */ /* 0x010fe20000001818 */
[----:B------:R-:W2:Y:S01]  /*1efd0*/  LDL.LU.64 R26, [R1+0x28f0] ;  /* 0x0028f000011a7983 */ /* 0x000ea20000300a00 */
[----:B------:R-:W2:Y:S11]  /*1efe0*/  LDL.LU.64 R24, [R1+0x28e8] ;  /* 0x0028e80001187983 */ /* 0x000eb60000300a00 */
[----:B------:R-:W-:Y:S10]  /*1eff0*/  @!UPT UIADD3 URZ, URZ, URZ, URZ ;  /* 0x0000003f3f3ff290 */ /* 0x000ff4000fffe03f */
[----:B------:R0:W-:Y:S01]  /*1f000*/  STL.64 [R1+0x4a0], R16 ;  /* 0x0004a01001007387 */ /* 0x0001e20000100a00 */
[----:B------:R-:W-:Y:S03]  /*1f010*/  STL.64 [R1+0x4a8], R18 ;  /* 0x0004a81201007387 */ /* 0x000fe60000100a00 */
[----:B0-----:R-:W4:Y:S01]  /*1f020*/  LDL.LU R16, [R1+0x70] ;  /* 0x0000700001107983 */ /* 0x001f220000300800 */
[----:B------:R-:W3:Y:S01]  /*1f030*/  LDL R12, [R1+0xcf8] ;  /* 0x000cf800010c7983 */ /* 0x000ee20000100800 */
        /* <DEDUP_REMOVED lines=35> */
[----:B------:R-:W-:Y:S02]  /*1f270*/  IMAD.MOV.U32 R17, RZ, RZ, R9 ;  /* 0x000000ffff117224 */ /* 0x000fe400078e0009 */
[----:B------:R-:W-:Y:S02]  /*1f280*/  IMAD.MOV.U32 R18, RZ, RZ, R8 ;  /* 0x000000ffff127224 */ /* 0x000fe400078e0008 */
[----:B------:R-:W-:Y:S01]  /*1f290*/  IMAD.MOV.U32 R19, RZ, RZ, R0 ;  /* 0x000000ffff137224 */ /* 0x000fe200078e0000 */
[C---:B--2---:R-:W-:Y:S01]  /*1f2a0*/  HMMA.16816.F32 R4, R24.reuse, R6, R20 ;  /* 0x000000061804723c */ /* 0x044fe20000001814 */
[----:B------:R-:W2:Y:S01]  /*1f2b0*/  LDL.LU.64 R22, [R1+0x2868] ;  /* 0x0028680001167983 */ /* 0x000ea20000300a00 */
[----:B------:R-:W2:Y:S06]  /*1f2c0*/  LDL.LU.64 R20, [R1+0x2860] ;  /* 0x0028600001147983 */ /* 0x000eac0000300a00 */
[C---:B----4-:R-:W-:Y:S01]  /*1f2d0*/  HMMA.16816.F32 R8, R24.reuse, R10, R16 ;  /* 0x0000000a1808723c */ /* 0x050fe20000001810 */
[----:B---3--:R-:W-:Y:S11]  /*1f2e0*/  LDSM.16.M88.4 R16, [R12+0x4000] ;  /* 0x004000000c10783b */ /* 0x008ff60000000200 */
[----:B------:R-:W-:Y:S03]  /*1f2f0*/  @!UPT UIADD3 URZ, URZ, URZ, URZ ;  /* 0x0000003f3f3ff290 */ /* 0x000fe6000fffe03f */
[----:B------:R-:W-:Y:S01]  /*1f300*/  STL.64 [R1+0x460], R4 ;  /* 0x0004600401007387 */ /* 0x000fe20000100a00 */
[----:B------:R2:W-:Y:S02]  /*1f310*/  STL.64 [R1+0x468], R6 ;  /* 0x0004680601007387 */ /* 0x0005e40000100a00 */
[----:B--2---:R-:W-:Y:S01]  /*1f320*/  HMMA.16816.F32 R4, R24, R14, R20 ;  /* 0x0000000e1804723c */ /* 0x004fe20000001814 */
[----:B------:R-:W-:Y:S11]  /*1f330*/  LDSM.16.MT88.4 R24, [R28+0x24180] ;  /* 0x024180001c18783b */ /* 0x000ff60000004200 */
[----:B------:R-:W-:Y:S11]  /*1f340*/  @!UPT UIADD3 URZ, URZ, URZ, URZ ;  /* 0x0000003f3f3ff290 */ /* 0x000ff6000fffe03f */
[----:B------:R-:W-:Y:S01]  /*1f350*/  STL.64 [R1+0x200], R4 ;  /* 0x0002000401007387 */ /* 0x000fe20000100a00 */
[----:B------:R-:W-:Y:S02]  /*1f360*/  STL.64 [R1+0x60], R8 ;  /* 0x0000600801007387 */ /* 0x000fe40000100a00 */
[----:B------:R-:W-:Y:S02]  /*1f370*/  STL.64 [R1+0x68], R10 ;  /* 0x0000680a01007387 */ /* 0x000fe40000100a00 */
[----:B------:R-:W-:Y:S02]  /*1f380*/  STL [R1+0x208], R6 ;  /* 0x0002080601007387 */ /* 0x000fe40000100800 */
[----:B------:R-:W-:Y:S01]  /*1f390*/  IMAD.MOV.U32 R0, RZ, RZ, R7 ;  /* 0x000000ffff007224 */ /* 0x000fe200078e0007 */
[----:B------:R-:W-:Y:S04]  /*1f3a0*/  LDSM.16.M88.4 R8, [R12+0x8000] ;  /* 0x008000000c08783b */ /* 0x000fe80000000200 */
[----:B------:R-:W0:Y:S02]  /*1f3b0*/  LDSM.16.MT88.4 R4, [R28+0x24000] ;  /* 0x024000001c04783b */ /* 0x000e240000004200 */
[----:B0-----:R-:W-:-:S02]  /*1f3c0*/  IMAD.MOV.U32 R23, RZ, RZ, R4 ;  /* 0x000000ffff177224 */ /* 0x001fc400078e0004 */
[----:B------:R-:W-:Y:S02]  /*1f3d0*/  IMAD.MOV.U32 R22, RZ, RZ, R5 ;  /* 0x000000ffff167224 */ /* 0x000fe400078e0005 */
[----:B------:R-:W-:Y:S02]  /*1f3e0*/  IMAD.MOV.U32 R21, RZ, RZ, R6 ;  /* 0x000000ffff157224 */ /* 0x000fe400078e0006 */
[----:B------:R-:W-:Y:S02]  /*1f3f0*/  IMAD.MOV.U32 R20, RZ, RZ, R7 ;  /* 0x000000ffff147224 */ /* 0x000fe400078e0007 */
[----:B------:R-:W0:Y:S04]  /*1f400*/  LDSM.16.M88.4 R4, [R12] ;  /* 0x000000000c04783b */ /* 0x000e280000000200 */
[----:B------:R-:W-:Y:S04]  /*1f410*/  STL [R1+0x2478], R0 ;  /* 0x0024780001007387 */ /* 0x000fe80000100800 */
[----:B0-----:R-:W-:Y:S01]  /*1f420*/  STL.64 [R1+0x50], R4 ;  /* 0x0000500401007387 */ /* 0x001fe20000100a00 */
[----:B------:R-:W-:Y:S02]  /*1f430*/  STL.64 [R1+0x58], R6 ;  /* 0x0000580601007387 */ /* 0x000fe40000100a00 */
[----:B------:R-:W0:Y:S04]  /*1f440*/  LDSM.16.M88.4 R4, [R12+0xc000] ;  /* 0x00c000000c04783b */ /* 0x000e280000000200 */
[----:B------:R-:W-:Y:S01]  /*1f450*/  STL.64 [R1+0x40], R16 ;  /* 0x0000401001007387 */ /* 0x000fe20000100a00 */
[----:B------:R-:W-:Y:S01]  /*1f460*/  STL.64 [R1+0x48], R18 ;  /* 0x0000481201007387 */ /* 0x000fe20000100a00 */
[----:B------:R-:W-:Y:S02]  /*1f470*/  STL.64 [R1+0x30], R8 ;  /* 0x0000300801007387 */ /* 0x000fe40000100a00 */
[----:B------:R-:W-:Y:S02]  /*1f480*/  STL.64 [R1+0x38], R10 ;  /* 0x0000380a01007387 */ /* 0x000fe40000100a00 */
[----:B------:R-:W-:Y:S04]  /*1f490*/  LDSM.16.M88.4 R8, [R12+0x10000] ;  /* 0x010000000c08783b */ /* 0x000fe80000000200 */
[----:B------:R-:W-:Y:S04]  /*1f4a0*/  LDSM.16.MT88.4 R16, [R28+0x24080] ;  /* 0x024080001c10783b */ /* 0x000fe80000004200 */
[----:B0-----:R-:W-:Y:S01]  /*1f4b0*/  STL.64 [R1+0x20], R4 ;  /* 0x0000200401007387 */ /* 0x001fe20000100a00 */
[----:B------:R-:W-:-:S02]  /*1f4c0*/  IMAD.MOV.U32 R3, RZ, RZ, R4 ;  /* 0x000000ffff037224 */ /* 0x000fc400078e0004 */
[----:B------:R-:W-:Y:S02]  /*1f4d0*/  STL.64 [R1+0x28], R6 ;  /* 0x0000280601007387 */ /* 0x000fe40000100a00 */
[----:B------:R-:W-:Y:S02]  /*1f4e0*/  IMAD.MOV.U32 R0, RZ, RZ, R5 ;  /* 0x000000ffff007224 */ /* 0x000fe400078e0005 */
[----:B------:R-:W0:Y:S04]  /*1f4f0*/  LDSM.16.M88.4 R4, [R12+0x14000] ;  /* 0x014000000c04783b */ /* 0x000e280000000200 */
[----:B0-----:R-:W-:Y:S01]  /*1f500*/  STL [R1+0x23bc], R6 ;  /* 0x0023bc0601007387 */ /* 0x001fe20000100800 */
[----:B------:R-:W-:Y:S02]  /*1f510*/  STL.64 [R1+0x10], R8 ;  /* 0x0000100801007387 */ /* 0x000fe40000100a00 */
[----:B------:R-:W-:Y:S02]  /*1f520*/  STL.64 [R1+0x18], R10 ;  /* 0x0000180a01007387 */ /* 0x000fe40000100a00 */
[----:B------:R-:W0:Y:S04]  /*1f530*/  LDSM.16.M88.4 R8, [R12+0x18000] ;  /* 0x018000000c08783b */ /* 0x000e280000000200 */
[----:B------:R-:W-:Y:S04]  /*1f540*/  STL [R1+0x23b8], R7 ;  /* 0x0023b80701007387 */ /* 0x000fe80000100800 */
[----:B0-----:R-:W-:Y:S01]  /*1f550*/  STL [R1+0x235c], R10 ;  /* 0x00235c0a01007387 */ /* 0x001fe20000100800 */
[----:B------:R0:W-:Y:S02]  /*1f560*/  STL [R1+0x2358], R11 ;  /* 0x0023580b01007387 */ /* 0x0001e40000100800 */
[----:B0-----:R-:W-:-:S02]  /*1f570*/  IMAD.MOV.U32 R11, RZ, RZ, R13 ;  /* 0x000000ffff0b7224 */ /* 0x001fc400078e000d */
[----:B------:R-:W0:Y:S04]  /*1f580*/  LDSM.16.M88.4 R12, [R12+0x1c000] ;  /* 0x01c000000c0c783b */ /* 0x000e280000000200 */
[----:B------:R1:W-:Y:S04]  /*1f590*/  STL.64 [R1+0x2808], R8 ;  /* 0x0028080801007387 */ /* 0x0003e80000100a00 */
[----:B-1----:R-:W2:Y:S01]  /*1f5a0*/  LDL.LU R8, [R1+0x370] ;  /* 0x0003700001087983 */ /* 0x002ea20000300800 */
[----:B------:R-:W2:Y:S02]  /*1f5b0*/  LDL.LU R9, [R1+0x374] ;  /* 0x0003740001097983 */ /* 0x000ea40000300800 */
[----:B------:R-:W2:Y:S01]  /*1f5c0*/  LDL.LU R10, [R1+0x378] ;  /* 0x00037800010a7983 */ /* 0x000ea20000300800 */
[----:B0-----:R-:W-:Y:S01]  /*1f5d0*/  STL [R1+0x247c], R15 ;  /* 0x00247c0f01007387 */ /* 0x001fe20000100800 */
[----:B------:R-:W-:Y:S02]  /*1f5e0*/  STL [R1+0x2800], R14 ;  /* 0x0028000e01007387 */ /* 0x000fe40000100800 */
[----:B------:R0:W-:Y:S02]  /*1f5f0*/  STL.64 [R1+0x27f8], R12 ;  /* 0x0027f80c01007387 */ /* 0x0001e40000100a00 */
[----:B0-----:R-:W3:Y:S01]  /*1f600*/  LDL.LU R12, [R1+0x360] ;  /* 0x00036000010c7983 */ /* 0x001ee20000300800 */
[----:B------:R-:W3:Y:S02]  /*1f610*/  LDL.LU R13, [R1+0x364] ;  /* 0x00036400010d7983 */ /* 0x000ee40000300800 */
[----:B------:R-:W3:Y:S02]  /*1f620*/  LDL.LU R14, [R1+0x368] ;  /* 0x00036800010e7983 */ /* 0x000ee40000300800 */
[----:B------:R-:W3:Y:S01]  /*1f630*/  LDL.LU R15, [R1+0x36c] ;  /* 0x00036c00010f7983 */ /* 0x000ee20000300800 */
[----:B------:R0:W-:Y:S01]  /*1f640*/  STL.64 [R1+0x27e8], R18 ;  /* 0x0027e81201007387 */ /* 0x0001e20000100a00 */
[----:B------:R1:W-:Y:S02]  /*1f650*/  STL.64 [R1+0x27e0], R16 ;  /* 0x0027e01001007387 */ /* 0x0003e40000100a00 */
[----:B0-----:R-:W-:-:S02]  /*1f660*/  IMAD.MOV.U32 R18, RZ, RZ, R21 ;  /* 0x000000ffff127224 */ /* 0x001fc400078e0015 */
[----:B-1----:R-:W-:Y:S02]  /*1f670*/  IMAD.MOV.U32 R16, RZ, RZ, R23 ;  /* 0x000000ffff107224 */ /* 0x002fe400078e0017 */
[----:B------:R-:W-:Y:S02]  /*1f680*/  IMAD.MOV.U32 R17, RZ, RZ, R22 ;  /* 0x000000ffff117224 */ /* 0x000fe400078e0016 */
[----:B------:R-:W-:Y:S02]  /*1f690*/  IMAD.MOV.U32 R19, RZ, RZ, R20 ;  /* 0x000000ffff137224 */ /* 0x000fe400078e0014 */
[----:B------:R-:W0:Y:S04]  /*1f6a0*/  LDSM.16.MT88.4 R20, [R28+0x24100] ;  /* 0x024100001c14783b */ /* 0x000e280000004200 */
[----:B0-----:R-:W-:Y:S01]  /*1f6b0*/  STL.64 [R1+0x2758], R22 ;  /* 0x0027581601007387 */ /* 0x001fe20000100a00 */
[----:B------:R0:W-:Y:S03]  /*1f6c0*/  STL.64 [R1+0x2750], R20 ;  /* 0x0027501401007387 */ /* 0x0001e60000100a00 */
[----:B0-----:R-:W3:Y:S01]  /*1f6d0*/  LDL.64 R20, [R1+0x40] ;  /* 0x0000400001147983 */ /* 0x001ee20000100a00 */
[----:B------:R-:W-:Y:S02]  /*1f6e0*/  STL.64 [R1+0x26d0], R26 ;  /* 0x0026d01a01007387 */ /* 0x000fe40000100a00 */
[----:B------:R0:W-:Y:S02]  /*1f6f0*/  STL.64 [R1+0x26c8], R24 ;  /* 0x0026c81801007387 */ /* 0x0001e40000100a00 */
[----:B0-----:R-:W2:Y:S01]  /*1f700*/  LDL.64 R24, [R1+0x50] ;  /* 0x0000500001187983 */ /* 0x001ea20000100a00 */
[----:B------:R-:W-:Y:S01]  /*1f710*/  STL [R1+0x2630], R28 ;  /* 0x0026301c01007387 */ /* 0x000fe20000100800 */
[C---:B---3--:R-:W-:Y:S08]  /*1f720*/  HMMA.16816.F32 R12, R16.reuse, R20, R12 ;  /* 0x00000014100c723c */ /* 0x048ff0000000180c */
[----:B--2---:R-:W-:Y:S11]  /*1f730*/  HMMA.16816.F32 R8, R16, R24, R8 ;  /* 0x000000181008723c */ /* 0x004ff60000001808 */
[----:B------:R-:W-:Y:S11]  /*1f740*/  @!UPT UIADD3 URZ, URZ, URZ, URZ ;  /* 0x0000003f3f3ff290 */ /* 0x000ff6000fffe03f */
[----:B------:R-:W-:Y:S01]  /*1f750*/  @!UPT UIADD3 URZ, URZ, URZ, URZ ;  /* 0x0000003f3f3ff290 */ /* 0x000fe2000fffe03f */
[----:B------:R-:W-:Y:S01]  /*1f760*/  STL.64 [R1+0x370], R8 ;  /* 0x0003700801007387 */ /* 0x000fe20000100a00 */
[----:B------:R0:W-:Y:S02]  /*1f770*/  STL.64 [R1+0x378], R10 ;  /* 0x0003780a01007387 */ /* 0x0001e40000100a00 */
[----:B------:R-:W-:Y:S02]  /*1f780*/  STL.64 [R1+0x360], R12 ;  /* 0x0003600c01007387 */ /* 0x000fe40000100a00 */
[----:B0-----:R-:W-:Y:S02]  /*1f790*/  IMAD.MOV.U32 R11, RZ, RZ, R20 ;  /* 0x000000ffff0b7224 */ /* 0x001fe400078e0014 */
[----:B------:R-:W-:Y:S01]  /*1f7a0*/  IMAD.MOV.U32 R10, RZ, RZ, R21 ;  /* 0x000000ffff0a7224 */ /* 0x000fe200078e0015 */
[----:B------:R-:W2:Y:S01]  /*1f7b0*/  LDL.LU R20, [R1+0x4f0] ;  /* 0x0004f00001147983 */ /* 0x000ea20000300800 */
[----:B------:R-:W2:Y:S02]  /*1f7c0*/  LDL.LU R21, [R1+0x4f4] ;  /* 0x0004f40001157983 */ /* 0x000ea40000300800 */
[----:B------:R-:W3:Y:S02]  /*1f7d0*/  LDL.LU R22, [R1+0x4f8] ;  /* 0x0004f80001167983 */ /* 0x000ee40000300800 */
[----:B------:R-:W-:Y:S01]  /*1f7e0*/  IMAD.MOV.U32 R9, RZ, RZ, R24 ;  /* 0x000000ffff097224 */ /* 0x000fe200078e0018 */
[----:B------:R-:W3:Y:S01]  /*1f7f0*/  LDL.LU R23, [R1+0x4fc] ;  /* 0x0004fc0001177983 */ /* 0x000ee20000300800 */
[----:B------:R-:W-:-:S02]  /*1f800*/  IMAD.MOV.U32 R8, RZ, RZ, R25 ;  /* 0x000000ffff087224 */ /* 0x000fc400078e0019 */
[----:B------:R-:W4:Y:S02]  /*1f810*/  LDL.LU R24, [R1+0x520] ;  /* 0x0005200001187983 */ /* 0x000f240000300800 */
[----:B------:R-:W4:Y:S01]  /*1f820*/  LDL.LU R25, [R1+0x524] ;  /* 0x0005240001197983 */ /* 0x000f220000300800 */
[----:B------:R-:W2:Y:S01]  /*1f830*/  LDL.LU R26, [R1+0x528] ;  /* 0x00052800011a7983 */ /* 0x000ea20000300800 */
[----:B------:R-:W2:Y:S03]  /*1f840*/  LDL.LU R27, [R1+0x52c] ;  /* 0x00052c00011b7983 */ /* 0x000ea60000300800 */
[----:B--2---:R-:W-:Y:S01]  /*1f850*/  STL.64 [R1+0x27a8], R26 ;  /* 0x0027a81a01007387 */ /* 0x004fe20000100a00 */
[----:B----4-:R0:W-:Y:S03]  /*1f860*/  STL.64 [R1+0x27a0], R24 ;  /* 0x0027a01801007387 */ /* 0x0101e60000100a00 */
[----:B0-----:R-:W2:Y:S01]  /*1f870*/  LDL.LU R24, [R1+0x530] ;  /* 0x0005300001187983 */ /* 0x001ea20000300800 */
[----:B------:R-:W2:Y:S02]  /*1f880*/  LDL.LU R25, [R1+0x534] ;  /* 0x0005340001197983 */ /* 0x000ea40000300800 */
[----:B------:R-:W4:Y:S02]  /*1f890*/  LDL.LU R26, [R1+0x538] ;  /* 0x00053800011a7983 */ /* 0x000f240000300800 */
[----:B------:R-:W4:Y:S02]  /*1f8a0*/  LDL.LU R27, [R1+0x53c] ;  /* 0x00053c00011b7983 */ /* 0x000f240000300800 */
[----:B----4-:R-:W-:Y:S01]  /*1f8b0*/  STL.64 [R1+0x27b8], R26 ;  /* 0x0027b81a01007387 */ /* 0x010fe20000100a00 */
[----:B--2---:R0:W-:Y:S02]  /*1f8c0*/  STL.64 [R1+0x27b0], R24 ;  /* 0x0027b01801007387 */ /* 0x0041e40000100a00 */
[----:B0-----:R-:W-:-:S02]  /*1f8d0*/  IMAD.MOV.U32 R24, RZ, RZ, R11 ;  /* 0x000000ffff187224 */ /* 0x001fc400078e000b */
[----:B------:R-:W-:-:S05]  /*1f8e0*/  IMAD.MOV.U32 R25, RZ, RZ, R10 ;  /* 0x000000ffff197224 */ /* 0x000fca00078e000a */
[----:B------:R0:W-:Y:S02]  /*1f8f0*/  STL.64 [R1+0x27c8], R24 ;  /* 0x0027c81801007387 */ /* 0x0001e40000100a00 */
[----:B0-----:R-:W-:Y:S02]  /*1f900*/  IMAD.MOV.U32 R24, RZ, RZ, R9 ;  /* 0x000000ffff187224 */ /* 0x001fe400078e0009 */
[----:B------:R-:W-:-:S05]  /*1f910*/  IMAD.MOV.U32 R25, RZ, RZ, R8 ;  /* 0x000000ffff197224 */ /* 0x000fca00078e0008 */
[----:B------:R-:W-:Y:S01]  /*1f920*/  STL.64 [R1+0x27f0], R24 ;  /* 0x0027f01801007387 */ /* 0x000fe20000100a00 */
[----:B---3--:R-:W-:Y:S02]  /*1f930*/  STL.64 [R1+0x2768], R22 ;  /* 0x0027681601007387 */ /* 0x008fe40000100a00 */
[----:B------:R0:W-:Y:S02]  /*1f940*/  STL.64 [R1+0x2760], R20 ;  /* 0x0027601401007387 */ /* 0x0001e40000100a00 */
[----:B0-----:R-:W2:Y:S01]  /*1f950*/  LDL.LU R20, [R1+0x500] ;  /* 0x0005000001147983 */ /* 0x001ea20000300800 */
[----:B------:R-:W2:Y:S02]  /*1f960*/  LDL.LU R21, [R1+0x504] ;  /* 0x0005040001157983 */ /* 0x000ea40000300800 */
[----:B------:R-:W3:Y:S02]  /*1f970*/  LDL.LU R22, [R1+0x508] ;  /* 0x0005080001167983 */ /* 0x000ee40000300800 */
[----:B------:R-:W3:Y:S01]  /*1f980*/  LDL.LU R23, [R1+0x50c] ;  /* 0x00050c0001177983 */ /* 0x000ee20000300800 */
[----:B------:R-:W4:Y:S01]  /*1f990*/  LDL.LU R8, [R1+0x320] ;  /* 0x0003200001087983 */ /* 0x000f220000300800 */
[----:B------:R-:W4:Y:S02]  /*1f9a0*/  LDL.LU R9, [R1+0x324] ;  /* 0x0003240001097983 */ /* 0x000f240000300800 */
[----:B------:R-:W2:Y:S02]  /*1f9b0*/  LDL.LU R10, [R1+0x328] ;  /* 0x00032800010a7983 */ /* 0x000ea40000300800 */
[----:B------:R-:W2:Y:S02]  /*1f9c0*/  LDL.LU R11, [R1+0x32c] ;  /* 0x00032c00010b7983 */ /* 0x000ea40000300800 */
        /* <DEDUP_REMOVED lines=9> */
[----:B------:R-:W-:Y:S01]  /*1fa60*/  IMAD.MOV.U32 R9, RZ, RZ, R0 ;  /* 0x000000ffff097224 */ /* 0x000fe200078e0000 */
[----:B------:R-:W2:Y:S04]  /*1fa70*/  LDL.LU R3, [R1+0x2858] ;  /* 0x0028580001037983 */ /* 0x000ea80000300800 */
[----:B------:R0:W-:Y:S04]  /*1fa80*/  STL.64 [R1+0x2840], R8 ;  /* 0x0028400801007387 */ /* 0x0001e80000100a00 */
        /* <DEDUP_REMOVED lines=17> */
[----:B------:R-:W2:Y:S01]  /*1fba0*/  LDL.LU R12, [R1+0x310] ;  /* 0x00031000010c7983 */ /* 0x000ea20000300800 */
[----:B------:R-:W-:-:S02]  /*1fbb0*/  IMAD.MOV.U32 R6, RZ, RZ, R14 ;  /* 0x000000ffff067224 */ /* 0x000fc400078e000e */
[----:B------:R-:W2:Y:S02]  /*1fbc0*/  LDL.LU R13, [R1+0x314] ;  /* 0x00031400010d7983 */ /* 0x000ea40000300800 */
[----:B------:R-:W-:Y:S01]  /*1fbd0*/  IMAD.MOV.U32 R7, RZ, RZ, R15 ;  /* 0x000000ffff077224 */ /* 0x000fe200078e000f */
[----:B------:R-:W2:Y:S01]  /*1fbe0*/  LDL.LU R14, [R1+0x318] ;  /* 0x00031800010e7983 */ /* 0x000ea20000300800 */
[----:B------:R-:W2:Y:S02]  /*1fbf0*/  LDL.LU R15, [R1+0x31c] ;  /* 0x00031c00010f7983 */ /* 0x000ea40000300800 */
[----:B---3--:R-:W-:Y:S02]  /*1fc00*/  STL.64 [R1+0x2778], R22 ;  /* 0x0027781601007387 */ /* 0x008fe40000100a00 */
[----:B------:R0:W-:Y:S02]  /*1fc10*/  STL.64 [R1+0x2770], R20 ;  /* 0x0027701401007387 */ /* 0x0001e40000100a00 */
[----:B----4-:R-:W-:Y:S01]  /*1fc20*/  IMAD.MOV.U32 R0, RZ, RZ, R9 ;  /* 0x000000ffff007224 */ /* 0x010fe200078e0009 */
[----:B0-----:R-:W3:Y:S01]  /*1fc30*/  LDL.64 R20, [R1+0x10] ;  /* 0x0000100001147983 */ /* 0x001ee20000100a00 */
[----:B------:R-:W-:Y:S02]  /*1fc40*/  STL [R1+0x23d4], R7 ;  /* 0x0023d40701007387 */ /* 0x000fe40000100800 */
[----:B------:R0:W-:Y:S02]  /*1fc50*/  STL [R1+0x23d0], R6 ;  /* 0x0023d00601007387 */ /* 0x0001e40000100800 */
[----:B0-----:R-:W-:Y:S01]  /*1fc60*/  IMAD.MOV.U32 R6, RZ, RZ, R8 ;  /* 0x000000ffff067224 */ /* 0x001fe200078e0008 */
[C---:B--2---:R-:W-:Y:S11]  /*1fc70*/  HMMA.16816.F32 R24, R16.reuse, R8, R24 ;  /* 0x000000081018723c */ /* 0x044ff60000001818 */
[----:B------:R-:W-:Y:S11]  /*1fc80*/  @!UPT UIADD3 URZ, URZ, URZ, URZ ;  /* 0x0000003f3f3ff290 */ /* 0x000ff6000fffe03f */
[----:B------:R-:W-:Y:S01]  /*1fc90*/  @!UPT UIADD3 URZ, URZ, URZ, URZ ;  /* 0x0000003f3f3ff290 */ /* 0x000fe2000fffe03f */
        /* <DEDUP_REMOVED lines=11> */
[----:B0-----:R-:W3:Y:S01]  /*1fd50*/  LDL.LU.64 R10, [R1+0x2828] ;  /* 0x00282800010a7983 */ /* 0x001ee20000300a00 */
[----:B------:R-:W3:Y:S02]  /*1fd60*/  LDL.LU.64 R8, [R1+0x2820] ;  /* 0x0028200001087983 */ /* 0x000ee40000300a00 */
[----:B---3--:R-:W-:Y:S11]  /*1fd70*/  HMMA.16816.F32 R8, R16, R20, R8 ;  /* 0x000000141008723c */ /* 0x008ff60000001808 */
[----:B------:R-:W-:Y:S11]  /*1fd80*/  @!UPT UIADD3 URZ, URZ, URZ, URZ ;  /* 0x0000003f3f3ff290 */ /* 0x000ff6000fffe03f */
[----:B------:R-:W-:Y:S01]  /*1fd90*/  @!UPT UIADD3 URZ, URZ, URZ, URZ ;  /* 0x0000003f3f3ff290 */ /* 0x000fe2000fffe03f */
[----:B------:R-:W-:Y:S01]  /*1fda0*/  STL.64 [R1+0x330], R8 ;  /* 0x0003300801007387 */ /* 0x000fe20000100a00 */
[----:B------:R0:W-:Y:S03]  /*1fdb0*/  STL.64 [R1+0x338], R10 ;  /* 0x0003380a01007387 */ /* 0x0001e60000100a00 */
[----:B0-----:R-:W3:Y:S01]  /*1fdc0*/  LDL.LU.64 R10, [R1+0x2818] ;  /* 0x00281800010a7983 */ /* 0x001ee20000300a00 */
[----:B------:R-:W3:Y:S02]  /*1fdd0*/  LDL.LU.64 R8, [R1+0x2810] ;  /* 0x0028100001087983 */ /* 0x000ee40000300a00 */
[----:B------:R0:W-:Y:S02]  /*1fde0*/  STL.64 [R1+0x2788], R20 ;  /* 0x0027881401007387 */ /* 0x0001e40000100a00 */
[----:B0-----:R-:W-:Y:S02]  /*1fdf0*/  IMAD.MOV.U32 R20, RZ, RZ, R6 ;  /* 0x000000ffff147224 */ /* 0x001fe400078e0006 */
[----:B------:R-:W-:-:S05]  /*1fe00*/  IMAD.MOV.U32 R21, RZ, RZ, R0 ;  /* 0x000000ffff157224 */ /* 0x000fca00078e0000 */
[----:B------:R0:W-:Y:S04]  /*1fe10*/  STL.64 [R1+0x27c0], R20 ;  /* 0x0027c01401007387 */ /* 0x0001e80000100a00 */
[----:B0-----:R-:W4:Y:S01]  /*1fe20*/  LDL.LU R20, [R1+0x540] ;  /* 0x0005400001147983 */ /* 0x001f220000300800 */
[----:B------:R-:W4:Y:S02]  /*1fe30*/  LDL.LU R21, [R1+0x544] ;  /* 0x0005440001157983 */ /* 0x000f240000300800 */
[----:B------:R-:W2:Y:S02]  /*1fe40*/  LDL.LU R22, [R1+0x548] ;  /* 0x0005480001167983 */ /* 0x000ea40000300800 */
[----:B------:R-:W2:Y:S01]  /*1fe50*/  LDL.LU R23, [R1+0x54c] ;  /* 0x00054c0001177983 */ /* 0x000ea20000300800 */
[C---:B---3--:R-:W-:Y:S01]  /*1fe60*/  HMMA.16816.F32 R8, R16.reuse, R4, R8 ;  /* 0x000000041008723c */ /* 0x048fe20000001808 */
[----:B--2---:R-:W-:Y:S01]  /*1fe70*/  STL.64 [R1+0x27d8], R22 ;  /* 0x0027d81601007387 */ /* 0x004fe20000100a00 */
[----:B----4-:R0:W-:Y:S03]  /*1fe80*/  STL.64 [R1+0x27d0], R20 ;  /* 0x0027d01401007387 */ /* 0x0101e60000100a00 */
[----:B0-----:R-:W2:Y:S01]  /*1fe90*/  LDL.LU R20, [R1+0x550] ;  /* 0x0005500001147983 */ /* 0x001ea20000300800 */
[----:B------:R-:W2:Y:S02]  /*1fea0*/  LDL.LU R21, [R1+0x554] ;  /* 0x0005540001157983 */ /* 0x000ea40000300800 */
[----:B------:R-:W2:Y:S02]  /*1feb0*/  LDL.LU R22, [R1+0x558] ;  /* 0x0005580001167983 */ /* 0x000ea40000300800 */
[----:B------:R-:W2:Y:S11]  /*1fec0*/  LDL.LU R23, [R1+0x55c] ;  /* 0x00055c0001177983 */ /* 0x000eb60000300800 */
[----:B------:R-:W-:Y:S02]  /*1fed0*/  @!UPT UIADD3 URZ, URZ, URZ, URZ ;  /* 0x0000003f3f3ff290 */ /* 0x000fe4000fffe03f */
[----:B------:R0:W-:Y:S01]  /*1fee0*/  STL.64 [R1+0x320], R8 ;  /* 0x0003200801007387 */ /* 0x0001e20000100a00 */
[----:B------:R-:W-:Y:S03]  /*1fef0*/  STL.64 [R1+0x328], R10 ;  /* 0x0003280a01007387 */ /* 0x000fe60000100a00 */
[----:B0-----:R-:W3:Y:S01]  /*1ff00*/  LDL.LU.64 R8, [R1+0x2808] ;  /* 0x0028080001087983 */ /* 0x001ee20000300a00 */
[----:B------:R0:W-:Y:S03]  /*1ff10*/  STL.64 [R1+0x2780], R4 ;  /* 0x0027800401007387 */ /* 0x0001e60000100a00 */
[----:B0-----:R-:W4:Y:S01]  /*1ff20*/  LDL.LU R4, [R1+0x510] ;  /* 0x0005100001047983 */ /* 0x001f220000300800 */
[----:B------:R-:W4:Y:S02]  /*1ff30*/  LDL.LU R5, [R1+0x514] ;  /* 0x0005140001057983 */ /* 0x000f240000300800 */
[----:B------:R-:W2:Y:S02]  /*1ff40*/  LDL.LU R6, [R1+0x518] ;  /* 0x0005180001067983 */ /* 0x000ea40000300800 */
[----:B------:R-:W2:Y:S01]  /*1ff50*/  LDL.LU R7, [R1+0x51c] ;  /* 0x00051c0001077983 */ /* 0x000ea20000300800 */
[C---:B---3--:R-:W-:Y:S01]  /*1ff60*/  HMMA.16816.F32 R12, R16.reuse, R8, R12 ;  /* 0x00000008100c723c */ /* 0x048fe2000000180c */
[----:B--2---:R-:W-:Y:S01]  /*1ff70*/  STL.64 [R1+0x2798], R6 ;  /* 0x0027980601007387 */ /* 0x004fe20000100a00 */
[----:B----4-:R0:W-:Y:S03]  /*1ff80*/  STL.64 [R1+0x2790], R4 ;  /* 0x0027900401007387 */ /* 0x0101e60000100a00 */
[----:B0-----:R-:W2:Y:S11]  /*1ff90*/  LDL.64 R4, [R1+0x20] ;  /* 0x0000200001047983 */ /* 0x001eb60000100a00 */
[----:B------:R-:W-:Y:S07]  /*1ffa0*/  @!UPT UIADD3 URZ, URZ, URZ, URZ ;  /* 0x0000003f3f3ff290 */ /* 0x000fee000fffe03f */
[----:B------:R-:W-:Y:S02]  /*1ffb0*/  STL.64 [R1+0x310], R12 ;  /* 0x0003100c01007387 */ /* 0x000fe40000100a00 */
[----:B------:R0:W-:Y:S02]  /*1ffc0*/  STL.64 [R1+0x318], R14 ;  /* 0x0003180e01007387 */ /* 0x0001e40000100a00 */
[----:B0-----:R-:W3:Y:S01]  /*1ffd0*/  LDL.LU R14, [R1+0x2800] ;  /* 0x00280000010e7983 */ /* 0x001ee20000300800 */
[----:B------:R-:W4:Y:S02]  /*1ffe0*/  LDL.LU.64 R12, [R1+0x27f8] ;  /* 0x0027f800010c7983 */ /* 0x000f240000300a00 */
[----:B----4-:R-:W-:Y:S01]  /*1fff0*/  HMMA.16816.F32 R16, R16, R12, R24 ;  /* 0x0000000c1010723c */ /* 0x010fe20000001818 */
[----:B------:R-:W4:Y:S11]  /*20000*/  LDL.LU.64 R24, [R1+0x27f0] ;  /* 0x0027f00001187983 */ /* 0x000f360000300a00 */
[----:B------:R-:W-:Y:S11]  /*20010*/  @!UPT UIADD3 URZ, URZ, URZ, URZ ;  /* 0x0000003f3f3ff290 */ /* 0x000ff6000fffe03f */
[----:B------:R-:W-:Y:S01]  /*20020*/  STL.64 [R1+0x1f0], R16 ;  /* 0x0001f01001007387 */ /* 0x000fe20000100a00 */
[----:B------:R0:W-:Y:S03]  /*20030*/  STL.64 [R1+0x1f8], R18 ;  /* 0x0001f81201007387 */ /* 0x0001e60000100a00 */
[----:B0-----:R-:W4:Y:S01]  /*20040*/  LDL.LU.64 R18, [R1+0x27e8] ;  /* 0x0027e80001127983 */ /* 0x001f220000300a00 */
[----:B------:R-:W4:Y:S02]  /*20050*/  LDL.LU.64 R16, [R1+0x27e0] ;  /* 0x0027e00001107983 */ /* 0x000f240000300a00 */
[C---:B----4-:R-:W-:Y:S01]  /*20060*/  HMMA.16816.F32 R24, R16.reuse, R24, R20 ;  /* 0x000000181018723c */ /* 0x050fe20000001814 */
[----:B------:R-:W4:Y:S01]  /*20070*/  LDL.LU.64 R22, [R1+0x27d8] ;  /* 0x0027d80001167983 */ /* 0x000f220000300a00 */
[----:B------:R-:W4:Y:S11]  /*20080*/  LDL.LU.64 R20, [R1+0x27d0] ;  /* 0x0027d00001147983 */ /* 0x000f360000300a00 */
[----:B------:R-:W-:Y:S10]  /*20090*/  @!UPT UIADD3 URZ, URZ, URZ, URZ ;  /* 0x0000003f3f3ff290 */ /* 0x000ff4000fffe03f */
[----:B------:R0:W-:Y:S01]  /*200a0*/  STL.64 [R1+0x160], R24 ;  /* 0x0001601801007387 */ /* 0x0001e20000100a00 */
[----:B------:R4:W-:Y:S03]  /*200b0*/  STL.64 [R1+0x168], R26 ;  /* 0x0001681a01007387 */ /* 0x0009e60000100a00 */
[----:B0-----:R-:W4:Y:S02]  /*200c0*/  LDL.LU.64 R24, [R1+0x27c8] ;  /* 0x0027c80001187983 */ /* 0x001f240000300a00 */
[C---:B----4-:R-:W-:Y:S02]  /*200d0*/  HMMA.16816.F32 R24, R16.reuse, R24, R20 ;  /* 0x000000181018723c */ /* 0x050fe40000001814 */
[----:B------:R-:W4:Y:S11]  /*200e0*/  LDL.LU.64 R20, [R1+0x27c0] ;  /* 0x0027c00001147983 */ /* 0x000f360000300a00 */
[----:B------:R-:W-:Y:S10]  /*200f0*/  @!UPT UIADD3 URZ, URZ, URZ, URZ ;  /* 0x0000003f3f3ff290 */ /* 0x000ff4000fffe03f */
[----:B------:R0:W-:Y:S01]  /*20100*/  STL.64 [R1+0x150], R24 ;  /* 0x0001501801007387 */ /* 0x0001e20000100a00 */
[----:B------:R-:W-:Y:S02]  /*20110*/  IMAD.MOV.U32 R10, RZ, RZ, R26 ;  /* 0x000000ffff0a7224 */ /* 0x000fe400078e001a */
[----:B------:R-:W-:Y:S02]  /*20120*/  IMAD.MOV.U32 R11, RZ, RZ, R27 ;  /* 0x000000ffff0b7224 */ /* 0x000fe400078e001b */
[----:B------:R-:W4:Y:S04]  /*20130*/  LDL.LU.64 R26, [R1+0x27b8] ;  /* 0x0027b800011a7983 */ /* 0x000f280000300a00 */
[----:B0-----:R-:W4:Y:S01]  /*20140*/  LDL.LU.64 R24, [R1+0x27b0] ;  /* 0x0027b00001187983 */ /* 0x001f220000300a00 */
[----:B------:R-:W-:Y:S02]  /*20150*/  STL [R1+0x2364], R11 ;  /* 0x0023640b01007387 */ /* 0x000fe40000100800 */
[----:B------:R-:W-:Y:S01]  /*20160*/  STL [R1+0x2360], R10 ;  /* 0x0023600a01007387 */ /* 0x000fe20000100800 */
[C---:B----4-:R-:W-:Y:S01]  /*20170*/  HMMA.16816.F32 R20, R16.reuse, R20, R24 ;  /* 0x000000141014723c */ /* 0x050fe20000001818 */
[----:B------:R-:W4:Y:S01]  /*20180*/  LDL.LU.64 R26, [R1+0x27a8] ;  /* 0x0027a800011a7983 */ /* 0x000f220000300a00 */
[----:B------:R-:W4:Y:S11]  /*20190*/  LDL.LU.64 R24, [R1+0x27a0] ;  /* 0x0027a00001187983 */ /* 0x000f360000300a00 */
[----:B------:R-:W-:Y:S10]  /*201a0*/  @!UPT UIADD3 URZ, URZ, URZ, URZ ;  /* 0x0000003f3f3ff290 */ /* 0x000ff4000fffe03f */
[----:B------:R-:W-:Y:S01]  /*201b0*/  STL.64 [R1+0x140], R20 ;  /* 0x0001401401007387 */ /* 0x000fe20000100a00 */
[----:B------:R4:W-:Y:S02]  /*201c0*/  STL.64 [R1+0x148], R22 ;  /* 0x0001481601007387 */ /* 0x0009e40000100a00 */
[----:B--2---:R-:W-:Y:S02]  /*201d0*/  IMAD.MOV.U32 R15, RZ, RZ, R5 ;  /* 0x000000ffff0f7224 */ /* 0x004fe400078e0005 */
[----:B------:R-:W2:Y:S01]  /*201e0*/  LDL.LU.64 R6, [R1+0x2798] ;  /* 0x0027980001067983 */ /* 0x000ea20000300a00 */
[----:B----4-:R-:W-:Y:S07]  /*201f0*/  HMMA.16816.F32 R20, R16, R4, R24 ;  /* 0x000000041014723c */ /* 0x010fee0000001818 */
[----:B------:R-:W-:-:S02]  /*20200*/  IMAD.MOV.U32 R24, RZ, RZ, R4 ;  /* 0x000000ffff187224 */ /* 0x000fc400078e0004 */
[----:B------:R-:W2:Y:S11]  /*20210*/  LDL.LU.64 R4, [R1+0x2790] ;  /* 0x0027900001047983 */ /* 0x000eb60000300a00 */
[----:B------:R-:W-:Y:S03]  /*20220*/  @!UPT UIADD3 URZ, URZ, URZ, URZ ;  /* 0x0000003f3f3ff290 */ /* 0x000fe6000fffe03f */
[----:B------:R0:W-:Y:S04]  /*20230*/  STL.64 [R1+0x130], R20 ;  /* 0x0001301401007387 */ /* 0x0001e80000100a00 */
[----:B0-----:R-:W2:Y:S01]  /*20240*/  LDL.LU.64 R20, [R1+0x2788] ;  /* 0x0027880001147983 */ /* 0x001ea20000300a00 */
[----:B------:R-:W-:Y:S02]  /*20250*/  IMAD.MOV.U32 R11, RZ, RZ, R22 ;  /* 0x000000ffff0b7224 */ /* 0x000fe400078e0016 */
[----:B------:R-:W-:Y:S01]  /*20260*/  IMAD.MOV.U32 R10, RZ, RZ, R23 ;  /* 0x000000ffff0a7224 */ /* 0x000fe200078e0017 */
[C---:B--2---:R-:W-:Y:S01]  /*20270*/  HMMA.16816.F32 R4, R16.reuse, R20, R4 ;  /* 0x000000141004723c */ /* 0x044fe20000001804 */
[----:B------:R-:W-:Y:S02]  /*20280*/  IMAD.MOV.U32 R28, RZ, RZ, R20 ;  /* 0x000000ffff1c7224 */ /* 0x000fe400078e0014 */
[----:B------:R-:W-:Y:S11]  /*20290*/  IMAD.MOV.U32 R0, RZ, RZ, R21 ;  /* 0x000000ffff007224 */ /* 0x000ff600078e0015 */
[----:B------:R-:W-:Y:S09]  /*202a0*/  @!UPT UIADD3 URZ, URZ, URZ, URZ ;  /* 0x0000003f3f3ff290 */ /* 0x000ff2000fffe03f */
[----:B------:R0:W-:Y:S01]  /*202b0*/  STL.64 [R1+0x120], R4 ;  /* 0x0001200401007387 */ /* 0x0001e20000100a00 */
[----:B------:R1:W-:Y:S03]  /*202c0*/  STL.64 [R1+0x128], R6 ;  /* 0x0001280601007387 */ /* 0x0003e60000100a00 */
[----:B0-----:R-:W2:Y:S01]  /*202d0*/  LDL.LU.64 R4, [R1+0x2780] ;  /* 0x0027800001047983 */ /* 0x001ea20000300a00 */
[----:B------:R-:W2:Y:S02]  /*202e0*/  LDL.LU.64 R22, [R1+0x2778] ;  /* 0x0027780001167983 */ /* 0x000ea40000300a00 */
[----:B------:R-:W2:Y:S02]  /*202f0*/  LDL.LU.64 R20, [R1+0x2770] ;  /* 0x0027700001147983 */ /* 0x000ea40000300a00 */
[----:B--2---:R-:W-:Y:S11]  /*20300*/  HMMA.16816.F32 R20, R16, R4, R20 ;  /* 0x000000041014723c */ /* 0x004ff60000001814 */
[----:B------:R-:W-:Y:S11]  /*20310*/  @!UPT UIADD3 URZ, URZ, URZ, URZ ;  /* 0x0000003f3f3ff290 */ /* 0x000ff6000fffe03f */
[----:B------:R-:W-:Y:S01]  /*20320*/  @!UPT UIADD3 URZ, URZ, URZ, URZ ;  /* 0x0000003f3f3ff290 */ /* 0x000fe2000fffe03f */
[----:B------:R0:W-:Y:S01]  /*20330*/  STL.64 [R1+0x110], R20 ;  /* 0x0001101401007387 */ /* 0x0001e20000100a00 */
[----:B-1----:R-:W-:Y:S02]  /*20340*/  IMAD.MOV.U32 R7, RZ, RZ, R22 ;  /* 0x000000ffff077224 */ /* 0x002fe400078e0016 */
[----:B------:R-:W-:Y:S02]  /*20350*/  IMAD.MOV.U32 R6, RZ, RZ, R23 ;  /* 0x000000ffff067224 */ /* 0x000fe400078e0017 */
[----:B------:R-:W2:Y:S04]  /*20360*/  LDL.LU.64 R22, [R1+0x2768] ;  /* 0x0027680001167983 */ /* 0x000ea80000300a00 */
[----:B0-----:R-:W2:Y:S01]  /*20370*/  LDL.LU.64 R20, [R1+0x2760] ;  /* 0x0027600001147983 */ /* 0x001ea20000300a00 */
[----:B------:R-:W-:Y:S02]  /*20380*/  STL.64 [R1+0x26f0], R6 ;  /* 0x0026f00601007387 */ /* 0x000fe40000100a00 */
[----:B------:R0:W-:Y:S02]  /*20390*/  STL.64 [R1+0x26e8], R4 ;  /* 0x0026e80401007387 */ /* 0x0001e40000100a00 */
[----:B0-----:R-:W4:Y:S01]  /*203a0*/  LDL.LU R4, [R1+0x4d0] ;  /* 0x0004d00001047983 */ /* 0x001f220000300800 */
[----:B------:R-:W4:Y:S02]  /*203b0*/  LDL.LU R5, [R1+0x4d4] ;  /* 0x0004d40001057983 */ /* 0x000f240000300800 */
[----:B------:R-:W-:-:S02]  /*203c0*/  IMAD.MOV.U32 R6, RZ, RZ, R3 ;  /* 0x000000ffff067224 */ /* 0x000fc400078e0003 */
[----:B------:R-:W-:Y:S01]  /*203d0*/  IMAD.MOV.U32 R7, RZ, RZ, R2 ;  /* 0x000000ffff077224 */ /* 0x000fe200078e0002 */
[C---:B--2---:R-:W-:Y:S08]  /*203e0*/  HMMA.16816.F32 R20, R16.reuse, R8, R20 ;  /* 0x000000081014723c */ /* 0x044ff00000001814 */
[----:B----4-:R-:W-:Y:S11]  /*203f0*/  HMMA.16816.F32 R4, R16, R12, R4 ;  /* 0x0000000c1004723c */ /* 0x010ff60000001804 */
[----:B------:R-:W-:Y:S04]  /*20400*/  @!UPT UIADD3 URZ, URZ, URZ, URZ ;  /* 0x0000003f3f3ff290 */ /* 0x000fe8000fffe03f */
[----:B------:R-:W-:Y:S01]  /*20410*/  STL.64 [R1+0x100], R20 ;  /* 0x0001001401007387 */ /* 0x000fe20000100a00 */
[----:B------:R0:W-:Y:S03]  /*20420*/  STL.64 [R1+0x108], R22 ;  /* 0x0001081601007387 */ /* 0x0001e60000100a00 */
[----:B0-----:R-:W2:Y:S01]  /*20430*/  LDL.LU.64 R22, [R1+0x2758] ;  /* 0x0027580001167983 */ /* 0x001ea20000300a00 */
[----:B------:R-:W2:Y:S02]  /*20440*/  LDL.LU.64 R20, [R1+0x2750] ;  /* 0x0027500001147983 */ /* 0x000ea40000300a00 */
[----:B------:R-:W-:Y:S02]  /*20450*/  STL.64 [R1+0x2700], R10 ;  /* 0x0027000a01007387 */ /* 0x000fe40000100a00 */
[----:B------:R0:W-:Y:S01]  /*20460*/  STL.64 [R1+0x26f8], R8 ;  /* 0x0026f80801007387 */ /* 0x0001e20000100a00 */
[----:B------:R1:W-:Y:S01]  /*20470*/  STL.64 [R1+0xf0], R4 ;  /* 0x0000f00401007387 */ /* 0x0003e20000100a00 */
[----:B------:R-:W-:-:S02]  /*20480*/  IMAD.MOV.U32 R3, RZ, RZ, R6 ;  /* 0x000000ffff037224 */ /* 0x000fc400078e0006 */
[----:B------:R-:W-:Y:S02]  /*20490*/  IMAD.MOV.U32 R2, RZ, RZ, R7 ;  /* 0x000000ffff027224 */ /* 0x000fe400078e0007 */
[----:B0-----:R-:W-:Y:S02]  /*204a0*/  IMAD.MOV.U32 R8, RZ, RZ, R24 ;  /* 0x000000ffff087224 */ /* 0x001fe400078e0018 */
[----:B------:R-:W-:-:S05]  /*204b0*/  IMAD.MOV.U32 R9, RZ, RZ, R15 ;  /* 0x000000ffff097224 */ /* 0x000fca00078e000f */
[----:B------:R0:W-:Y:S01]  /*204c0*/  STL.64 [R1+0x2718], R8 ;  /* 0x0027180801007387 */ /* 0x0001e20000100a00 */
[----:B-1----:R-:W4:Y:S02]  /*204d0*/  LDL.LU R4, [R1+0x3a0] ;  /* 0x0003a00001047983 */ /* 0x002f240000300800 */
[----:B------:R-:W4:Y:S02]  /*204e0*/  LDL.LU R5, [R1+0x3a4] ;  /* 0x0003a40001057983 */ /* 0x000f240000300800 */
[----:B------:R-:W2:Y:S01]  /*204f0*/  LDL.LU R6, [R1+0x3a8] ;  /* 0x0003a80001067983 */ /* 0x000ea20000300800 */
[----:B------:R-:W2:Y:S04]  /*20500*/  LDL.LU R7, [R1+0x3ac] ;  /* 0x0003ac0001077983 */ /* 0x000ea80000300800 */
[----:B0-----:R-:W2:Y:S04]  /*20510*/  LDL.64 R8, [R1+0x30] ;  /* 0x0000300001087983 */ /* 0x001ea80000100a00 */
[----:B--2---:R0:W-:Y:S04]  /*20520*/  STL.64 [R1+0x2730], R8 ;  /* 0x0027300801007387 */ /* 0x0041e80000100a00 */
[----:B0-----:R-:W2:Y:S04]  /*20530*/  LDL.64 R8, [R1+0x40] ;  /* 0x0000400001087983 */ /* 0x001ea80000100a00 */
[----:B--2---:R-:W-:Y:S01]  /*20540*/  STL.64 [R1+0x2748], R8 ;  /* 0x0027480801007387 */ /* 0x004fe20000100a00 */
[----:B------:R-:W-:Y:S02]  /*20550*/  STL.64 [R1+0x2710], R6 ;  /* 0x0027100601007387 */ /* 0x000fe40000100a00 */
[----:B----4-:R0:W-:Y:S02]  /*20560*/  STL.64 [R1+0x2708], R4 ;  /* 0x0027080401007387 */ /* 0x0101e40000100a00 */
[----:B0-----:R-:W2:Y:S01]  /*20570*/  LDL.LU R4, [R1+0x3b0] ;  /* 0x0003b00001047983 */ /* 0x001ea20000300800 */
[----:B------:R-:W2:Y:S02]  /*20580*/  LDL.LU R5, [R1+0x3b4] ;  /* 0x0003b40001057983 */ /* 0x000ea40000300800 */
[----:B------:R-:W4:Y:S02]  /*20590*/  LDL.LU R6, [R1+0x3b8] ;  /* 0x0003b80001067983 */ /* 0x000f240000300800 */
[----:B------:R-:W4:Y:S01]  /*205a0*/  LDL.LU R7, [R1+0x3bc] ;  /* 0x0003bc0001077983 */ /* 0x000f220000300800 */
[----:B------:R-:W2:Y:S04]  /*205b0*/  LDL.64 R8, [R1+0x50] ;  /* 0x0000500001087983 */ /* 0x000ea80000100a00 */
[----:B----4-:R-:W-:Y:S01]  /*205c0*/  STL.64 [R1+0x2728], R6 ;  /* 0x0027280601007387 */ /* 0x010fe20000100a00 */
[----:B--2---:R0:W-:Y:S03]  /*205d0*/  STL.64 [R1+0x2720], R4 ;  /* 0x0027200401007387 */ /* 0x0041e60000100a00 */
[----:B0-----:R-:W2:Y:S01]  /*205e0*/  LDL.LU R4, [R1+0x3c0] ;  /* 0x0003c00001047983 */ /* 0x001ea20000300800 */
[----:B------:R-:W2:Y:S02]  /*205f0*/  LDL.LU R5, [R1+0x3c4] ;  /* 0x0003c40001057983 */ /* 0x000ea40000300800 */
[----:B------:R-:W4:Y:S02]  /*20600*/  LDL.LU R6, [R1+0x3c8] ;  /* 0x0003c80001067983 */ /* 0x000f240000300800 */
[----:B------:R-:W4:Y:S02]  /*20610*/  LDL.LU R7, [R1+0x3cc] ;  /* 0x0003cc0001077983 */ /* 0x000f240000300800 */
[----:B----4-:R-:W-:Y:S01]  /*20620*/  STL.64 [R1+0x2740], R6 ;  /* 0x0027400601007387 */ /* 0x010fe20000100a00 */
[----:B--2---:R0:W-:Y:S03]  /*20630*/  STL.64 [R1+0x2738], R4 ;  /* 0x0027380401007387 */ /* 0x0041e60000100a00 */
[----:B0-----:R-:W2:Y:S01]  /*20640*/  LDL.LU R4, [R1+0x3d0] ;  /* 0x0003d00001047983 */ /* 0x001ea20000300800 */
[----:B------:R-:W2:Y:S02]  /*20650*/  LDL.LU R5, [R1+0x3d4] ;  /* 0x0003d40001057983 */ /* 0x000ea40000300800 */
[----:B------:R-:W2:Y:S02]  /*20660*/  LDL.LU R6, [R1+0x3d8] ;  /* 0x0003d80001067983 */ /* 0x000ea40000300800 */
[----:B------:R-:W2:Y:S01]  /*20670*/  LDL.LU R7, [R1+0x3dc] ;  /* 0x0003dc0001077983 */ /* 0x000ea20000300800 */
[----:B------:R-:W4:Y:S01]  /*20680*/  LDL.LU R24, [R1+0x390] ;  /* 0x0003900001187983 */ /* 0x000f220000300800 */
[----:B------:R-:W4:Y:S02]  /*20690*/  LDL.LU R25, [R1+0x394] ;  /* 0x0003940001197983 */ /* 0x000f240000300800 */
[----:B------:R-:W4:Y:S02]  /*206a0*/  LDL.LU R26, [R1+0x398] ;  /* 0x00039800011a7983 */ /* 0x000f240000300800 */
[----:B------:R-:W4:Y:S01]  /*206b0*/  LDL.LU R27, [R1+0x39c] ;  /* 0x00039c00011b7983 */ /* 0x000f220000300800 */
[----:B---3--:R-:W-:Y:S01]  /*206c0*/  STL [R1+0x26e0], R14 ;  /* 0x0026e00e01007387 */ /* 0x008fe20000100800 */
[----:B------:R0:W-:Y:S03]  /*206d0*/  STL.64 [R1+0x26d8], R12 ;  /* 0x0026d80c01007387 */ /* 0x0001e60000100a00 */
[----:B0-----:R-:W3:Y:S01]  /*206e0*/  LDL.LU R12, [R1+0x3e0] ;  /* 0x0003e000010c7983 */ /* 0x001ee20000300800 */
[----:B------:R-:W3:Y:S02]  /*206f0*/  LDL.LU R13, [R1+0x3e4] ;  /* 0x0003e400010d7983 */ /* 0x000ee40000300800 */
[----:B------:R-:W3:Y:S02]  /*20700*/  LDL.LU R14, [R1+0x3e8] ;  /* 0x0003e800010e7983 */ /* 0x000ee40000300800 */
[----:B------:R-:W3:Y:S01]  /*20710*/  LDL.LU R15, [R1+0x3ec] ;  /* 0x0003ec00010f7983 */ /* 0x000ee20000300800 */
[----:B------:R-:W2:Y:S01]  /*20720*/  LDL.LU R16, [R1+0xe0] ;  /* 0x0000e00001107983 */ /* 0x000ea20000300800 */
        /* <DEDUP_REMOVED lines=11> */
[----:B------:R0:W-:Y:S11]  /*207e0*/  STL.64 [R1+0x2648], R16 ;  /* 0x0026481001007387 */ /* 0x0001f60000100a00 */
[----:B------:R-:W-:Y:S10]  /*207f0*/  @!UPT UIADD3 URZ, URZ, URZ, URZ ;  /* 0x0000003f3f3ff290 */ /* 0x000ff4000fffe03f */
[----:B------:R1:W-:Y:S02]  /*20800*/  STL.64 [R1+0x3e0], R12 ;  /* 0x0003e00c01007387 */ /* 0x0003e40000100a00 */
[----:B------:R2:W-:Y:S02]  /*20810*/  STL.64 [R1+0x3e8], R14 ;  /* 0x0003e80e01007387 */ /* 0x0005e40000100a00 */
[----:B0-----:R-:W-:Y:S02]  /*20820*/  IMAD.MOV.U32 R17, RZ, RZ, R0 ;  /* 0x000000ffff117224 */ /* 0x001fe400078e0000 */
[----:B-1----:R-:W-:Y:S02]  /*20830*/  IMAD.MOV.U32 R12, RZ, RZ, R8 ;  /* 0x000000ffff0c7224 */ /* 0x002fe400078e0008 */
[----:B------:R-:W-:Y:S02]  /*20840*/  IMAD.MOV.U32 R0, RZ, RZ, R9 ;  /* 0x000000ffff007224 */ /* 0x000fe400078e0009 */
[----:B------:R-:W3:Y:S02]  /*20850*/  LDL.LU.64 R8, [R1+0x2748] ;  /* 0x0027480001087983 */ /* 0x000ee40000300a00 */
[----:B---3--:R-:W-:Y:S01]  /*20860*/  HMMA.16816.F32 R4, R20, R8, R4 ;  /* 0x000000081404723c */ /* 0x008fe20000001804 */
[----:B--2---:R-:W-:-:S02]  /*20870*/  IMAD.MOV.U32 R14, RZ, RZ, R8 ;  /* 0x000000ffff0e7224 */ /* 0x004fc400078e0008 */
        /* <DEDUP_REMOVED lines=16> */
[----:B------:R-:W-:Y:S01]  /*20980*/  IMAD.MOV.U32 R16, RZ, RZ, R28 ;  /* 0x000000ffff107224 */ /* 0x000fe200078e001c */
[C---:B--2---:R-:W-:Y:S01]  /*20990*/  HMMA.16816.F32 R8, R20.reuse, R8, R4 ;  /* 0x000000081408723c */ /* 0x044fe20000001804 */
[----:B------:R-:W2:Y:S01]  /*209a0*/  LDL.LU.64 R6, [R1+0x2710] ;  /* 0x0027100001067983 */ /* 0x000ea20000300a00 */
[----:B------:R-:W2:Y:S11]  /*209b0*/  LDL.LU.64 R4, [R1+0x2708] ;  /* 0x0027080001047983 */ /* 0x000eb60000300a00 */
[----:B------:R-:W-:Y:S10]  /*209c0*/  @!UPT UIADD3 URZ, URZ, URZ, URZ ;  /* 0x0000003f3f3ff290 */ /* 0x000ff4000fffe03f */
[----:B------:R-:W-:Y:S01]  /*209d0*/  STL.64 [R1+0x3b0], R8 ;  /* 0x0003b00801007387 */ /* 0x000fe20000100a00 */
[----:B------:R0:W-:Y:S03]  /*209e0*/  STL.64 [R1+0x3b8], R10 ;  /* 0x0003b80a01007387 */ /* 0x0001e60000100a00 */
[----:B0-----:R-:W3:Y:S01]  /*209f0*/  LDL.LU.64 R10, [R1+0x2700] ;  /* 0x00270000010a7983 */ /* 0x001ee20000300a00 */
[----:B------:R-:W3:Y:S01]  /*20a00*/  LDL.LU.64 R8, [R1+0x26f8] ;  /* 0x0026f80001087983 */ /* 0x000ee20000300a00 */
        /* <DEDUP_REMOVED lines=8> */
[----:B0-----:R-:W2:Y:S01]  /*20a90*/  LDL.64 R16, [R1+0x20] ;  /* 0x0000200001107983 */ /* 0x001ea20000100a00 */
[----:B----4-:R-:W-:Y:S03]  /*20aa0*/  HMMA.16816.F32 R24, R20, R4, R24 ;  /* 0x000000041418723c */ /* 0x010fe60000001818 */
[----:B--2---:R0:W-:Y:S02]  /*20ab0*/  STL.64 [R1+0x2680], R16 ;  /* 0x0026801001007387 */ /* 0x0041e40000100a00 */
[----:B0-----:R-:W-:-:S02]  /*20ac0*/  IMAD.MOV.U32 R16, RZ, RZ, R18 ;  /* 0x000000ffff107224 */ /* 0x001fc400078e0012 */
[----:B------:R-:W-:-:S05]  /*20ad0*/  IMAD.MOV.U32 R17, RZ, RZ, R15 ;  /* 0x000000ffff117224 */ /* 0x000fca00078e000f */
[----:B------:R0:W-:Y:S02]  /*20ae0*/  STL.64 [R1+0x2698], R16 ;  /* 0x0026981001007387 */ /* 0x0001e40000100a00 */
[----:B0-----:R-:W-:Y:S02]  /*20af0*/  IMAD.MOV.U32 R16, RZ, RZ, R14 ;  /* 0x000000ffff107224 */ /* 0x001fe400078e000e */
[----:B------:R-:W-:-:S05]  /*20b00*/  IMAD.MOV.U32 R17, RZ, RZ, R13 ;  /* 0x000000ffff117224 */ /* 0x000fca00078e000d */
[----:B------:R-:W-:Y:S02]  /*20b10*/  STL.64 [R1+0x26b0], R16 ;  /* 0x0026b01001007387 */ /* 0x000fe40000100a00 */
[----:B------:R0:W-:Y:S02]  /*20b20*/  STL.64 [R1+0x390], R24 ;  /* 0x0003901801007387 */ /* 0x0001e40000100a00 */
[----:B------:R1:W-:Y:S01]  /*20b30*/  STL.64 [R1+0x398], R26 ;  /* 0x0003981a01007387 */ /* 0x0003e20000100a00 */
[----:B0-----:R-:W2:Y:S01]  /*20b40*/  LDL.LU R24, [R1+0x2f0] ;  /* 0x0002f00001187983 */ /* 0x001ea20000300800 */
[----:B------:R-:W2:Y:S02]  /*20b50*/  LDL.LU R25, [R1+0x2f4] ;  /* 0x0002f40001197983 */ /* 0x000ea40000300800 */
[----:B-1----:R-:W2:Y:S02]  /*20b60*/  LDL.LU R26, [R1+0x2f8] ;  /* 0x0002f800011a7983 */ /* 0x002ea40000300800 */
[----:B------:R-:W-:Y:S01]  /*20b70*/  IMAD.MOV.U32 R16, RZ, RZ, R12 ;  /* 0x000000ffff107224 */ /* 0x000fe200078e000c */
[----:B------:R-:W2:Y:S01]  /*20b80*/  LDL.LU R27, [R1+0x2fc] ;  /* 0x0002fc00011b7983 */ /* 0x000ea20000300800 */
[----:B------:R-:W3:Y:S02]  /*20b90*/  LDL.LU R12, [R1+0x380] ;  /* 0x00038000010c7983 */ /* 0x000ee40000300800 */
[----:B------:R-:W3:Y:S02]  /*20ba0*/  LDL.LU R13, [R1+0x384] ;  /* 0x00038400010d7983 */ /* 0x000ee40000300800 */
[----:B------:R-:W3:Y:S01]  /*20bb0*/  LDL.LU R14, [R1+0x388] ;  /* 0x00038800010e7983 */ /* 0x000ee20000300800 */
[----:B------:R-:W3:Y:S01]  /*20bc0*/  LDL.LU R15, [R1+0x38c] ;  /* 0x00038c00010f7983 */ /* 0x000ee20000300800 */
[----:B------:R-:W-:Y:S02]  /*20bd0*/  STL.64 [R1+0x2660], R6 ;  /* 0x0026600601007387 */ /* 0x000fe40000100a00 */
[----:B------:R0:W-:Y:S02]  /*20be0*/  STL.64 [R1+0x2658], R4 ;  /* 0x0026580401007387 */ /* 0x0001e40000100a00 */
[----:B0-----:R-:W4:Y:S01]  /*20bf0*/  LDL.LU R4, [R1+0x230] ;  /* 0x0002300001047983 */ /* 0x001f220000300800 */
        /* <DEDUP_REMOVED lines=13> */
[----:B------:R-:W4:Y:S02]  /*20cd0*/  LDL.LU R6, [R1+0x258] ;  /* 0x0002580001067983 */ /* 0x000f240000300800 */
[----:B------:R-:W4:Y:S01]  /*20ce0*/  LDL.LU R7, [R1+0x25c] ;  /* 0x00025c0001077983 */ /* 0x000f220000300800 */
[C---:B---3--:R-:W-:Y:S01]  /*20cf0*/  HMMA.16816.F32 R12, R20.reuse, R8, R12 ;  /* 0x00000008140c723c */ /* 0x048fe2000000180c */
[----:B----4-:R-:W-:Y:S01]  /*20d00*/  STL.64 [R1+0x26a8], R6 ;  /* 0x0026a80601007387 */ /* 0x010fe20000100a00 */
        /* <DEDUP_REMOVED lines=13> */
[----:B0-----:R-:W3:Y:S01]  /*20de0*/  LDL.LU R14, [R1+0x26e0] ;  /* 0x0026e000010e7983 */ /* 0x001ee20000300800 */
[----:B------:R-:W4:Y:S02]  /*20df0*/  LDL.LU.64 R12, [R1+0x26d8] ;  /* 0x0026d800010c7983 */ /* 0x000f240000300a00 */
[----:B------:R-:W-:Y:S01]  /*20e00*/  IMAD.MOV.U32 R17, RZ, RZ, R0 ;  /* 0x000000ffff117224 */ /* 0x000fe200078e0000 */
[----:B----4-:R-:W-:Y:S01]  /*20e10*/  HMMA.16816.F32 R20, R20, R12, R24 ;  /* 0x0000000c1414723c */ /* 0x010fe20000001818 */
[----:B------:R-:W2:Y:S01]  /*20e20*/  LDL.LU.64 R26, [R1+0x26d0] ;  /* 0x0026d000011a7983 */ /* 0x000ea20000300a00 */
[----:B------:R-:W2:Y:S11]  /*20e30*/  LDL.LU.64 R24, [R1+0x26c8] ;  /* 0x0026c80001187983 */ /* 0x000eb60000300a00 */
[----:B------:R-:W-:Y:S10]  /*20e40*/  @!UPT UIADD3 URZ, URZ, URZ, URZ ;  /* 0x0000003f3f3ff290 */ /* 0x000ff4000fffe03f */
[----:B------:R0:W-:Y:S01]  /*20e50*/  STL.64 [R1+0x2f0], R20 ;  /* 0x0002f01401007387 */ /* 0x0001e20000100a00 */
[----:B------:R1:W-:Y:S03]  /*20e60*/  STL.64 [R1+0x2f8], R22 ;  /* 0x0002f81601007387 */ /* 0x0003e60000100a00 */
[----:B0-----:R-:W4:Y:S01]  /*20e70*/  LDL.LU R20, [R1+0x170] ;  /* 0x0001700001147983 */ /* 0x001f220000300800 */
[----:B------:R-:W4:Y:S02]  /*20e80*/  LDL.LU R21, [R1+0x174] ;  /* 0x0001740001157983 */ /* 0x000f240000300800 */
[----:B-1----:R-:W4:Y:S02]  /*20e90*/  LDL.LU R22, [R1+0x178] ;  /* 0x0001780001167983 */ /* 0x002f240000300800 */
[----:B------:R-:W4:Y:S01]  /*20ea0*/  LDL.LU R23, [R1+0x17c] ;  /* 0x00017c0001177983 */ /* 0x000f220000300800 */
[C---:B--2---:R-:W-:Y:S01]  /*20eb0*/  HMMA.16816.F32 R16, R24.reuse, R16, R4 ;  /* 0x000000101810723c */ /* 0x044fe20000001804 */
[----:B------:R-:W2:Y:S01]  /*20ec0*/  LDL.LU.64 R6, [R1+0x26c0] ;  /* 0x0026c00001067983 */ /* 0x000ea20000300a00 */
[----:B------:R-:W2:Y:S11]  /*20ed0*/  LDL.LU.64 R4, [R1+0x26b8] ;  /* 0x0026b80001047983 */ /* 0x000eb60000300a00 */
[----:B------:R-:W-:Y:S10]  /*20ee0*/  @!UPT UIADD3 URZ, URZ, URZ, URZ ;  /* 0x0000003f3f3ff290 */ /* 0x000ff4000fffe03f */
        /* <DEDUP_REMOVED lines=41> */
[----:B------:R-:W-:Y:S02]  /*21180*/  STL.64 [R1+0x25c8], R6 ;  /* 0x0025c80601007387 */ /* 0x000fe40000100a00 */
[----:B------:R4:W-:Y:S02]  /*21190*/  STL.64 [R1+0x25c0], R4 ;  /* 0x0025c00401007387 */ /* 0x0009e40000100a00 */
[C---:B----4-:R-:W-:Y:S01]  /*211a0*/  HMMA.16816.F32 R4, R24.reuse, R8, R20 ;  /* 0x000000081804723c */ /* 0x050fe20000001814 */
[----:B------:R-:W-:Y:S01]  /*211b0*/  STL.64 [R1+0x25b8], R10 ;  /* 0x0025b80a01007387 */ /* 0x000fe20000100a00 */
[----:B------:R-:W-:Y:S03]  /*211c0*/  STL.64 [R1+0x25b0], R8 ;  /* 0x0025b00801007387 */ /* 0x000fe60000100a00 */
[----:B------:R-:W0:Y:S11]  /*211d0*/  LDSM.16.MT88.4 R20, [R29+0x24080] ;  /* 0x024080001d14783b */ /* 0x000e360000004200 */
[----:B------:R-:W-:Y:S07]  /*211e0*/  @!UPT UIADD3 URZ, URZ, URZ, URZ ;  /* 0x0000003f3f3ff290 */ /* 0x000fee000fffe03f */
[----:B------:R-:W-:Y:S01]  /*211f0*/  STL.64 [R1+0x210], R4 ;  /* 0x0002100401007387 */ /* 0x000fe20000100a00 */
[----:B------:R2:W-:Y:S02]  /*21200*/  STL.64 [R1+0x218], R6 ;  /* 0x0002180601007387 */ /* 0x0005e40000100a00 */
[----:B---3--:R-:W-:Y:S02]  /*21210*/  STL [R1+0x25d8], R14 ;  /* 0x0025d80e01007387 */ /* 0x008fe40000100800 */
[----:B------:R-:W-:Y:S01]  /*21220*/  STL.64 [R1+0x25d0], R12 ;  /* 0x0025d00c01007387 */ /* 0x000fe20000100a00 */
[----:B--2---:R-:W-:Y:S01]  /*21230*/  HMMA.16816.F32 R4, R24, R12, R16 ;  /* 0x0000000c1804723c */ /* 0x004fe20000001810 */
[----:B------:R-:W1:Y:S04]  /*21240*/  LDSM.16.MT88.4 R24, [R29+0x24100] ;  /* 0x024100001d18783b */ /* 0x000e680000004200 */
[----:B------:R-:W2:Y:S11]  /*21250*/  LDSM.16.MT88.4 R16, [R29+0x24000] ;  /* 0x024000001d10783b */ /* 0x000eb60000004200 */
[----:B------:R-:W-:Y:S07]  /*21260*/  @!UPT UIADD3 URZ, URZ, URZ, URZ ;  /* 0x0000003f3f3ff290 */ /* 0x000fee000fffe03f */
[----:B------:R-:W-:Y:S01]  /*21270*/  STL.64 [R1+0xd0], R4 ;  /* 0x0000d00401007387 */ /* 0x000fe20000100a00 */
[----:B------:R-:W-:Y:S02]  /*21280*/  STL.64 [R1+0xd8], R6 ;  /* 0x0000d80601007387 */ /* 0x000fe40000100a00 */
[----:B0-----:R-:W-:Y:S02]  /*21290*/  STL.64 [R1+0x2598], R22 ;  /* 0x0025981601007387 */ /* 0x001fe40000100a00 */
[----:B------:R-:W-:Y:S01]  /*212a0*/  STL.64 [R1+0x2590], R20 ;  /* 0x0025901401007387 */ /* 0x000fe20000100a00 */
[----:B-1----:R-:W-:Y:S01]  /*212b0*/  STL.64 [R1+0x2500], R26 ;  /* 0x0025001a01007387 */ /* 0x002fe20000100a00 */
[----:B------:R0:W-:Y:S03]  /*212c0*/  STL.64 [R1+0x24f8], R24 ;  /* 0x0024f81801007387 */ /* 0x0001e60000100a00 */
[----:B0-----:R-:W3:Y:S01]  /*212d0*/  LDL.LU R24, [R1+0x400] ;  /* 0x0004000001187983 */ /* 0x001ee20000300800 */
[----:B------:R-:W3:Y:S02]  /*212e0*/  LDL.LU R25, [R1+0x404] ;  /* 0x0004040001197983 */ /* 0x000ee40000300800 */
[----:B------:R-:W4:Y:S02]  /*212f0*/  LDL.LU R26, [R1+0x408] ;  /* 0x00040800011a7983 */ /* 0x000f240000300800 */
[----:B------:R-:W4:Y:S02]  /*21300*/  LDL.LU R27, [R1+0x40c] ;  /* 0x00040c00011b7983 */ /* 0x000f240000300800 */
[----:B----4-:R-:W-:Y:S01]  /*21310*/  STL.64 [R1+0x2520], R26 ;  /* 0x0025201a01007387 */ /* 0x010fe20000100a00 */
[----:B---3--:R0:W-:Y:S03]  /*21320*/  STL.64 [R1+0x2518], R24 ;  /* 0x0025181801007387 */ /* 0x0081e60000100a00 */
[----:B0-----:R-:W3:Y:S01]  /*21330*/  LDL.LU R24, [R1+0x410] ;  /* 0x0004100001187983 */ /* 0x001ee20000300800 */
[----:B------:R-:W3:Y:S02]  /*21340*/  LDL.LU R25, [R1+0x414] ;  /* 0x0004140001197983 */ /* 0x000ee40000300800 */
[----:B------:R-:W4:Y:S02]  /*21350*/  LDL.LU R26, [R1+0x418] ;  /* 0x00041800011a7983 */ /* 0x000f240000300800 */
[----:B------:R-:W4:Y:S01]  /*21360*/  LDL.LU R27, [R1+0x41c] ;  /* 0x00041c00011b7983 */ /* 0x000f220000300800 */
[----:B------:R-:W2:Y:S01]  /*21370*/  LDL.LU R20, [R1+0x5b0] ;  /* 0x0005b00001147983 */ /* 0x000ea20000300800 */
[----:B------:R-:W2:Y:S02]  /*21380*/  LDL.LU R21, [R1+0x5b4] ;  /* 0x0005b40001157983 */ /* 0x000ea40000300800 */
[----:B------:R-:W2:Y:S02]  /*21390*/  LDL.LU R22, [R1+0x5b8] ;  /* 0x0005b80001167983 */ /* 0x000ea40000300800 */
[----:B------:R-:W2:Y:S02]  /*213a0*/  LDL.LU R23, [R1+0x5bc] ;  /* 0x0005bc0001177983 */ /* 0x000ea40000300800 */
[----:B--2---:R-:W-:Y:S01]  /*213b0*/  STL.64 [R1+0x2620], R22 ;  /* 0x0026201601007387 */ /* 0x004fe20000100a00 */
[----:B------:R0:W-:Y:S03]  /*213c0*/  STL.64 [R1+0x2618], R20 ;  /* 0x0026181401007387 */ /* 0x0001e60000100a00 */
[----:B0-----:R-:W2:Y:S01]  /*213d0*/  LDL.64 R20, [R1+0x50] ;  /* 0x0000500001147983 */ /* 0x001ea20000100a00 */
        /* <DEDUP_REMOVED lines=12> */
[----:B0-----:R-:W2:Y:S04]  /*214a0*/  LDL.64 R12, [R1+0x30] ;  /* 0x00003000010c7983 */ /* 0x001ea80000100a00 */
[----:B--2---:R0:W-:Y:S04]  /*214b0*/  STL.64 [R1+0x2610], R12 ;  /* 0x0026100c01007387 */ /* 0x0041e80000100a00 */
[----:B0-----:R-:W2:Y:S04]  /*214c0*/  LDL.64 R12, [R1+0x40] ;  /* 0x00004000010c7983 */ /* 0x001ea80000100a00 */
[----:B--2---:R0:W-:Y:S04]  /*214d0*/  STL.64 [R1+0x2628], R12 ;  /* 0x0026280c01007387 */ /* 0x0041e80000100a00 */
[----:B0-----:R-:W2:Y:S01]  /*214e0*/  LDL.LU R12, [R1+0x5c0] ;  /* 0x0005c000010c7983 */ /* 0x001ea20000300800 */
[----:B------:R-:W2:Y:S02]  /*214f0*/  LDL.LU R13, [R1+0x5c4] ;  /* 0x0005c400010d7983 */ /* 0x000ea40000300800 */
[----:B------:R-:W2:Y:S02]  /*21500*/  LDL.LU R14, [R1+0x5c8] ;  /* 0x0005c800010e7983 */ /* 0x000ea40000300800 */
[----:B------:R-:W2:Y:S01]  /*21510*/  LDL.LU R15, [R1+0x5cc] ;  /* 0x0005cc00010f7983 */ /* 0x000ea20000300800 */
[----:B------:R-:W3:Y:S01]  /*21520*/  LDL.64 R4, [R1+0x10] ;  /* 0x0000100001047983 */ /* 0x000ee20000100a00 */
[----:B------:R-:W3:Y:S02]  /*21530*/  LDL.LU R8, [R1+0x570] ;  /* 0x0005700001087983 */ /* 0x000ee40000300800 */
[----:B------:R-:W3:Y:S02]  /*21540*/  LDL.LU R9, [R1+0x574] ;  /* 0x0005740001097983 */ /* 0x000ee40000300800 */
[----:B------:R-:W3:Y:S01]  /*21550*/  LDL.LU R10, [R1+0x578] ;  /* 0x00057800010a7983 */ /* 0x000ee20000300800 */
[----:B------:R-:W3:Y:S01]  /*21560*/  LDL.LU R11, [R1+0x57c] ;  /* 0x00057c00010b7983 */ /* 0x000ee20000300800 */
[----:B------:R-:W-:Y:S01]  /*21570*/  IMAD.MOV.U32 R6, RZ, RZ, R20 ;  /* 0x000000ffff067224 */ /* 0x000fe200078e0014 */
[----:B--2---:R-:W-:Y:S02]  /*21580*/  HMMA.16816.F32 R12, R16, R20, R12 ;  /* 0x00000014100c723c */ /* 0x004fe4000000180c */
[----:B---3--:R-:W-:Y:S01]  /*21590*/  STL.64 [R1+0x2608], R10 ;  /* 0x0026080a01007387 */ /* 0x008fe20000100a00 */
[----:B------:R0:W-:Y:S03]  /*215a0*/  STL.64 [R1+0x2600], R8 ;  /* 0x0026000801007387 */ /* 0x0001e60000100a00 */
[----:B0-----:R-:W2:Y:S01]  /*215b0*/  LDL.LU R8, [R1+0x5a0] ;  /* 0x0005a00001087983 */ /* 0x001ea20000300800 */
[----:B------:R-:W2:Y:S02]  /*215c0*/  LDL.LU R9, [R1+0x5a4] ;  /* 0x0005a40001097983 */ /* 0x000ea40000300800 */
[----:B------:R-:W2:Y:S02]  /*215d0*/  LDL.LU R10, [R1+0x5a8] ;  /* 0x0005a800010a7983 */ /* 0x000ea40000300800 */
[----:B------:R-:W2:Y:S01]  /*215e0*/  LDL.LU R11, [R1+0x5ac] ;  /* 0x0005ac00010b7983 */ /* 0x000ea20000300800 */
[----:B----4-:R-:W-:Y:S01]  /*215f0*/  STL.64 [R1+0x2530], R26 ;  /* 0x0025301a01007387 */ /* 0x010fe20000100a00 */
[----:B------:R0:W-:Y:S02]  /*21600*/  STL.64 [R1+0x2528], R24 ;  /* 0x0025281801007387 */ /* 0x0001e40000100a00 */
[----:B0-----:R-:W-:-:S02]  /*21610*/  IMAD.MOV.U32 R24, RZ, RZ, R28 ;  /* 0x000000ffff187224 */ /* 0x001fc400078e001c */
[----:B------:R-:W3:Y:S06]  /*21620*/  LDL.LU R28, [R1+0x2630] ;  /* 0x00263000011c7983 */ /* 0x000eec0000300800 */
[----:B------:R0:W-:Y:S02]  /*21630*/  STL.64 [R1+0x1e0], R12 ;  /* 0x0001e00c01007387 */ /* 0x0001e40000100a00 */
[----:B------:R-:W-:Y:S02]  /*21640*/  STL.64 [R1+0x1e8], R14 ;  /* 0x0001e80e01007387 */ /* 0x000fe40000100a00 */
[----:B------:R-:W-:-:S02]  /*21650*/  IMAD.MOV.U32 R25, RZ, RZ, R0 ;  /* 0x000000ffff197224 */ /* 0x000fc400078e0000 */
[----:B------:R-:W-:Y:S01]  /*21660*/  IMAD.MOV.U32 R0, RZ, RZ, R21 ;  /* 0x000000ffff007224 */ /* 0x000fe200078e0015 */
[----:B0-----:R-:W4:Y:S01]  /*21670*/  LDL.LU.64 R12, [R1+0x2628] ;  /* 0x00262800010c7983 */ /* 0x001f220000300a00 */
[----:B------:R-:W4:Y:S02]  /*21680*/  LDL.LU.64 R22, [R1+0x2620] ;  /* 0x0026200001167983 */ /* 0x000f240000300a00 */
[----:B------:R-:W4:Y:S02]  /*21690*/  LDL.LU.64 R20, [R1+0x2618] ;  /* 0x0026180001147983 */ /* 0x000f240000300a00 */
[C---:B----4-:R-:W-:Y:S01]  /*216a0*/  HMMA.16816.F32 R20, R16.reuse, R12, R20 ;  /* 0x0000000c1014723c */ /* 0x050fe20000001814 */
[----:B------:R-:W-:Y:S11]  /*216b0*/  IMAD.MOV.U32 R7, RZ, RZ, R13 ;  /* 0x000000ffff077224 */ /* 0x000ff600078e000d */
[----:B------:R-:W-:Y:S11]  /*216c0*/  @!UPT UIADD3 URZ, URZ, URZ, URZ ;  /* 0x0000003f3f3ff290 */ /* 0x000ff6000fffe03f */
        /* <DEDUP_REMOVED lines=12> */
[----:B------:R-:W4:Y:S02]  /*21790*/  LDL.LU.64 R14, [R1+0x25f8] ;  /* 0x0025f800010e7983 */ /* 0x000f240000300a00 */
[----:B------:R-:W4:Y:S02]  /*217a0*/  LDL.LU.64 R12, [R1+0x25f0] ;  /* 0x0025f000010c7983 */ /* 0x000f240000300a00 */
[----:B----4-:R-:W-:Y:S11]  /*217b0*/  HMMA.16816.F32 R12, R16, R24, R12 ;  /* 0x00000018100c723c */ /* 0x010ff6000000180c */
[----:B------:R-:W-:Y:S11]  /*217c0*/  @!UPT UIADD3 URZ, URZ, URZ, URZ ;  /* 0x0000003f3f3ff290 */ /* 0x000ff6000fffe03f */
[----:B------:R-:W-:Y:S01]  /*217d0*/  @!UPT UIADD3 URZ, URZ, URZ, URZ ;  /* 0x0000003f3f3ff290 */ /* 0x000fe2000fffe03f */
[----:B------:R-:W-:Y:S01]  /*217e0*/  STL.64 [R1+0x1b0], R12 ;  /* 0x0001b00c01007387 */ /* 0x000fe20000100a00 */
[----:B------:R0:W-:Y:S03]  /*217f0*/  STL.64 [R1+0x1b8], R14 ;  /* 0x0001b80e01007387 */ /* 0x0001e60000100a00 */
[----:B0-----:R-:W4:Y:S01]  /*21800*/  LDL.LU.64 R14, [R1+0x25e8] ;  /* 0x0025e800010e7983 */ /* 0x001f220000300a00 */
[----:B------:R-:W4:Y:S02]  /*21810*/  LDL.LU.64 R12, [R1+0x25e0] ;  /* 0x0025e000010c7983 */ /* 0x000f240000300a00 */
[----:B------:R0:W-:Y:S02]  /*21820*/  STL.64 [R1+0x2548], R24 ;  /* 0x0025481801007387 */ /* 0x0001e40000100a00 */
[----:B0-----:R-:W-:Y:S02]  /*21830*/  IMAD.MOV.U32 R24, RZ, RZ, R22 ;  /* 0x000000ffff187224 */ /* 0x001fe400078e0016 */
[----:B------:R-:W-:-:S05]  /*21840*/  IMAD.MOV.U32 R25, RZ, RZ, R21 ;  /* 0x000000ffff197224 */ /* 0x000fca00078e0015 */
[----:B------:R0:W-:Y:S02]  /*21850*/  STL.64 [R1+0x2560], R24 ;  /* 0x0025601801007387 */ /* 0x0001e40000100a00 */
[----:B0-----:R-:W-:Y:S02]  /*21860*/  IMAD.MOV.U32 R24, RZ, RZ, R20 ;  /* 0x000000ffff187224 */ /* 0x001fe400078e0014 */
[----:B------:R-:W2:Y:S01]  /*21870*/  LDL.LU R20, [R1+0x4e0] ;  /* 0x0004e00001147983 */ /* 0x000ea20000300800 */
[----:B------:R-:W2:Y:S02]  /*21880*/  LDL.LU R21, [R1+0x4e4] ;  /* 0x0004e40001157983 */ /* 0x000ea40000300800 */
[----:B------:R-:W2:Y:S02]  /*21890*/  LDL.LU R22, [R1+0x4e8] ;  /* 0x0004e80001167983 */ /* 0x000ea40000300800 */
[----:B------:R-:W2:Y:S02]  /*218a0*/  LDL.LU R23, [R1+0x4ec] ;  /* 0x0004ec0001177983 */ /* 0x000ea40000300800 */
[----:B------:R-:W-:Y:S01]  /*218b0*/  IMAD.MOV.U32 R25, RZ, RZ, R7 ;  /* 0x000000ffff197224 */ /* 0x000fe200078e0007 */
[----:B----4-:R-:W-:Y:S01]  /*218c0*/  HMMA.16816.F32 R12, R16, R4, R12 ;  /* 0x00000004100c723c */ /* 0x010fe2000000180c */
[----:B--2---:R-:W-:Y:S01]  /*218d0*/  STL.64 [R1+0x25a8], R22 ;  /* 0x0025a81601007387 */ /* 0x004fe20000100a00 */
[----:B------:R0:W-:Y:S03]  /*218e0*/  STL.64 [R1+0x25a0], R20 ;  /* 0x0025a01401007387 */ /* 0x0001e60000100a00 */
[----:B0-----:R-:W2:Y:S01]  /*218f0*/  LDL.LU R20, [R1+0x560] ;  /* 0x0005600001147983 */ /* 0x001ea20000300800 */
[----:B------:R-:W2:Y:S02]  /*21900*/  LDL.LU R21, [R1+0x564] ;  /* 0x0005640001157983 */ /* 0x000ea40000300800 */
[----:B------:R-:W2:Y:S02]  /*21910*/  LDL.LU R22, [R1+0x568] ;  /* 0x0005680001167983 */ /* 0x000ea40000300800 */
[----:B------:R-:W2:Y:S01]  /*21920*/  LDL.LU R23, [R1+0x56c] ;  /* 0x00056c0001177983 */ /* 0x000ea20000300800 */
[----:B------:R0:W-:Y:S11]  /*21930*/  STL.64 [R1+0x2578], R24 ;  /* 0x0025781801007387 */ /* 0x0001f60000100a00 */
[----:B------:R-:W-:Y:S01]  /*21940*/  @!UPT UIADD3 URZ, URZ, URZ, URZ ;  /* 0x0000003f3f3ff290 */ /* 0x000fe2000fffe03f */
[----:B------:R-:W-:Y:S02]  /*21950*/  STL.64 [R1+0x1a0], R12 ;  /* 0x0001a00c01007387 */ /* 0x000fe40000100a00 */
[----:B------:R1:W-:Y:S02]  /*21960*/  STL.64 [R1+0x1a8], R14 ;  /* 0x0001a80e01007387 */ /* 0x0003e40000100a00 */
[----:B0-----:R-:W-:Y:S02]  /*21970*/  IMAD.MOV.U32 R24, RZ, RZ, R6 ;  /* 0x000000ffff187224 */ /* 0x001fe400078e0006 */
[----:B------:R-:W-:Y:S01]  /*21980*/  IMAD.MOV.U32 R25, RZ, RZ, R0 ;  /* 0x000000ffff197224 */ /* 0x000fe200078e0000 */
[----:B-1----:R-:W4:Y:S01]  /*21990*/  LDL.LU R14, [R1+0x25d8] ;  /* 0x0025d800010e7983 */ /* 0x002f220000300800 */
[----:B------:R-:W2:Y:S02]  /*219a0*/  LDL.LU.64 R12, [R1+0x25d0] ;  /* 0x0025d000010c7983 */ /* 0x000ea40000300a00 */
[----:B------:R-:W-:-:S02]  /*219b0*/  IMAD.MOV.U32 R15, RZ, RZ, R4 ;  /* 0x000000ffff0f7224 */ /* 0x000fc400078e0004 */
[----:B------:R-:W-:Y:S01]  /*219c0*/  IMAD.MOV.U32 R0, RZ, RZ, R5 ;  /* 0x000000ffff007224 */ /* 0x000fe200078e0005 */
[----:B------:R-:W2:Y:S01]  /*219d0*/  LDL.LU.64 R6, [R1+0x25c8] ;  /* 0x0025c80001067983 */ /* 0x000ea20000300a00 */
        /* <DEDUP_REMOVED lines=20> */
[C---:B------:R-:W-:Y:S01]  /*21b20*/  HMMA.16816.F32 R20, R16.reuse, R8, R20 ;  /* 0x000000081014723c */ /* 0x040fe20000001814 */
        /* <DEDUP_REMOVED lines=14> */
[----:B0-----:R-:W2:Y:S01]  /*21c10*/  LDL.LU.64 R22, [R1+0x25a8] ;  /* 0x0025a80001167983 */ /* 0x001ea20000300a00 */
[----:B------:R-:W2:Y:S02]  /*21c20*/  LDL.LU.64 R20, [R1+0x25a0] ;  /* 0x0025a00001147983 */ /* 0x000ea40000300a00 */
[----:B--2---:R-:W-:Y:S01]  /*21c30*/  HMMA.16816.F32 R16, R16, R12, R20 ;  /* 0x0000000c1010723c */ /* 0x004fe20000001814 */
[----:B------:R-:W2:Y:S01]  /*21c40*/  LDL.LU.64 R22, [R1+0x2598] ;  /* 0x0025980001167983 */ /* 0x000ea20000300a00 */
[----:B------:R-:W2:Y:S11]  /*21c50*/  LDL.LU.64 R20, [R1+0x2590] ;  /* 0x0025900001147983 */ /* 0x000eb60000300a00 */
[----:B------:R-:W-:Y:S10]  /*21c60*/  @!UPT UIADD3 URZ, URZ, URZ, URZ ;  /* 0x0000003f3f3ff290 */ /* 0x000ff4000fffe03f */
[----:B------:R0:W-:Y:S01]  /*21c70*/  STL.64 [R1+0x170], R16 ;  /* 0x0001701001007387 */ /* 0x0001e20000100a00 */
[----:B------:R-:W-:Y:S02]  /*21c80*/  STL.64 [R1+0x178], R18 ;  /* 0x0001781201007387 */ /* 0x000fe40000100a00 */
[----:B----4-:R-:W-:Y:S02]  /*21c90*/  STL [R1+0x2510], R14 ;  /* 0x0025100e01007387 */ /* 0x010fe40000100800 */
[----:B------:R1:W-:Y:S02]  /*21ca0*/  STL.64 [R1+0x2508], R12 ;  /* 0x0025080c01007387 */ /* 0x0003e40000100a00 */
[----:B0-----:R-:W-:Y:S01]  /*21cb0*/  IMAD.MOV.U32 R16, RZ, RZ, R15 ;  /* 0x000000ffff107224 */ /* 0x001fe200078e000f */
[----:B-1----:R-:W4:Y:S01]  /*21cc0*/  LDL.LU R12, [R1+0x3f0] ;  /* 0x0003f000010c7983 */ /* 0x002f220000300800 */
[----:B------:R-:W4:Y:S02]  /*21cd0*/  LDL.LU R13, [R1+0x3f4] ;  /* 0x0003f400010d7983 */ /* 0x000f240000300800 */
[----:B------:R-:W4:Y:S02]  /*21ce0*/  LDL.LU R14, [R1+0x3f8] ;  /* 0x0003f800010e7983 */ /* 0x000f240000300800 */
        /* <DEDUP_REMOVED lines=22> */
[----:B--2---:R-:W-:Y:S02]  /*21e50*/  HMMA.16816.F32 R24, R20, R24, R4 ;  /* 0x000000181418723c */ /* 0x004fe40000001804 */
[----:B------:R-:W2:Y:S01]  /*21e60*/  LDL.LU.64 R6, [R1+0x2540] ;  /* 0x0025400001067983 */ /* 0x000ea20000300a00 */
[----:B------:R-:W2:Y:S11]  /*21e70*/  LDL.LU.64 R4, [R1+0x2538] ;  /* 0x0025380001047983 */ /* 0x000eb60000300a00 */
[----:B------:R-:W-:Y:S09]  /*21e80*/  @!UPT UIADD3 URZ, URZ, URZ, URZ ;  /* 0x0000003f3f3ff290 */ /* 0x000ff2000fffe03f */
[----:B------:R-:W-:Y:S01]  /*21e90*/  STL.64 [R1+0x420], R24 ;  /* 0x0004201801007387 */ /* 0x000fe20000100a00 */
[----:B------:R0:W-:Y:S03]  /*21ea0*/  STL.64 [R1+0x428], R26 ;  /* 0x0004281a01007387 */ /* 0x0001e60000100a00 */
[----:B0-----:R-:W2:Y:S01]  /*21eb0*/  LDL.LU.64 R26, [R1+0x2530] ;  /* 0x00253000011a7983 */ /* 0x001ea20000300a00 */
[----:B------:R-:W2:Y:S02]  /*21ec0*/  LDL.LU.64 R24, [R1+0x2528] ;  /* 0x0025280001187983 */ /* 0x000ea40000300a00 */
[----:B------:R-:W-:-:S07]  /*21ed0*/  IMAD.MOV.U32 R17, RZ, RZ, R0 ;  /* 0x000000ffff117224 */ /* 0x000fce00078e0000 */
[C---:B--2---:R-:W-:Y:S01]  /*21ee0*/  HMMA.16816.F32 R16, R20.reuse, R16, R24 ;  /* 0x000000101410723c */ /* 0x044fe20000001818 */
[----:B------:R-:W2:Y:S01]  /*21ef0*/  LDL.LU.64 R26, [R1+0x2520] ;  /* 0x00252000011a7983 */ /* 0x000ea20000300a00 */
[----:B------:R-:W2:Y:S11]  /*21f00*/  LDL.LU.64 R24, [R1+0x2518] ;  /* 0x0025180001187983 */ /* 0x000eb60000300a00 */
[----:B------:R-:W-:Y:S10]  /*21f10*/  @!UPT UIADD3 URZ, URZ, URZ, URZ ;  /* 0x0000003f3f3ff290 */ /* 0x000ff4000fffe03f */
[----:B------:R0:W-:Y:S01]  /*21f20*/  STL.64 [R1+0x410], R16 ;  /* 0x0004101001007387 */ /* 0x0001e20000100a00 */
[----:B------:R1:W-:Y:S03]  /*21f30*/  STL.64 [R1+0x418], R18 ;  /* 0x0004181201007387 */ /* 0x0003e60000100a00 */
[----:B0-----:R-:W3:Y:S01]  /*21f40*/  LDL.LU R16, [R1+0x2d0] ;  /* 0x0002d00001107983 */ /* 0x001ee20000300800 */
[C---:B--2---:R-:W-:Y:S11]  /*21f50*/  HMMA.16816.F32 R24, R20.reuse, R4, R24 ;  /* 0x000000041418723c */ /* 0x044ff60000001818 */
[----:B------:R-:W-:Y:S11]  /*21f60*/  @!UPT UIADD3 URZ, URZ, URZ, URZ ;  /* 0x0000003f3f3ff290 */ /* 0x000ff6000fffe03f */
[----:B------:R-:W-:Y:S01]  /*21f70*/  @!UPT UIADD3 URZ, URZ, URZ, URZ ;  /* 0x0000003f3f3ff290 */ /* 0x000fe2000fffe03f */
[----:B------:R0:W-:Y:S01]  /*21f80*/  STL.64 [R1+0x400], R24 ;  /* 0x0004001801007387 */ /* 0x0001e20000100a00 */
[----:B------:R2:W-:Y:S02]  /*21f90*/  STL.64 [R1+0x408], R26 ;  /* 0x0004081a01007387 */ /* 0x0005e40000100a00 */
[----:B------:R-:W3:Y:S02]  /*21fa0*/  LDL.LU R17, [R1+0x2d4] ;  /* 0x0002d40001117983 */ /* 0x000ee40000300800 */
[----:B-1----:R-:W3:Y:S01]  /*21fb0*/  LDL.LU R18, [R1+0x2d8] ;  /* 0x0002d80001127983 */ /* 0x002ee20000300800 */
[----:B------:R-:W3:Y:S04]  /*21fc0*/  LDL.LU R19, [R1+0x2dc] ;  /* 0x0002dc0001137983 */ /* 0x000ee80000300800 */
[----:B0-----:R-:W4:Y:S01]  /*21fd0*/  LDL.LU R24, [R1+0x300] ;  /* 0x0003000001187983 */ /* 0x001f220000300800 */
[----:B------:R-:W4:Y:S02]  /*21fe0*/  LDL.LU R25, [R1+0x304] ;  /* 0x0003040001197983 */ /* 0x000f240000300800 */
[----:B--2---:R-:W2:Y:S02]  /*21ff0*/  LDL.LU R26, [R1+0x308] ;  /* 0x00030800011a7983 */ /* 0x004ea40000300800 */
[----:B------:R-:W2:Y:S01]  /*22000*/  LDL.LU R27, [R1+0x30c] ;  /* 0x00030c00011b7983 */ /* 0x000ea20000300800 */
[----:B---3--:R-:W-:Y:S01]  /*22010*/  STL.64 [R1+0x24f0], R18 ;  /* 0x0024f01201007387 */ /* 0x008fe20000100a00 */
[----:B------:R0:W-:Y:S03]  /*22020*/  STL.64 [R1+0x24e8], R16 ;  /* 0x0024e81001007387 */ /* 0x0001e60000100a00 */
[----:B0-----:R-:W3:Y:S01]  /*22030*/  LDL.LU.64 R16, [R1+0x50] ;  /* 0x0000500001107983 */ /* 0x001ee20000300a00 */
[----:B------:R-:W-:Y:S02]  /*22040*/  STL.64 [R1+0x2498], R6 ;  /* 0x0024980601007387 */ /* 0x000fe40000100a00 */
[----:B------:R0:W-:Y:S02]  /*22050*/  STL.64 [R1+0x2490], R4 ;  /* 0x0024900401007387 */ /* 0x0001e40000100a00 */
[----:B0-----:R-:W2:Y:S04]  /*22060*/  LDL.LU.64 R4, [R1+0x10] ;  /* 0x0000100001047983 */ /* 0x001ea80000300a00 */
[----:B--2---:R0:W-:Y:S04]  /*22070*/  STL.64 [R1+0x24b0], R4 ;  /* 0x0024b00401007387 */ /* 0x0041e80000100a00 */
[----:B0-----:R-:W2:Y:S01]  /*22080*/  LDL.LU.64 R4, [R1+0x20] ;  /* 0x0000200001047983 */ /* 0x001ea20000300a00 */
[C---:B----4-:R-:W-:Y:S03]  /*22090*/  HMMA.16816.F32 R12, R20.reuse, R8, R12 ;  /* 0x00000008140c723c */ /* 0x050fe6000000180c */
[----:B--2---:R0:W-:Y:S04]  /*220a0*/  STL.64 [R1+0x24c8], R4 ;  /* 0x0024c80401007387 */ /* 0x0041e80000100a00 */
[----:B0-----:R-:W2:Y:S04]  /*220b0*/  LDL.LU.64 R4, [R1+0x30] ;  /* 0x0000300001047983 */ /* 0x001ea80000300a00 */
[----:B--2---:R0:W-:Y:S04]  /*220c0*/  STL.64 [R1+0x24e0], R4 ;  /* 0x0024e00401007387 */ /* 0x0041e80000100a00 */
[----:B0-----:R-:W2:Y:S08]  /*220d0*/  LDL.LU.64 R4, [R1+0x40] ;  /* 0x0000400001047983 */ /* 0x001eb00000300a00 */
[----:B------:R-:W-:Y:S02]  /*220e0*/  STL.64 [R1+0x3f0], R12 ;  /* 0x0003f00c01007387 */ /* 0x000fe40000100a00 */
[----:B------:R0:W-:Y:S02]  /*220f0*/  STL.64 [R1+0x3f8], R14 ;  /* 0x0003f80e01007387 */ /* 0x0001e40000100a00 */
[----:B0-----:R-:W4:Y:S01]  /*22100*/  LDL.LU R14, [R1+0x2510] ;  /* 0x00251000010e7983 */ /* 0x001f220000300800 */
        /* <DEDUP_REMOVED lines=26> */
[----:B------:R-:W3:Y:S01]  /*222b0*/  LDL.LU.64 R26, [R1+0x2500] ;  /* 0x00250000011a7983 */ /* 0x000ee20000300a00 */
[----:B------:R-:W3:Y:S02]  /*222c0*/  LDL.LU.64 R24, [R1+0x24f8] ;  /* 0x0024f80001187983 */ /* 0x000ee40000300a00 */
[----:B------:R0:W-:Y:S02]  /*222d0*/  STL.64 [R1+0x300], R20 ;  /* 0x0003001401007387 */ /* 0x0001e40000100a00 */
[----:B------:R1:W-:Y:S01]  /*222e0*/  STL.64 [R1+0x308], R22 ;  /* 0x0003081601007387 */ /* 0x0003e20000100a00 */
[----:B0-----:R-:W3:Y:S01]  /*222f0*/  LDL.LU R20, [R1+0x2e0] ;  /* 0x0002e00001147983 */ /* 0x001ee20000300800 */
[----:B------:R-:W3:Y:S02]  /*22300*/  LDL.LU R21, [R1+0x2e4] ;  /* 0x0002e40001157983 */ /* 0x000ee40000300800 */
[----:B-1----:R-:W3:Y:S02]  /*22310*/  LDL.LU R22, [R1+0x2e8] ;  /* 0x0002e80001167983 */ /* 0x002ee40000300800 */
[----:B------:R-:W3:Y:S02]  /*22320*/  LDL.LU R23, [R1+0x2ec] ;  /* 0x0002ec0001177983 */ /* 0x000ee40000300800 */
[C---:B---3--:R-:W-:Y:S11]  /*22330*/  HMMA.16816.F32 R20, R24.reuse, R16, R20 ;  /* 0x000000101814723c */ /* 0x048ff60000001814 */
[----:B------:R-:W-:Y:S11]  /*22340*/  @!UPT UIADD3 URZ, URZ, URZ, URZ ;  /* 0x0000003f3f3ff290 */ /* 0x000ff6000fffe03f */
[----:B------:R-:W-:Y:S01]  /*22350*/  @!UPT UIADD3 URZ, URZ, URZ, URZ ;  /* 0x0000003f3f3ff290 */ /* 0x000fe2000fffe03f */
[----:B------:R0:W-:Y:S01]  /*22360*/  STL.64 [R1+0x2e0], R20 ;  /* 0x0002e01401007387 */ /* 0x0001e20000100a00 */
[----:B------:R-:W-:Y:S02]  /*22370*/  STL.64 [R1+0x2e8], R22 ;  /* 0x0002e81601007387 */ /* 0x000fe40000100a00 */
[----:B------:R-:W3:Y:S02]  /*22380*/  LDL.LU.64 R18, [R1+0x24f0] ;  /* 0x0024f00001127983 */ /* 0x000ee40000300a00 */
[----:B0-----:R-:W-:Y:S02]  /*22390*/  IMAD.MOV.U32 R21, RZ, RZ, R16 ;  /* 0x000000ffff157224 */ /* 0x001fe400078e0010 */
[----:B------:R-:W-:Y:S02]  /*223a0*/  IMAD.MOV.U32 R20, RZ, RZ, R17 ;  /* 0x000000ffff147224 */ /* 0x000fe400078e0011 */
[----:B------:R-:W3:Y:S02]  /*223b0*/  LDL.LU.64 R16, [R1+0x24e8] ;  /* 0x0024e80001107983 */ /* 0x000ee40000300a00 */
[C---:B---3--:R-:W-:Y:S11]  /*223c0*/  HMMA.16816.F32 R16, R24.reuse, R4, R16 ;  /* 0x000000041810723c */ /* 0x048ff60000001810 */
[----:B------:R-:W-:Y:S11]  /*223d0*/  @!UPT UIADD3 URZ, URZ, URZ, URZ ;  /* 0x0000003f3f3ff290 */ /* 0x000ff6000fffe03f */
[----:B------:R-:W-:Y:S01]  /*223e0*/  @!UPT UIADD3 URZ, URZ, URZ, URZ ;  /* 0x0000003f3f3ff290 */ /* 0x000fe2000fffe03f */
[----:B------:R0:W-:Y:S01]  /*223f0*/  STL.64 [R1+0x2d0], R16 ;  /* 0x0002d01001007387 */ /* 0x0001e20000100a00 */
[----:B------:R1:W-:Y:S02]  /*22400*/  STL.64 [R1+0x2d8], R18 ;  /* 0x0002d81201007387 */ /* 0x0003e40000100a00 */
[----:B0-----:R-:W-:Y:S02]  /*22410*/  IMAD.MOV.U32 R17, RZ, RZ, R4 ;  /* 0x000000ffff117224 */ /* 0x001fe400078e0004 */
[----:B------:R-:W-:Y:S02]  /*22420*/  IMAD.MOV.U32 R16, RZ, RZ, R5 ;  /* 0x000000ffff107224 */ /* 0x000fe400078e0005 */
        /* <DEDUP_REMOVED lines=27> */
[----:B------:R-:W3:Y:S02]  /*225e0*/  LDL.LU.64 R6, [R1+0x2498] ;  /* 0x0024980001067983 */ /* 0x000ee40000300a00 */
[----:B------:R-:W2:Y:S02]  /*225f0*/  LDL.LU.64 R4, [R1+0x2490] ;  /* 0x0024900001047983 */ /* 0x000ea40000300a00 */
[----:B--2---:R-:W-:Y:S11]  /*22600*/  HMMA.16816.F32 R8, R24, R4, R8 ;  /* 0x000000041808723c */ /* 0x004ff60000001808 */
[----:B------:R-:W-:Y:S11]  /*22610*/  @!UPT UIADD3 URZ, URZ, URZ, URZ ;  /* 0x0000003f3f3ff290 */ /* 0x000ff6000fffe03f */
[----:B------:R-:W-:Y:S01]  /*22620*/  @!UPT UIADD3 URZ, URZ, URZ, URZ ;  /* 0x0000003f3f3ff290 */ /* 0x000fe2000fffe03f */
[----:B------:R-:W-:Y:S01]  /*22630*/  STL.64 [R1+0x290], R8 ;  /* 0x0002900801007387 */ /* 0x000fe20000100a00 */
[----:B------:R0:W-:Y:S03]  /*22640*/  STL.64 [R1+0x298], R10 ;  /* 0x0002980a01007387 */ /* 0x0001e60000100a00 */
[----:B0-----:R-:W2:Y:S01]  /*22650*/  LDL.LU.64 R10, [R1+0x2488] ;  /* 0x00248800010a7983 */ /* 0x001ea20000300a00 */
[----:B------:R-:W2:Y:S02]  /*22660*/  LDL.LU.64 R8, [R1+0x2480] ;  /* 0x0024800001087983 */ /* 0x000ea40000300a00 */
[----:B---3--:R-:W-:Y:S02]  /*22670*/  STL.64 [R1+0x2400], R6 ;  /* 0x0024000601007387 */ /* 0x008fe40000100a00 */
[----:B------:R0:W-:Y:S02]  /*22680*/  STL.64 [R1+0x23f8], R4 ;  /* 0x0023f80401007387 */ /* 0x0001e40000100a00 */
[----:B0-----:R-:W-:-:S02]  /*22690*/  IMAD.MOV.U32 R4, RZ, RZ, R15 ;  /* 0x000000ffff047224 */ /* 0x001fc400078e000f */
[----:B------:R-:W-:Y:S01]  /*226a0*/  IMAD.MOV.U32 R5, RZ, RZ, R0 ;  /* 0x000000ffff057224 */ /* 0x000fe200078e0000 */
[----:B------:R-:W4:Y:S01]  /*226b0*/  LDL.LU R15, [R1+0x247c] ;  /* 0x00247c00010f7983 */ /* 0x000f220000300800 */
[----:B------:R-:W3:Y:S03]  /*226c0*/  LDL.LU R0, [R1+0x2478] ;  /* 0x0024780001007983 */ /* 0x000ee60000300800 */
[----:B------:R0:W-:Y:S04]  /*226d0*/  STL.64 [R1+0x2418], R4 ;  /* 0x0024180401007387 */ /* 0x0001e80000100a00 */
[----:B0-----:R-:W2:Y:S01]  /*226e0*/  LDL.LU R4, [R1+0x280] ;  /* 0x0002800001047983 */ /* 0x001ea20000300800 */
[----:B------:R-:W2:Y:S02]  /*226f0*/  LDL.LU R5, [R1+0x284] ;  /* 0x0002840001057983 */ /* 0x000ea40000300800 */
[----:B------:R-:W2:Y:S02]  /*22700*/  LDL.LU R6, [R1+0x288] ;  /* 0x0002880001067983 */ /* 0x000ea40000300800 */
[----:B------:R-:W2:Y:S02]  /*22710*/  LDL.LU R7, [R1+0x28c] ;  /* 0x00028c0001077983 */ /* 0x000ea40000300800 */
[----:B--2---:R-:W-:Y:S11]  /*22720*/  HMMA.16816.F32 R4, R24, R8, R4 ;  /* 0x000000081804723c */ /* 0x004ff60000001804 */
[----:B------:R-:W-:Y:S11]  /*22730*/  @!UPT UIADD3 URZ, URZ, URZ, URZ ;  /* 0x0000003f3f3ff290 */ /* 0x000ff6000fffe03f */
[----:B------:R-:W-:Y:S01]  /*22740*/  @!UPT UIADD3 URZ, URZ, URZ, URZ ;  /* 0x0000003f3f3ff290 */ /* 0x000fe2000fffe03f */
[----:B------:R0:W-:Y:S01]  /*22750*/  STL.64 [R1+0x280], R4 ;  /* 0x0002800401007387 */ /* 0x0001e20000100a00 */
[----:B------:R-:W-:Y:S02]  /*22760*/  STL.64 [R1+0x288], R6 ;  /* 0x0002880601007387 */ /* 0x000fe40000100a00 */
[----:B0-----:R-:W-:Y:S02]  /*22770*/  IMAD.MOV.U32 R4, RZ, RZ, R23 ;  /* 0x000000ffff047224 */ /* 0x001fe400078e0017 */
[----:B------:R-:W-:-:S05]  /*22780*/  IMAD.MOV.U32 R5, RZ, RZ, R22 ;  /* 0x000000ffff057224 */ /* 0x000fca00078e0016 */
[----:B------:R-:W-:Y:S01]  /*22790*/  STL.64 [R1+0x2430], R4 ;  /* 0x0024300401007387 */ /* 0x000fe20000100a00 */
[----:B------:R-:W-:Y:S02]  /*227a0*/  STL.64 [R1+0x23f0], R10 ;  /* 0x0023f00a01007387 */ /* 0x000fe40000100a00 */
[----:B------:R0:W-:Y:S02]  /*227b0*/  STL.64 [R1+0x23e8], R8 ;  /* 0x0023e80801007387 */ /* 0x0001e40000100a00 */
[----:B0-----:R-:W2:Y:S01]  /*227c0*/  LDL.LU R8, [R1+0x460] ;  /* 0x0004600001087983 */ /* 0x001ea20000300800 */
[----:B------:R-:W2:Y:S02]  /*227d0*/  LDL.LU R9, [R1+0x464] ;  /* 0x0004640001097983 */ /* 0x000ea40000300800 */
[----:B------:R-:W2:Y:S02]  /*227e0*/  LDL.LU R10, [R1+0x468] ;  /* 0x00046800010a7983 */ /* 0x000ea40000300800 */
[----:B------:R-:W2:Y:S02]  /*227f0*/  LDL.LU R11, [R1+0x46c] ;  /* 0x00046c00010b7983 */ /* 0x000ea40000300800 */
[----:B------:R-:W-:-:S02]  /*22800*/  IMAD.MOV.U32 R4, RZ, RZ, R19 ;  /* 0x000000ffff047224 */ /* 0x000fc400078e0013 */
[----:B------:R-:W-:-:S05]  /*22810*/  IMAD.MOV.U32 R5, RZ, RZ, R18 ;  /* 0x000000ffff057224 */ /* 0x000fca00078e0012 */
[----:B------:R0:W-:Y:S02]  /*22820*/  STL.64 [R1+0x2448], R4 ;  /* 0x0024480401007387 */ /* 0x0001e40000100a00 */
[----:B0-----:R-:W-:Y:S02]  /*22830*/  IMAD.MOV.U32 R4, RZ, RZ, R17 ;  /* 0x000000ffff047224 */ /* 0x001fe400078e0011 */
[----:B------:R-:W-:Y:S02]  /*22840*/  IMAD.MOV.U32 R5, RZ, RZ, R16 ;  /* 0x000000ffff057224 */ /* 0x000fe400078e0010 */
[----:B------:R-:W3:Y:S01]  /*22850*/  LDL.LU R16, [R1+0x4a0] ;  /* 0x0004a00001107983 */ /* 0x000ee20000300800 */
[----:B------:R-:W3:Y:S02]  /*22860*/  LDL.LU R17, [R1+0x4a4] ;  /* 0x0004a40001117983 */ /* 0x000ee40000300800 */
[----:B------:R-:W3:Y:S02]  /*22870*/  LDL.LU R18, [R1+0x4a8] ;  /* 0x0004a80001127983 */ /* 0x000ee40000300800 */
[----:B------:R-:W3:Y:S01]  /*22880*/  LDL.LU R19, [R1+0x4ac] ;  /* 0x0004ac0001137983 */ /* 0x000ee20000300800 */
[----:B------:R-:W-:Y:S04]  /*22890*/  STL.64 [R1+0x2460], R4 ;  /* 0x0024600401007387 */ /* 0x000fe80000100a00 */
        /* <DEDUP_REMOVED lines=24> */
[----:B---3--:R-:W-:Y:S01]  /*22a20*/  HMMA.16816.F32 R16, R24, R12, R16 ;  /* 0x0000000c1810723c */ /* 0x008fe20000001810 */
[----:B------:R-:W-:-:S02]  /*22a30*/  IMAD.MOV.U32 R4, RZ, RZ, R21 ;  /* 0x000000ffff047224 */ /* 0x000fc400078e0015 */
[----:B------:R-:W-:Y:S01]  /*22a40*/  IMAD.MOV.U32 R5, RZ, RZ, R20 ;  /* 0x000000ffff057224 */ /* 0x000fe200078e0014 */
[----:B------:R-:W-:Y:S04]  /*22a50*/  LDSM.16.MT88.4 R24, [R28+0x26000] ;  /* 0x026000001c18783b */ /* 0x000fe80000004200 */
[----:B------:R-:W-:Y:S04]  /*22a60*/  LDSM.16.MT88.4 R20, [R29+0x24180] ;  /* 0x024180001d14783b */ /* 0x000fe80000004200 */
[----:B--2---:R-:W-:Y:S01]  /*22a70*/  STL.64 [R1+0x2470], R10 ;  /* 0x0024700a01007387 */ /* 0x004fe20000100a00 */
[----:B------:R0:W-:Y:S03]  /*22a80*/  STL.64 [R1+0x2468], R8 ;  /* 0x0024680801007387 */ /* 0x0001e60000100a00 */
[----:B0-----:R-:W2:Y:S01]  /*22a90*/  LDL.LU R8, [R1+0x4c0] ;  /* 0x0004c00001087983 */ /* 0x001ea20000300800 */
[----:B------:R-:W2:Y:S02]  /*22aa0*/  LDL.LU R9, [R1+0x4c4] ;  /* 0x0004c40001097983 */ /* 0x000ea40000300800 */
[----:B------:R-:W2:Y:S02]  /*22ab0*/  LDL.LU R10, [R1+0x4c8] ;  /* 0x0004c800010a7983 */ /* 0x000ea40000300800 */
[----:B------:R-:W2:Y:S01]  /*22ac0*/  LDL.LU R11, [R1+0x4cc] ;  /* 0x0004cc00010b7983 */ /* 0x000ea20000300800 */
[----:B----4-:R-:W-:Y:S01]  /*22ad0*/  STL.64 [R1+0x23e0], R14 ;  /* 0x0023e00e01007387 */ /* 0x010fe20000100a00 */
[----:B------:R0:W-:Y:S02]  /*22ae0*/  STL.64 [R1+0x23d8], R12 ;  /* 0x0023d80c01007387 */ /* 0x0001e40000100a00 */
[----:B------:R-:W-:Y:S02]  /*22af0*/  STL.64 [R1+0xe0], R16 ;  /* 0x0000e01001007387 */ /* 0x000fe40000100a00 */
[----:B------:R-:W-:Y:S02]  /*22b00*/  STL.64 [R1+0xe8], R18 ;  /* 0x0000e81201007387 */ /* 0x000fe40000100a00 */
[----:B------:R-:W1:Y:S04]  /*22b10*/  LDSM.16.MT88.4 R16, [R28+0x26080] ;  /* 0x026080001c10783b */ /* 0x000e680000004200 */
[----:B0-----:R-:W3:Y:S01]  /*22b20*/  LDL.LU R12, [R1+0x60] ;  /* 0x00006000010c7983 */ /* 0x001ee20000300800 */
[----:B------:R-:W3:Y:S02]  /*22b30*/  LDL.LU R13, [R1+0x64] ;  /* 0x00006400010d7983 */ /* 0x000ee40000300800 */
[----:B------:R-:W3:Y:S02]  /*22b40*/  LDL.LU R14, [R1+0x68] ;  /* 0x00006800010e7983 */ /* 0x000ee40000300800 */
[----:B------:R-:W3:Y:S01]  /*22b50*/  LDL.LU R15, [R1+0x6c] ;  /* 0x00006c00010f7983 */ /* 0x000ee20000300800 */
[----:B-1----:R-:W-:Y:S01]  /*22b60*/  STL.64 [R1+0x2340], R18 ;  /* 0x0023401201007387 */ /* 0x002fe20000100a00 */
[----:B------:R0:W-:Y:S03]  /*22b70*/  STL.64 [R1+0x2338], R16 ;  /* 0x0023381001007387 */ /* 0x0001e60000100a00 */
[----:B0-----:R-:W4:Y:S01]  /*22b80*/  LDL.LU R16, [R1+0x200] ;  /* 0x0002000001107983 */ /* 0x001f220000300800 */
        /* <DEDUP_REMOVED lines=45> */
[----:B------:R-:W-:Y:S01]  /*22e60*/  IMAD.MOV.U32 R19, RZ, RZ, R0 ;  /* 0x000000ffff137224 */ /* 0x000fe200078e0000 */
        /* <DEDUP_REMOVED lines=10> */
[----:B------:R0:W-:Y:S01]  /*22f10*/  STL.64 [R1+0x2368], R8 ;  /* 0x0023680801007387 */ /* 0x0001e20000100a00 */
        /* <DEDUP_REMOVED lines=63> */
[----:B------:R0:W-:Y:S03]  /*23310*/  STL [R1+0x2348], R12 ;  /* 0x0023480c01007387 */ /* 0x0001e60000100800 */
[----:B0-----:R-:W2:Y:S01]  /*23320*/  LDL.LU R12, [R1+0x360] ;  /* 0x00036000010c7983 */ /* 0x001ea20000300800 */
[----:B------:R-:W2:Y:S02]  /*23330*/  LDL.LU R13, [R1+0x364] ;  /* 0x00036400010d7983 */ /* 0x000ea40000300800 */
[----:B------:R-:W-:-:S02]  /*23340*/  IMAD.MOV.U32 R14, RZ, RZ, R6 ;  /* 0x000000ffff0e7224 */ /* 0x000fc400078e0006 */
[----:B----4-:R-:W-:Y:S01]  /*23350*/  IMAD.MOV.U32 R15, RZ, RZ, R7 ;  /* 0x000000ffff0f7224 */ /* 0x010fe200078e0007 */
[----:B------:R-:W4:Y:S01]  /*23360*/  LDL.LU R6, [R1+0x23bc] ;  /* 0x0023bc0001067983 */ /* 0x000f220000300800 */
[----:B------:R-:W4:Y:S05]  /*23370*/  LDL.LU R7, [R1+0x23b8] ;  /* 0x0023b80001077983 */ /* 0x000f2a0000300800 */
[C---:B--2---:R-:W-:Y:S11]  /*23380*/  HMMA.16816.F32 R12, R24.reuse, R10, R12 ;  /* 0x0000000a180c723c */ /* 0x044ff6000000180c */
        /* <DEDUP_REMOVED lines=55> */
[----:B------:R-:W-:-:S02]  /*23700*/  IMAD.MOV.U32 R22, RZ, RZ, R5 ;  /* 0x000000ffff167224 */ /* 0x000fc400078e0005 */
        /* <DEDUP_REMOVED lines=37> */
[----:B------:R-:W4:Y:S01]  /*23960*/  LDL.LU R12, [R1+0x2348] ;  /* 0x00234800010c7983 */ /* 0x000f220000300800 */
[----:B---3--:R-:W-:Y:S02]  /*23970*/  HMMA.16816.F32 R24, R24, R14, R16 ;  /* 0x0000000e1818723c */ /* 0x008fe40000001810 */
[----:B------:R-:W2:Y:S01]  /*23980*/  LDL.LU.64 R18, [R1+0x2340] ;  /* 0x0023400001127983 */ /* 0x000ea20000300a00 */
[----:B------:R-:W2:Y:S11]  /*23990*/  LDL.LU.64 R16, [R1+0x2338] ;  /* 0x0023380001107983 */ /* 0x000eb60000300a00 */
[----:B------:R-:W-:Y:S09]  /*239a0*/  @!UPT UIADD3 URZ, URZ, URZ, URZ ;  /* 0x0000003f3f3ff290 */ /* 0x000ff2000fffe03f */
        /* <DEDUP_REMOVED lines=87> */
[----:B----4-:R3:W-:Y:S02]  /*23f20*/  STL [R1+0x2240], R12 ;  /* 0x0022400c01007387 */ /* 0x0107e40000100800 */
[----:B---3--:R-:W3:Y:S01]  /*23f30*/  LDL.LU R12, [R1+0x390] ;  /* 0x00039000010c7983 */ /* 0x008ee20000300800 */
[----:B------:R-:W3:Y:S02]  /*23f40*/  LDL.LU R13, [R1+0x394] ;  /* 0x00039400010d7983 */ /* 0x000ee40000300800 */
[----:B------:R-:W4:Y:S02]  /*23f50*/  LDL.LU R14, [R1+0x398] ;  /* 0x00039800010e7983 */ /* 0x000f240000300800 */
[----:B------:R-:W4:Y:S02]  /*23f60*/  LDL.LU R15, [R1+0x39c] ;  /* 0x00039c00010f7983 */ /* 0x000f240000300800 */
[----:B----4-:R-:W-:Y:S01]  /*23f70*/  STL.64 [R1+0x2280], R14 ;  /* 0x0022800e01007387 */ /* 0x010fe20000100a00 */
[----:B---3--:R3:W-:Y:S03]  /*23f80*/  STL.64 [R1+0x2278], R12 ;  /* 0x0022780c01007387 */ /* 0x0087e60000100a00 */
[----:B---3--:R-:W3:Y:S01]  /*23f90*/  LDL.LU R12, [R1+0x3c0] ;  /* 0x0003c000010c7983 */ /* 0x008ee20000300800 */
[----:B------:R-:W3:Y:S02]  /*23fa0*/  LDL.LU R13, [R1+0x3c4] ;  /* 0x0003c400010d7983 */ /* 0x000ee40000300800 */
[----:B------:R-:W3:Y:S02]  /*23fb0*/  LDL.LU R14, [R1+0x3c8] ;  /* 0x0003c800010e7983 */ /* 0x000ee40000300800 */
[----:B------:R-:W3:Y:S01]  /*23fc0*/  LDL.LU R15, [R1+0x3cc] ;  /* 0x0003cc00010f7983 */ /* 0x000ee20000300800 */
[----:B------:R-:W-:Y:S01]  /*23fd0*/  STL [R1+0x1f84], R2 ;  /* 0x001f840201007387 */ /* 0x000fe20000100800 */
[----:B------:R-:W-:Y:S02]  /*23fe0*/  STL [R1+0x1f80], R3 ;  /* 0x001f800301007387 */ /* 0x000fe40000100800 */
        /* <DEDUP_REMOVED lines=290> */
[----:B------:R-:W-:Y:S01]  /*25210*/  STL.64 [R1+0x20f8], R6 ;  /* 0x0020f80601007387 */ /* 0x000fe20000100a00 */
[----:B------:R-:W-:Y:S02]  /*25220*/  STL.64 [R1+0x20a8], R10 ;  /* 0x0020a80a01007387 */ /* 0x000fe40000100a00 */
[----:B---3--:R0:W-:Y:S02]  /*25230*/  STL.64 [R1+0x20a0], R8 ;  /* 0x0020a00801007387 */ /* 0x0081e40000100a00 */
[----:B0-----:R-:W2:Y:S01]  /*25240*/  LDL.LU R8, [R1+0x400] ;  /* 0x0004000001087983 */ /* 0x001ea20000300800 */
[----:B------:R-:W2:Y:S02]  /*25250*/  LDL.LU R9, [R1+0x404] ;  /* 0x0004040001097983 */ /* 0x000ea40000300800 */
[----:B------:R-:W3:Y:S02]  /*25260*/  LDL.LU R10, [R1+0x408] ;  /* 0x00040800010a7983 */ /* 0x000ee40000300800 */
[----:B------:R-:W3:Y:S02]  /*25270*/  LDL.LU R11, [R1+0x40c] ;  /* 0x00040c00010b7983 */ /* 0x000ee40000300800 */
[----:B------:R-:W-:-:S02]  /*25280*/  IMAD.MOV.U32 R6, RZ, RZ, R5 ;  /* 0x000000ffff067224 */ /* 0x000fc400078e0005 */
[----:B------:R-:W-:-:S05]  /*25290*/  IMAD.MOV.U32 R7, RZ, RZ, R4 ;  /* 0x000000ffff077224 */ /* 0x000fca00078e0004 */
[----:B------:R-:W-:Y:S01]  /*252a0*/  STL.64 [R1+0x2110], R6 ;  /* 0x0021100601007387 */ /* 0x000fe20000100a00 */
[----:B------:R-:W4:Y:S02]  /*252b0*/  LDL.LU R24, [R1+0x170] ;  /* 0x0001700001187983 */ /* 0x000f240000300800 */
[----:B------:R-:W4:Y:S02]  /*252c0*/  LDL.LU R25, [R1+0x174] ;  /* 0x0001740001197983 */ /* 0x000f240000300800 */
[----:B------:R-:W4:Y:S01]  /*252d0*/  LDL.LU R26, [R1+0x178] ;  /* 0x00017800011a7983 */ /* 0x000f220000300800 */
[----:B------:R-:W4:Y:S04]  /*252e0*/  LDL.LU R27, [R1+0x17c] ;  /* 0x00017c00011b7983 */ /* 0x000f280000300800 */
        /* <DEDUP_REMOVED lines=49> */
[----:B0-----:R-:W2:Y:S01]  /*25600*/  LDL.LU.64 R6, [R1+0x2110] ;  /* 0x0021100001067983 */ /* 0x001ea20000300a00 */
[----:B------:R-:W4:Y:S01]  /*25610*/  LDL R13, [R1+0x6e4] ;  /* 0x0006e400010d7983 */ /* 0x000f220000100800 */
        /* <DEDUP_REMOVED lines=38> */
[----:B------:R-:W2:Y:S01]  /*25880*/  LDL.LU R4, [R1+0x3f0] ;  /* 0x0003f00001047983 */ /* 0x000ea20000300800 */
[----:B------:R-:W2:Y:S04]  /*25890*/  LDL.LU R5, [R1+0x3f4] ;  /* 0x0003f40001057983 */ /* 0x000ea80000300800 */
[----:B0-----:R-:W2:Y:S01]  /*258a0*/  LDL.LU R6, [R1+0x3f8] ;  /* 0x0003f80001067983 */ /* 0x001ea20000300800 */
[----:B------:R-:W2:Y:S02]  /*258b0*/  LDL.LU R7, [R1+0x3fc] ;  /* 0x0003fc0001077983 */ /* 0x000ea40000300800 */
[C---:B--2---:R-:W-:Y:S01]  /*258c0*/  HMMA.16816.F32 R4, R20.reuse, R10, R4 ;  /* 0x0000000a1404723c */ /* 0x044fe20000001804 */
[----:B------:R-:W-:Y:S01]  /*258d0*/  STL.64 [R1+0x2048], R10 ;  /* 0x0020480a01007387 */ /* 0x000fe20000100a00 */
[----:B------:R0:W-:Y:S11]  /*258e0*/  STL.64 [R1+0x2040], R8 ;  /* 0x0020400801007387 */ /* 0x0001f60000100a00 */
[----:B------:R-:W-:Y:S10]  /*258f0*/  @!UPT UIADD3 URZ, URZ, URZ, URZ ;  /* 0x0000003f3f3ff290 */ /* 0x000ff4000fffe03f */
[----:B------:R-:W-:Y:S01]  /*25900*/  STL.64 [R1+0x3f0], R4 ;  /* 0x0003f00401007387 */ /* 0x000fe20000100a00 */
[----:B------:R3:W-:Y:S02]  /*25910*/  STL.64 [R1+0x3f8], R6 ;  /* 0x0003f80601007387 */ /* 0x0007e40000100a00 */
[----:B0-----:R-:W2:Y:S01]  /*25920*/  LDL.LU R8, [R1+0x2a0] ;  /* 0x0002a00001087983 */ /* 0x001ea20000300800 */
[----:B---3--:R-:W-:Y:S11]  /*25930*/  HMMA.16816.F32 R4, R20, R14, R24 ;  /* 0x0000000e1404723c */ /* 0x008ff60000001818 */
[----:B------:R-:W-:Y:S11]  /*25940*/  @!UPT UIADD3 URZ, URZ, URZ, URZ ;  /* 0x0000003f3f3ff290 */ /* 0x000ff6000fffe03f */
[----:B------:R-:W-:Y:S01]  /*25950*/  @!UPT UIADD3 URZ, URZ, URZ, URZ ;  /* 0x0000003f3f3ff290 */ /* 0x000fe2000fffe03f */
[----:B------:R0:W-:Y:S01]  /*25960*/  STL.64 [R1+0x300], R4 ;  /* 0x0003000401007387 */ /* 0x0001e20000100a00 */
[----:B------:R1:W-:Y:S02]  /*25970*/  STL.64 [R1+0x308], R6 ;  /* 0x0003080601007387 */ /* 0x0003e40000100a00 */
[----:B------:R-:W2:Y:S02]  /*25980*/  LDL.LU R9, [R1+0x2a4] ;  /* 0x0002a40001097983 */ /* 0x000ea40000300800 */
[----:B------:R-:W3:Y:S01]  /*25990*/  LDL.LU R10, [R1+0x2a8] ;  /* 0x0002a800010a7983 */ /* 0x000ee20000300800 */
[----:B------:R-:W3:Y:S04]  /*259a0*/  LDL.LU R11, [R1+0x2ac] ;  /* 0x0002ac00010b7983 */ /* 0x000ee80000300800 */
[----:B0-----:R-:W2:Y:S01]  /*259b0*/  LDL.LU R4, [R1+0x2d0] ;  /* 0x0002d00001047983 */ /* 0x001ea20000300800 */
[----:B------:R-:W2:Y:S02]  /*259c0*/  LDL.LU R5, [R1+0x2d4] ;  /* 0x0002d40001057983 */ /* 0x000ea40000300800 */
[----:B-1----:R-:W2:Y:S02]  /*259d0*/  LDL.LU R6, [R1+0x2d8] ;  /* 0x0002d80001067983 */ /* 0x002ea40000300800 */
[----:B------:R-:W2:Y:S02]  /*259e0*/  LDL.LU R7, [R1+0x2dc] ;  /* 0x0002dc0001077983 */ /* 0x000ea40000300800 */
[----:B--2---:R0:W-:Y:S01]  /*259f0*/  STL.64 [R1+0x2090], R6 ;  /* 0x0020900601007387 */ /* 0x0041e20000100a00 */
[----:B------:R-:W-:Y:S03]  /*25a00*/  STL.64 [R1+0x2088], R4 ;  /* 0x0020880401007387 */ /* 0x000fe60000100a00 */
[----:B0-----:R-:W2:Y:S01]  /*25a10*/  LDL.LU.64 R6, [R1+0x58] ;  /* 0x0000580001067983 */ /* 0x001ea20000300a00 */
[----:B---3--:R0:W-:Y:S02]  /*25a20*/  STL.64 [R1+0x2058], R10 ;  /* 0x0020580a01007387 */ /* 0x0081e40000100a00 */
[----:B------:R-:W-:Y:S01]  /*25a30*/  STL.64 [R1+0x2050], R8 ;  /* 0x0020500801007387 */ /* 0x000fe20000100a00 */
[----:B0-----:R-:W3:Y:S04]  /*25a40*/  LDL.LU.64 R10, [R1+0x28] ;  /* 0x00002800010a7983 */ /* 0x001ee80000300a00 */
[----:B---3--:R0:W-:Y:S04]  /*25a50*/  STL.64 [R1+0x2070], R10 ;  /* 0x0020700a01007387 */ /* 0x0081e80000100a00 */
[----:B0-----:R-:W3:Y:S04]  /*25a60*/  LDL.LU.64 R10, [R1+0x38] ;  /* 0x00003800010a7983 */ /* 0x001ee80000300a00 */
[----:B---3--:R0:W-:Y:S04]  /*25a70*/  STL.64 [R1+0x2078], R10 ;  /* 0x0020780a01007387 */ /* 0x0081e80000100a00 */
[----:B0-----:R-:W3:Y:S04]  /*25a80*/  LDL.LU.64 R10, [R1+0x48] ;  /* 0x00004800010a7983 */ /* 0x001ee80000300a00 */
[----:B---3--:R0:W-:Y:S01]  /*25a90*/  STL.64 [R1+0x2098], R10 ;  /* 0x0020980a01007387 */ /* 0x0081e20000100a00 */
[----:B------:R-:W2:Y:S02]  /*25aa0*/  LDL.LU R8, [R1+0x2e0] ;  /* 0x0002e00001087983 */ /* 0x000ea40000300800 */
[----:B------:R-:W2:Y:S01]  /*25ab0*/  LDL.LU R9, [R1+0x2e4] ;  /* 0x0002e40001097983 */ /* 0x000ea20000300800 */
[----:B0-----:R-:W2:Y:S01]  /*25ac0*/  LDL.LU R10, [R1+0x2e8] ;  /* 0x0002e800010a7983 */ /* 0x001ea20000300800 */
[----:B------:R-:W2:Y:S02]  /*25ad0*/  LDL.LU R11, [R1+0x2ec] ;  /* 0x0002ec00010b7983 */ /* 0x000ea40000300800 */
[----:B------:R-:W3:Y:S02]  /*25ae0*/  LDL.LU R24, [R1+0x290] ;  /* 0x0002900001187983 */ /* 0x000ee40000300800 */
[----:B------:R-:W3:Y:S01]  /*25af0*/  LDL.LU R25, [R1+0x294] ;  /* 0x0002940001197983 */ /* 0x000ee20000300800 */
[----:B------:R-:W2:Y:S01]  /*25b00*/  LDL.LU R26, [R1+0x298] ;  /* 0x00029800011a7983 */ /* 0x000ea20000300800 */
[----:B------:R-:W2:Y:S03]  /*25b10*/  LDL.LU R27, [R1+0x29c] ;  /* 0x00029c00011b7983 */ /* 0x000ea60000300800 */
[----:B--2---:R-:W-:Y:S01]  /*25b20*/  STL.64 [R1+0x2068], R26 ;  /* 0x0020681a01007387 */ /* 0x004fe20000100a00 */
[----:B---3--:R0:W-:Y:S03]  /*25b30*/  STL.64 [R1+0x2060], R24 ;  /* 0x0020601801007387 */ /* 0x0081e60000100a00 */
[----:B0-----:R-:W2:Y:S01]  /*25b40*/  LDL.LU R24, [R1+0x2b0] ;  /* 0x0002b00001187983 */ /* 0x001ea20000300800 */
[----:B------:R-:W2:Y:S02]  /*25b50*/  LDL.LU R25, [R1+0x2b4] ;  /* 0x0002b40001197983 */ /* 0x000ea40000300800 */
[----:B------:R-:W2:Y:S02]  /*25b60*/  LDL.LU R26, [R1+0x2b8] ;  /* 0x0002b800011a7983 */ /* 0x000ea40000300800 */
[----:B------:R-:W2:Y:S01]  /*25b70*/  LDL.LU R27, [R1+0x2bc] ;  /* 0x0002bc00011b7983 */ /* 0x000ea20000300800 */
[----:B------:R-:W-:Y:S01]  /*25b80*/  STL.64 [R1+0x2038], R14 ;  /* 0x0020380e01007387 */ /* 0x000fe20000100a00 */
[----:B----4-:R0:W-:Y:S03]  /*25b90*/  STL.64 [R1+0x2030], R12 ;  /* 0x0020300c01007387 */ /* 0x0101e60000100a00 */
[----:B0-----:R-:W3:Y:S01]  /*25ba0*/  LDL.LU R12, [R1+0x2c0] ;  /* 0x0002c000010c7983 */ /* 0x001ee20000300800 */
[----:B------:R-:W3:Y:S02]  /*25bb0*/  LDL.LU R13, [R1+0x2c4] ;  /* 0x0002c400010d7983 */ /* 0x000ee40000300800 */
[----:B------:R-:W3:Y:S02]  /*25bc0*/  LDL.LU R14, [R1+0x2c8] ;  /* 0x0002c800010e7983 */ /* 0x000ee40000300800 */
[----:B------:R-:W3:Y:S01]  /*25bd0*/  LDL.LU R15, [R1+0x2cc] ;  /* 0x0002cc00010f7983 */ /* 0x000ee20000300800 */
[----:B------:R-:W4:Y:S01]  /*25be0*/  LDL.LU R20, [R1] ;  /* 0x0000000001147983 */ /* 0x000f220000300800 */
[----:B------:R-:W4:Y:S02]  /*25bf0*/  LDL.LU R21, [R1+0x4] ;  /* 0x0000040001157983 */ /* 0x000f240000300800 */
[----:B------:R-:W2:Y:S02]  /*25c00*/  LDL.LU R22, [R1+0x8] ;  /* 0x0000080001167983 */ /* 0x000ea40000300800 */
[----:B------:R-:W2:Y:S01]  /*25c10*/  LDL.LU R23, [R1+0xc] ;  /* 0x00000c0001177983 */ /* 0x000ea20000300800 */
[----:B------:R-:W-:Y:S01]  /*25c20*/  HMMA.16816.F32 R8, R16, R6, R8 ;  /* 0x000000061008723c */ /* 0x000fe20000001808 */
[----:B--2---:R-:W-:Y:S01]  /*25c30*/  STL.64 [R1+0x1fa0], R22 ;  /* 0x001fa01601007387 */ /* 0x004fe20000100a00 */
[----:B----4-:R0:W-:Y:S03]  /*25c40*/  STL.64 [R1+0x1f98], R20 ;  /* 0x001f981401007387 */ /* 0x0101e60000100a00 */
[----:B0-----:R-:W2:Y:S01]  /*25c50*/  LDL.LU R20, [R1+0x70] ;  /* 0x0000700001147983 */ /* 0x001ea20000300800 */
[----:B------:R-:W2:Y:S02]  /*25c60*/  LDL.LU R21, [R1+0x74] ;  /* 0x0000740001157983 */ /* 0x000ea40000300800 */
[----:B------:R-:W4:Y:S02]  /*25c70*/  LDL.LU R22, [R1+0x78] ;  /* 0x0000780001167983 */ /* 0x000f240000300800 */
[----:B------:R-:W4:Y:S02]  /*25c80*/  LDL.LU R23, [R1+0x7c] ;  /* 0x00007c0001177983 */ /* 0x000f240000300800 */
[----:B----4-:R0:W-:Y:S01]  /*25c90*/  STL.64 [R1+0x1fb0], R22 ;  /* 0x001fb01601007387 */ /* 0x0101e20000100a00 */
[----:B--2---:R-:W-:Y:S10]  /*25ca0*/  STL.64 [R1+0x1fa8], R20 ;  /* 0x001fa81401007387 */ /* 0x004ff40000100a00 */
[----:B------:R-:W-:Y:S02]  /*25cb0*/  STL.64 [R1+0x2e0], R8 ;  /* 0x0002e00801007387 */ /* 0x000fe40000100a00 */
[----:B------:R1:W-:Y:S02]  /*25cc0*/  STL.64 [R1+0x2e8], R10 ;  /* 0x0002e80a01007387 */ /* 0x0003e40000100a00 */
[----:B0-----:R-:W-:-:S02]  /*25cd0*/  IMAD.MOV.U32 R22, RZ, RZ, R3 ;  /* 0x000000ffff167224 */ /* 0x001fc400078e0003 */
[----:B------:R-:W-:Y:S02]  /*25ce0*/  IMAD.MOV.U32 R23, RZ, RZ, R2 ;  /* 0x000000ffff177224 */ /* 0x000fe400078e0002 */
[----:B------:R-:W-:Y:S01]  /*25cf0*/  IMAD.MOV.U32 R3, RZ, RZ, R6 ;  /* 0x000000ffff037224 */ /* 0x000fe200078e0006 */
[----:B-1----:R-:W2:Y:S01]  /*25d00*/  LDL.LU.64 R10, [R1+0x2098] ;  /* 0x00209800010a7983 */ /* 0x002ea20000300a00 */
[----:B------:R-:W-:Y:S02]  /*25d10*/  IMAD.MOV.U32 R2, RZ, RZ, R7 ;  /* 0x000000ffff027224 */ /* 0x000fe400078e0007 */
[----:B------:R-:W2:Y:S02]  /*25d20*/  LDL.LU.64 R6, [R1+0x2090] ;  /* 0x0020900001067983 */ /* 0x000ea40000300a00 */
[----:B------:R-:W2:Y:S02]  /*25d30*/  LDL.LU.64 R4, [R1+0x2088] ;  /* 0x0020880001047983 */ /* 0x000ea40000300a00 */
[C---:B--2---:R-:W-:Y:S11]  /*25d40*/  HMMA.16816.F32 R4, R16.reuse, R10, R4 ;  /* 0x0000000a1004723c */ /* 0x044ff60000001804 */
[----:B------:R-:W-:Y:S11]  /*25d50*/  @!UPT UIADD3 URZ, URZ, URZ, URZ ;  /* 0x0000003f3f3ff290 */ /* 0x000ff6000fffe03f */
[----:B------:R-:W-:Y:S01]  /*25d60*/  @!UPT UIADD3 URZ, URZ, URZ, URZ ;  /* 0x0000003f3f3ff290 */ /* 0x000fe2000fffe03f */
[----:B------:R0:W-:Y:S01]  /*25d70*/  STL.64 [R1+0x2d0], R4 ;  /* 0x0002d00401007387 */ /* 0x0001e20000100a00 */
[----:B------:R1:W-:Y:S02]  /*25d80*/  STL.64 [R1+0x2d8], R6 ;  /* 0x0002d80601007387 */ /* 0x0003e40000100a00 */
[----:B0-----:R-:W-:Y:S01]  /*25d90*/  IMAD.MOV.U32 R5, RZ, RZ, R10 ;  /* 0x000000ffff057224 */ /* 0x001fe200078e000a */
[----:B-1----:R-:W2:Y:S01]  /*25da0*/  LDL.LU.64 R6, [R1+0x2080] ;  /* 0x0020800001067983 */ /* 0x002ea20000300a00 */
        /* <DEDUP_REMOVED lines=9> */
[----:B------:R-:W3:Y:S02]  /*25e40*/  LDL.LU.64 R10, [R1+0x2070] ;  /* 0x00207000010a7983 */ /* 0x000ee40000300a00 */
[----:B---3--:R-:W-:Y:S01]  /*25e50*/  HMMA.16816.F32 R24, R16, R10, R24 ;  /* 0x0000000a1018723c */ /* 0x008fe20000001818 */
[----:B-1----:R-:W-:-:S02]  /*25e60*/  IMAD.MOV.U32 R15, RZ, RZ, R10 ;  /* 0x000000ffff0f7224 */ /* 0x002fc400078e000a */
[----:B------:R-:W-:Y:S11]  /*25e70*/  IMAD.MOV.U32 R14, RZ, RZ, R11 ;  /* 0x000000ffff0e7224 */ /* 0x000ff600078e000b */
[----:B------:R-:W-:Y:S09]  /*25e80*/  @!UPT UIADD3 URZ, URZ, URZ, URZ ;  /* 0x0000003f3f3ff290 */ /* 0x000ff2000fffe03f */
[----:B------:R-:W-:Y:S01]  /*25e90*/  STL.64 [R1+0x2b0], R24 ;  /* 0x0002b01801007387 */ /* 0x000fe20000100a00 */
[----:B------:R0:W-:Y:S03]  /*25ea0*/  STL.64 [R1+0x2b8], R26 ;  /* 0x0002b81a01007387 */ /* 0x0001e60000100a00 */
[----:B0-----:R-:W2:Y:S01]  /*25eb0*/  LDL.LU.64 R26, [R1+0x2068] ;  /* 0x00206800011a7983 */ /* 0x001ea20000300a00 */
[----:B------:R-:W2:Y:S02]  /*25ec0*/  LDL.LU.64 R24, [R1+0x2060] ;  /* 0x0020600001187983 */ /* 0x000ea40000300a00 */
[----:B------:R-:W3:Y:S02]  /*25ed0*/  LDL.LU.64 R10, [R1+0x2058] ;  /* 0x00205800010a7983 */ /* 0x000ee40000300a00 */
[----:B------:R-:W3:Y:S02]  /*25ee0*/  LDL.LU.64 R8, [R1+0x2050] ;  /* 0x0020500001087983 */ /* 0x000ee40000300a00 */
[C---:B---3--:R-:W-:Y:S08]  /*25ef0*/  HMMA.16816.F32 R8, R16.reuse, R22, R8 ;  /* 0x000000161008723c */ /* 0x048ff00000001808 */
[----:B--2---:R-:W-:Y:S11]  /*25f00*/  HMMA.16816.F32 R24, R16, R6, R24 ;  /* 0x000000061018723c */ /* 0x004ff60000001818 */
        /* <DEDUP_REMOVED lines=21> */
[----:B0-----:R-:W4:Y:S01]  /*26060*/  LDL.LU R24, [R1+0xe0] ;  /* 0x0000e00001187983 */ /* 0x001f220000300800 */
[----:B------:R-:W4:Y:S02]  /*26070*/  LDL.LU R25, [R1+0xe4] ;  /* 0x0000e40001197983 */ /* 0x000f240000300800 */
[----:B-1----:R-:W4:Y:S02]  /*26080*/  LDL.LU R26, [R1+0xe8] ;  /* 0x0000e800011a7983 */ /* 0x002f240000300800 */
        /* <DEDUP_REMOVED lines=33> */
[----:B0-----:R-:W4:Y:S01]  /*262a0*/  LDL.LU.64 R14, [R1+0x2038] ;  /* 0x00203800010e7983 */ /* 0x001f220000300a00 */
[----:B------:R-:W2:Y:S02]  /*262b0*/  LDL.LU.64 R12, [R1+0x2030] ;  /* 0x00203000010c7983 */ /* 0x000ea40000300a00 */
[----:B------:R-:W-:-:S02]  /*262c0*/  IMAD.MOV.U32 R22, RZ, RZ, R3 ;  /* 0x000000ffff167224 */ /* 0x000fc400078e0003 */
        /* <DEDUP_REMOVED lines=8> */
[C---:B--2---:R-:W-:Y:S03]  /*26350*/  HMMA.16816.F32 R20, R24.reuse, R22, R4 ;  /* 0x000000161814723c */ /* 0x044fe60000001804 */
[----:B------:R-:W2:Y:S01]  /*26360*/  LDL.LU.64 R6, [R1+0x2018] ;  /* 0x0020180001067983 */ /* 0x000ea20000300a00 */
[----:B------:R-:W2:Y:S11]  /*26370*/  LDL.LU.64 R4, [R1+0x2010] ;  /* 0x0020100001047983 */ /* 0x000eb60000300a00 */
[----:B------:R-:W-:Y:S08]  /*26380*/  @!UPT UIADD3 URZ, URZ, URZ, URZ ;  /* 0x0000003f3f3ff290 */ /* 0x000ff0000fffe03f */
        /* <DEDUP_REMOVED lines=31> */
[----:B---3--:R-:W-:Y:S02]  /*26580*/  IMAD.MOV.U32 R17, RZ, RZ, R9 ;  /* 0x000000ffff117224 */ /* 0x008fe400078e0009 */
[----:B------:R-:W-:Y:S02]  /*26590*/  IMAD.MOV.U32 R18, RZ, RZ, R8 ;  /* 0x000000ffff127224 */ /* 0x000fe400078e0008 */
[----:B------:R-:W-:Y:S01]  /*265a0*/  IMAD.MOV.U32 R19, RZ, RZ, R0 ;  /* 0x000000ffff137224 */ /* 0x000fe200078e0000 */
[C---:B--2---:R-:W-:Y:S01]  /*265b0*/  HMMA.16816.F32 R4, R24.reuse, R6, R20 ;  /* 0x000000061804723c */ /* 0x044fe20000001814 */
[----:B------:R-:W2:Y:S01]  /*265c0*/  LDL.LU.64 R22, [R1+0x1fa0] ;  /* 0x001fa00001167983 */ /* 0x000ea20000300a00 */
[----:B------:R-:W2:Y:S06]  /*265d0*/  LDL.LU.64 R20, [R1+0x1f98] ;  /* 0x001f980001147983 */ /* 0x000eac0000300a00 */
[C---:B----4-:R-:W-:Y:S01]  /*265e0*/  HMMA.16816.F32 R8, R24.reuse, R10, R16 ;  /* 0x0000000a1808723c */ /* 0x050fe20000001810 */
[----:B------:R-:W-:Y:S11]  /*265f0*/  LDSM.16.M88.4 R16, [R13+0x4080] ;  /* 0x004080000d10783b */ /* 0x000ff60000000200 */
        /* <DEDUP_REMOVED lines=12> */
[----:B------:R-:W0:Y:S04]  /*266c0*/  LDSM.16.MT88.4 R4, [R28+0x28000] ;  /* 0x028000001c04783b */ /* 0x000e280000004200 */
[----:B------:R1:W-:Y:S01]  /*266d0*/  STL [R1+0x1c00], R0 ;  /* 0x001c000001007387 */ /* 0x0003e20000100800 */
[----:B0-----:R-:W-:-:S02]  /*266e0*/  IMAD.MOV.U32 R22, RZ, RZ, R4 ;  /* 0x000000ffff167224 */ /* 0x001fc400078e0004 */
[----:B------:R-:W-:Y:S02]  /*266f0*/  IMAD.MOV.U32 R21, RZ, RZ, R5 ;  /* 0x000000ffff157224 */ /* 0x000fe400078e0005 */
[----:B------:R-:W-:Y:S02]  /*26700*/  IMAD.MOV.U32 R20, RZ, RZ, R6 ;  /* 0x000000ffff147224 */ /* 0x000fe400078e0006 */
[----:B-1----:R-:W-:Y:S02]  /*26710*/  IMAD.MOV.U32 R0, RZ, RZ, R7 ;  /* 0x000000ffff007224 */ /* 0x002fe400078e0007 */
[----:B------:R-:W0:Y:S04]  /*26720*/  LDSM.16.M88.4 R4, [R13+0x80] ;  /* 0x000080000d04783b */ /* 0x000e280000000200 */
        /* <DEDUP_REMOVED lines=17> */
[----:B------:R-:W-:Y:S01]  /*26840*/  STL [R1+0x1b40], R7 ;  /* 0x001b400701007387 */ /* 0x000fe20000100800 */
[----:B------:R0:W-:Y:S04]  /*26850*/  STL.64 [R1+0x1f88], R4 ;  /* 0x001f880401007387 */ /* 0x0001e80000100a00 */
[----:B------:R-:W1:Y:S04]  /*26860*/  LDSM.16.M88.4 R8, [R13+0x18080] ;  /* 0x018080000d08783b */ /* 0x000e680000000200 */
[----:B0-----:R-:W2:Y:S04]  /*26870*/  LDL.64 R4, [R1+0x40] ;  /* 0x0000400001047983 */ /* 0x001ea80000100a00 */
[----:B--2---:R0:W-:Y:S04]  /*26880*/  STL.64 [R1+0x1f90], R4 ;  /* 0x001f900401007387 */ /* 0x0041e80000100a00 */
[----:B0-----:R-:W2:Y:S01]  /*26890*/  LDL.64 R4, [R1+0x50] ;  /* 0x0000500001047983 */ /* 0x001ea20000100a00 */
[----:B-1----:R-:W-:Y:S02]  /*268a0*/  STL [R1+0x1ae4], R10 ;  /* 0x001ae40a01007387 */ /* 0x002fe40000100800 */
[----:B------:R-:W-:Y:S02]  /*268b0*/  STL [R1+0x1ae0], R11 ;  /* 0x001ae00b01007387 */ /* 0x000fe40000100800 */
[----:B------:R0:W-:Y:S02]  /*268c0*/  STL.64 [R1+0x1f48], R8 ;  /* 0x001f480801007387 */ /* 0x0001e40000100a00 */
[----:B0-----:R-:W2:Y:S01]  /*268d0*/  LDL.LU R8, [R1+0x370] ;  /* 0x0003700001087983 */ /* 0x001ea20000300800 */
[----:B------:R-:W2:Y:S02]  /*268e0*/  LDL.LU R9, [R1+0x374] ;  /* 0x0003740001097983 */ /* 0x000ea40000300800 */
[----:B------:R-:W2:Y:S02]  /*268f0*/  LDL.LU R10, [R1+0x378] ;  /* 0x00037800010a7983 */ /* 0x000ea40000300800 */
[----:B------:R-:W-:-:S02]  /*26900*/  IMAD.MOV.U32 R11, RZ, RZ, R12 ;  /* 0x000000ffff0b7224 */ /* 0x000fc400078e000c */
[----:B------:R-:W0:Y:S04]  /*26910*/  LDSM.16.M88.4 R12, [R13+0x1c080] ;  /* 0x01c080000d0c783b */ /* 0x000e280000000200 */
[----:B0-----:R-:W-:Y:S01]  /*26920*/  STL [R1+0x1c04], R15 ;  /* 0x001c040f01007387 */ /* 0x001fe20000100800 */
[----:B------:R-:W-:Y:S02]  /*26930*/  STL [R1+0x1f40], R14 ;  /* 0x001f400e01007387 */ /* 0x000fe40000100800 */
[----:B------:R0:W-:Y:S02]  /*26940*/  STL.64 [R1+0x1f38], R12 ;  /* 0x001f380c01007387 */ /* 0x0001e40000100a00 */
[----:B0-----:R-:W3:Y:S01]  /*26950*/  LDL.64 R12, [R1+0x30] ;  /* 0x00003000010c7983 */ /* 0x001ee20000100a00 */
[----:B------:R0:W-:Y:S02]  /*26960*/  STL.64 [R1+0x1f28], R18 ;  /* 0x001f281201007387 */ /* 0x0001e40000100a00 */
[----:B------:R1:W-:Y:S02]  /*26970*/  STL.64 [R1+0x1f20], R16 ;  /* 0x001f201001007387 */ /* 0x0003e40000100a00 */
[----:B0-----:R-:W-:-:S02]  /*26980*/  IMAD.MOV.U32 R18, RZ, RZ, R20 ;  /* 0x000000ffff127224 */ /* 0x001fc400078e0014 */
[----:B-1----:R-:W-:Y:S02]  /*26990*/  IMAD.MOV.U32 R16, RZ, RZ, R22 ;  /* 0x000000ffff107224 */ /* 0x002fe400078e0016 */
[----:B------:R-:W-:Y:S02]  /*269a0*/  IMAD.MOV.U32 R17, RZ, RZ, R21 ;  /* 0x000000ffff117224 */ /* 0x000fe400078e0015 */
[----:B------:R-:W0:Y:S01]  /*269b0*/  LDSM.16.MT88.4 R20, [R28+0x28100] ;  /* 0x028100001c14783b */ /* 0x000e220000004200 */
[----:B------:R-:W-:-:S03]  /*269c0*/  IMAD.MOV.U32 R19, RZ, RZ, R0 ;  /* 0x000000ffff137224 */ /* 0x000fc600078e0000 */
[----:B0-----:R-:W-:Y:S01]  /*269d0*/  STL.64 [R1+0x1e98], R22 ;  /* 0x001e981601007387 */ /* 0x001fe20000100a00 */
[----:B------:R0:W-:Y:S03]  /*269e0*/  STL.64 [R1+0x1e90], R20 ;  /* 0x001e901401007387 */ /* 0x0001e60000100a00 */
[----:B0-----:R-:W3:Y:S01]  /*269f0*/  LDL.LU R20, [R1+0x350] ;  /* 0x0003500001147983 */ /* 0x001ee20000300800 */
[----:B------:R-:W3:Y:S02]  /*26a00*/  LDL.LU R21, [R1+0x354] ;  /* 0x0003540001157983 */ /* 0x000ee40000300800 */
[----:B------:R-:W3:Y:S02]  /*26a10*/  LDL.LU R22, [R1+0x358] ;  /* 0x0003580001167983 */ /* 0x000ee40000300800 */
[----:B------:R-:W3:Y:S01]  /*26a20*/  LDL.LU R23, [R1+0x35c] ;  /* 0x00035c0001177983 */ /* 0x000ee20000300800 */
[----:B------:R-:W-:Y:S01]  /*26a30*/  STL.64 [R1+0x1e10], R26 ;  /* 0x001e101a01007387 */ /* 0x000fe20000100a00 */
[----:B------:R0:W-:Y:S03]  /*26a40*/  STL.64 [R1+0x1e08], R24 ;  /* 0x001e081801007387 */ /* 0x0001e60000100a00 */
[----:B0-----:R-:W4:Y:S01]  /*26a50*/  LDL.LU R24, [R1+0x360] ;  /* 0x0003600001187983 */ /* 0x001f220000300800 */
[----:B------:R-:W4:Y:S02]  /*26a60*/  LDL.LU R25, [R1+0x364] ;  /* 0x0003640001197983 */ /* 0x000f240000300800 */
[----:B------:R-:W4:Y:S02]  /*26a70*/  LDL.LU R26, [R1+0x368] ;  /* 0x00036800011a7983 */ /* 0x000f240000300800 */
[----:B------:R-:W4:Y:S01]  /*26a80*/  LDL.LU R27, [R1+0x36c] ;  /* 0x00036c00011b7983 */ /* 0x000f220000300800 */
[----:B------:R-:W-:Y:S01]  /*26a90*/  STL [R1+0x1d00], R28 ;  /* 0x001d001c01007387 */ /* 0x000fe20000100800 */
[C---:B--2---:R-:W-:Y:S11]  /*26aa0*/  HMMA.16816.F32 R8, R16.reuse, R4, R8 ;  /* 0x000000041008723c */ /* 0x044ff60000001808 */
[----:B------:R-:W-:Y:S11]  /*26ab0*/  @!UPT UIADD3 URZ, URZ, URZ, URZ ;  /* 0x0000003f3f3ff290 */ /* 0x000ff6000fffe03f */
[----:B------:R-:W-:Y:S01]  /*26ac0*/  @!UPT UIADD3 URZ, URZ, URZ, URZ ;  /* 0x0000003f3f3ff290 */ /* 0x000fe2000fffe03f */
[----:B------:R0:W-:Y:S01]  /*26ad0*/  STL.64 [R1+0x370], R8 ;  /* 0x0003700801007387 */ /* 0x0001e20000100a00 */
[----:B------:R1:W-:Y:S02]  /*26ae0*/  STL.64 [R1+0x378], R10 ;  /* 0x0003780a01007387 */ /* 0x0003e40000100a00 */
[----:B0-----:R-:W-:Y:S02]  /*26af0*/  IMAD.MOV.U32 R9, RZ, RZ, R4 ;  /* 0x000000ffff097224 */ /* 0x001fe400078e0004 */
[----:B------:R-:W-:Y:S02]  /*26b00*/  IMAD.MOV.U32 R8, RZ, RZ, R5 ;  /* 0x000000ffff087224 */ /* 0x000fe400078e0005 */
[----:B------:R-:W4:Y:S02]  /*26b10*/  LDL.LU.64 R4, [R1+0x1f90] ;  /* 0x001f900001047983 */ /* 0x000f240000300a00 */
[----:B----4-:R-:W-:Y:S01]  /*26b20*/  HMMA.16816.F32 R24, R16, R4, R24 ;  /* 0x000000041018723c */ /* 0x010fe20000001818 */
[----:B-1----:R-:W-:-:S02]  /*26b30*/  IMAD.MOV.U32 R11, RZ, RZ, R4 ;  /* 0x000000ffff0b7224 */ /* 0x002fc400078e0004 */
[----:B------:R-:W-:Y:S02]  /*26b40*/  IMAD.MOV.U32 R10, RZ, RZ, R5 ;  /* 0x000000ffff0a7224 */ /* 0x000fe400078e0005 */
[----:B------:R-:W2:Y:S03]  /*26b50*/  LDL.LU.64 R4, [R1+0x1f88] ;  /* 0x001f880001047983 */ /* 0x000ea60000300a00 */
[----:B---3--:R-:W-:Y:S11]  /*26b60*/  HMMA.16816.F32 R20, R16, R12, R20 ;  /* 0x0000000c1014723c */ /* 0x008ff60000001814 */
[----:B------:R-:W-:Y:S05]  /*26b70*/  @!UPT UIADD3 URZ, URZ, URZ, URZ ;  /* 0x0000003f3f3ff290 */ /* 0x000fea000fffe03f */
[----:B------:R-:W-:Y:S02]  /*26b80*/  IMAD.MOV.U32 R7, RZ, RZ, R27 ;  /* 0x000000ffff077224 */ /* 0x000fe400078e001b */
[----:B------:R-:W-:Y:S01]  /*26b90*/  IMAD.MOV.U32 R6, RZ, RZ, R26 ;  /* 0x000000ffff067224 */ /* 0x000fe200078e001a */
[----:B------:R-:W-:Y:S02]  /*26ba0*/  STL.64 [R1+0x360], R24 ;  /* 0x0003601801007387 */ /* 0x000fe40000100a00 */
[----:B------:R-:W-:Y:S02]  /*26bb0*/  STL [R1+0x1b5c], R7 ;  /* 0x001b5c0701007387 */ /* 0x000fe40000100800 */
[----:B------:R0:W-:Y:S01]  /*26bc0*/  STL [R1+0x1b58], R6 ;  /* 0x001b580601007387 */ /* 0x0001e20000100800 */
[----:B------:R1:W-:Y:S02]  /*26bd0*/  STL.64 [R1+0x350], R20 ;  /* 0x0003501401007387 */ /* 0x0003e40000100a00 */
[----:B------:R3:W-:Y:S02]  /*26be0*/  STL.64 [R1+0x358], R22 ;  /* 0x0003581601007387 */ /* 0x0007e40000100a00 */
[----:B0-----:R-:W-:-:S05]  /*26bf0*/  IMAD.MOV.U32 R6, RZ, RZ, R12 ;  /* 0x000000ffff067224 */ /* 0x001fca00078e000c */
[----:B------:R-:W-:Y:S04]  /*26c00*/  STL [R1+0x1f58], R6 ;  /* 0x001f580601007387 */ /* 0x000fe80000100800 */
[----:B--2---:R-:W-:Y:S01]  /*26c10*/  STL.64 [R1+0x1f50], R4 ;  /* 0x001f500401007387 */ /* 0x004fe20000100a00 */
[----:B-1----:R-:W2:Y:S02]  /*26c20*/  LDL.LU R20, [R1+0x100] ;  /* 0x0001000001147983 */ /* 0x002ea40000300800 */
[----:B------:R-:W2:Y:S02]  /*26c30*/  LDL.LU R21, [R1+0x104] ;  /* 0x0001040001157983 */ /* 0x000ea40000300800 */
[----:B---3--:R-:W3:Y:S01]  /*26c40*/  LDL.LU R22, [R1+0x108] ;  /* 0x0001080001167983 */ /* 0x008ee20000300800 */
[----:B------:R-:W3:Y:S01]  /*26c50*/  LDL.LU R23, [R1+0x10c] ;  /* 0x00010c0001177983 */ /* 0x000ee20000300800 */
[----:B------:R-:W4:Y:S02]  /*26c60*/  LDL.LU R24, [R1+0x130] ;  /* 0x0001300001187983 */ /* 0x000f240000300800 */
[----:B------:R-:W4:Y:S02]  /*26c70*/  LDL.LU R25, [R1+0x134] ;  /* 0x0001340001197983 */ /* 0x000f240000300800 */
[----:B------:R-:W2:Y:S01]  /*26c80*/  LDL.LU R26, [R1+0x138] ;  /* 0x00013800011a7983 */ /* 0x000ea20000300800 */
[----:B------:R-:W2:Y:S04]  /*26c90*/  LDL.LU R27, [R1+0x13c] ;  /* 0x00013c00011b7983 */ /* 0x000ea80000300800 */
[----:B--2---:R-:W-:Y:S01]  /*26ca0*/  STL.64 [R1+0x1ee8], R26 ;  /* 0x001ee81a01007387 */ /* 0x004fe20000100a00 */
[----:B----4-:R0:W-:Y:S03]  /*26cb0*/  STL.64 [R1+0x1ee0], R24 ;  /* 0x001ee01801007387 */ /* 0x0101e60000100a00 */
[----:B0-----:R-:W2:Y:S01]  /*26cc0*/  LDL.LU R24, [R1+0x140] ;  /* 0x0001400001187983 */ /* 0x001ea20000300800 */
[----:B------:R-:W2:Y:S02]  /*26cd0*/  LDL.LU R25, [R1+0x144] ;  /* 0x0001440001197983 */ /* 0x000ea40000300800 */
[----:B------:R-:W4:Y:S02]  /*26ce0*/  LDL.LU R26, [R1+0x148] ;  /* 0x00014800011a7983 */ /* 0x000f240000300800 */
[----:B------:R-:W4:Y:S01]  /*26cf0*/  LDL.LU R27, [R1+0x14c] ;  /* 0x00014c00011b7983 */ /* 0x000f220000300800 */
[----:B------:R-:W2:Y:S01]  /*26d00*/  LDL.LU R4, [R1+0x330] ;  /* 0x0003300001047983 */ /* 0x000ea20000300800 */
[----:B------:R-:W2:Y:S02]  /*26d10*/  LDL.LU R5, [R1+0x334] ;  /* 0x0003340001057983 */ /* 0x000ea40000300800 */
[----:B------:R-:W2:Y:S02]  /*26d20*/  LDL.LU R6, [R1+0x338] ;  /* 0x0003380001067983 */ /* 0x000ea40000300800 */
[----:B------:R-:W2:Y:S02]  /*26d30*/  LDL.LU R7, [R1+0x33c] ;  /* 0x00033c0001077983 */ /* 0x000ea40000300800 */
[----:B--2---:R-:W-:Y:S01]  /*26d40*/  STL.64 [R1+0x1f68], R6 ;  /* 0x001f680601007387 */ /* 0x004fe20000100a00 */
[----:B------:R0:W-:Y:S02]  /*26d50*/  STL.64 [R1+0x1f60], R4 ;  /* 0x001f600401007387 */ /* 0x0001e40000100a00 */
[----:B0-----:R-:W-:-:S02]  /*26d60*/  IMAD.MOV.U32 R4, RZ, RZ, R2 ;  /* 0x000000ffff047224 */ /* 0x001fc400078e0002 */
[----:B------:R-:W-:Y:S01]  /*26d70*/  IMAD.MOV.U32 R5, RZ, RZ, R3 ;  /* 0x000000ffff057224 */ /* 0x000fe200078e0003 */
[----:B------:R-:W2:Y:S01]  /*26d80*/  LDL.LU R2, [R1+0x1f84] ;  /* 0x001f840001027983 */ /* 0x000ea20000300800 */
[----:B------:R-:W2:Y:S02]  /*26d90*/  LDL.LU R3, [R1+0x1f80] ;  /* 0x001f800001037983 */ /* 0x000ea40000300800 */
[----:B----4-:R-:W-:Y:S02]  /*26da0*/  STL.64 [R1+0x1ef8], R26 ;  /* 0x001ef81a01007387 */ /* 0x010fe40000100a00 */
[----:B------:R0:W-:Y:S02]  /*26db0*/  STL.64 [R1+0x1ef0], R24 ;  /* 0x001ef01801007387 */ /* 0x0001e40000100a00 */
[----:B0-----:R-:W-:Y:S02]  /*26dc0*/  IMAD.MOV.U32 R24, RZ, RZ, R11 ;  /* 0x000000ffff187224 */ /* 0x001fe400078e000b */
[----:B------:R-:W-:-:S05]  /*26dd0*/  IMAD.MOV.U32 R25, RZ, RZ, R10 ;  /* 0x000000ffff197224 */ /* 0x000fca00078e000a */
[----:B------:R0:W-:Y:S02]  /*26de0*/  STL.64 [R1+0x1f08], R24 ;  /* 0x001f081801007387 */ /* 0x0001e40000100a00 */
[----:B0-----:R-:W-:Y:S02]  /*26df0*/  IMAD.MOV.U32 R25, RZ, RZ, R8 ;  /* 0x000000ffff197224 */ /* 0x001fe400078e0008 */
[----:B------:R-:W-:Y:S01]  /*26e00*/  IMAD.MOV.U32 R24, RZ, RZ, R9 ;  /* 0x000000ffff187224 */ /* 0x000fe200078e0009 */
[----:B------:R-:W4:Y:S01]  /*26e10*/  LDL.LU R8, [R1+0x320] ;  /* 0x0003200001087983 */ /* 0x000f220000300800 */
[----:B------:R-:W4:Y:S02]  /*26e20*/  LDL.LU R9, [R1+0x324] ;  /* 0x0003240001097983 */ /* 0x000f240000300800 */
[----:B------:R-:W2:Y:S02]  /*26e30*/  LDL.LU R10, [R1+0x328] ;  /* 0x00032800010a7983 */ /* 0x000ea40000300800 */
[----:B------:R-:W2:Y:S02]  /*26e40*/  LDL.LU R11, [R1+0x32c] ;  /* 0x00032c00010b7983 */ /* 0x000ea40000300800 */
[----:B------:R-:W-:Y:S01]  /*26e50*/  IMAD.MOV.U32 R0, RZ, RZ, R13 ;  /* 0x000000ffff007224 */ /* 0x000fe200078e000d */
[----:B--2---:R-:W-:Y:S01]  /*26e60*/  STL.64 [R1+0x1f78], R10 ;  /* 0x001f780a01007387 */ /* 0x004fe20000100a00 */
[----:B----4-:R0:W-:Y:S03]  /*26e70*/  STL.64 [R1+0x1f70], R8 ;  /* 0x001f700801007387 */ /* 0x0101e60000100a00 */
[----:B0-----:R-:W2:Y:S01]  /*26e80*/  LDL.LU R8, [R1+0x340] ;  /* 0x0003400001087983 */ /* 0x001ea20000300800 */
[----:B------:R-:W2:Y:S02]  /*26e90*/  LDL.LU R9, [R1+0x344] ;  /* 0x0003440001097983 */ /* 0x000ea40000300800 */
[----:B------:R-:W2:Y:S02]  /*26ea0*/  LDL.LU R10, [R1+0x348] ;  /* 0x00034800010a7983 */ /* 0x000ea40000300800 */
[----:B------:R-:W2:Y:S01]  /*26eb0*/  LDL.LU R11, [R1+0x34c] ;  /* 0x00034c00010b7983 */ /* 0x000ea20000300800 */
[----:B------:R0:W-:Y:S04]  /*26ec0*/  STL.64 [R1+0x1f30], R24 ;  /* 0x001f301801007387 */ /* 0x0001e80000100a00 */
[----:B0-----:R-:W4:Y:S01]  /*26ed0*/  LDL.LU R24, [R1+0x1f0] ;  /* 0x0001f00001187983 */ /* 0x001f220000300800 */
[----:B------:R-:W4:Y:S02]  /*26ee0*/  LDL.LU R25, [R1+0x1f4] ;  /* 0x0001f40001197983 */ /* 0x000f240000300800 */
[----:B------:R-:W4:Y:S02]  /*26ef0*/  LDL.LU R26, [R1+0x1f8] ;  /* 0x0001f800011a7983 */ /* 0x000f240000300800 */
[----:B------:R-:W4:Y:S01]  /*26f00*/  LDL.LU R27, [R1+0x1fc] ;  /* 0x0001fc00011b7983 */ /* 0x000f220000300800 */
[----:B------:R-:W4:Y:S01]  /*26f10*/  LDL.LU R12, [R1+0x310] ;  /* 0x00031000010c7983 */ /* 0x000f220000300800 */
[----:B------:R-:W4:Y:S02]  /*26f20*/  LDL.LU R13, [R1+0x314] ;  /* 0x00031400010d7983 */ /* 0x000f240000300800 */
[----:B------:R-:W4:Y:S02]  /*26f30*/  LDL.LU R14, [R1+0x318] ;  /* 0x00031800010e7983 */ /* 0x000f240000300800 */
[----:B------:R-:W4:Y:S01]  /*26f40*/  LDL.LU R15, [R1+0x31c] ;  /* 0x00031c00010f7983 */ /* 0x000f220000300800 */
[----:B---3--:R-:W-:Y:S01]  /*26f50*/  STL.64 [R1+0x1ea8], R22 ;  /* 0x001ea81601007387 */ /* 0x008fe20000100a00 */
[----:B------:R0:W-:Y:S03]  /*26f60*/  STL.64 [R1+0x1ea0], R20 ;  /* 0x001ea01401007387 */ /* 0x0001e60000100a00 */
[----:B0-----:R-:W3:Y:S01]  /*26f70*/  LDL.LU R20, [R1+0x110] ;  /* 0x0001100001147983 */ /* 0x001ee20000300800 */
[----:B------:R-:W3:Y:S02]  /*26f80*/  LDL.LU R21, [R1+0x114] ;  /* 0x0001140001157983 */ /* 0x000ee40000300800 */
[----:B------:R-:W3:Y:S02]  /*26f90*/  LDL.LU R22, [R1+0x118] ;  /* 0x0001180001167983 */ /* 0x000ee40000300800 */
[----:B------:R-:W3:Y:S01]  /*26fa0*/  LDL.LU R23, [R1+0x11c] ;  /* 0x00011c0001177983 */ /* 0x000ee20000300800 */
[C---:B--2---:R-:W-:Y:S01]  /*26fb0*/  HMMA.16816.F32 R4, R16.reuse, R4, R8 ;  /* 0x000000041004723c */ /* 0x044fe20000001808 */
[----:B---3--:R-:W-:Y:S01]  /*26fc0*/  STL.64 [R1+0x1eb8], R22 ;  /* 0x001eb81601007387 */ /* 0x008fe20000100a00 */
[----:B------:R0:W-:Y:S03]  /*26fd0*/  STL.64 [R1+0x1eb0], R20 ;  /* 0x001eb01401007387 */ /* 0x0001e60000100a00 */
[----:B0-----:R-:W2:Y:S01]  /*26fe0*/  LDL.64 R20, [R1+0x10] ;  /* 0x0000100001147983 */ /* 0x001ea20000100a00 */
[----:B------:R-:W3:Y:S02]  /*26ff0*/  LDL.LU.64 R10, [R1+0x1f78] ;  /* 0x001f7800010a7983 */ /* 0x000ee40000300a00 */
[----:B------:R-:W3:Y:S11]  /*27000*/  LDL.LU.64 R8, [R1+0x1f70] ;  /* 0x001f700001087983 */ /* 0x000ef60000300a00 */
[----:B------:R-:W-:Y:S04]  /*27010*/  @!UPT UIADD3 URZ, URZ, URZ, URZ ;  /* 0x0000003f3f3ff290 */ /* 0x000fe8000fffe03f */
[----:B------:R-:W-:Y:S01]  /*27020*/  STL.64 [R1+0x340], R4 ;  /* 0x0003400401007387 */ /* 0x000fe20000100a00 */
[----:B------:R0:W-:Y:S04]  /*27030*/  STL.64 [R1+0x348], R6 ;  /* 0x0003480601007387 */ /* 0x0001e80000100a00 */
[----:B0-----:R-:W2:Y:S01]  /*27040*/  LDL.LU.64 R6, [R1+0x1f68] ;  /* 0x001f680001067983 */ /* 0x001ea20000300a00 */
[----:B------:R-:W2:Y:S02]  /*27050*/  LDL.LU.64 R4, [R1+0x1f60] ;  /* 0x001f600001047983 */ /* 0x000ea40000300a00 */
[----:B--2---:R-:W-:Y:S11]  /*27060*/  HMMA.16816.F32 R4, R16, R20, R4 ;  /* 0x000000141004723c */ /* 0x004ff60000001804 */
[----:B------:R-:W-:Y:S11]  /*27070*/  @!UPT UIADD3 URZ, URZ, URZ, URZ ;  /* 0x0000003f3f3ff290 */ /* 0x000ff6000fffe03f */
[----:B------:R-:W-:Y:S01]  /*27080*/  @!UPT UIADD3 URZ, URZ, URZ, URZ ;  /* 0x0000003f3f3ff290 */ /* 0x000fe2000fffe03f */
[----:B------:R-:W-:Y:S01]  /*27090*/  STL.64 [R1+0x330], R4 ;  /* 0x0003300401007387 */ /* 0x000fe20000100a00 */
[----:B------:R0:W-:Y:S03]  /*270a0*/  STL.64 [R1+0x338], R6 ;  /* 0x0003380601007387 */ /* 0x0001e60000100a00 */
[----:B0-----:R-:W2:Y:S01]  /*270b0*/  LDL.LU R6, [R1+0x1f58] ;  /* 0x001f580001067983 */ /* 0x001ea20000300800 */
[----:B------:R-:W3:Y:S02]  /*270c0*/  LDL.LU.64 R4, [R1+0x1f50] ;  /* 0x001f500001047983 */ /* 0x000ee40000300a00 */
[----:B------:R0:W-:Y:S02]  /*270d0*/  STL.64 [R1+0x1ec8], R20 ;  /* 0x001ec81401007387 */ /* 0x0001e40000100a00 */
[----:B0-----:R-:W-:Y:S02]  /*270e0*/  IMAD.MOV.U32 R21, RZ, RZ, R0 ;  /* 0x000000ffff157224 */ /* 0x001fe400078e0000 */
[----:B--2---:R-:W-:-:S05]  /*270f0*/  IMAD.MOV.U32 R20, RZ, RZ, R6 ;  /* 0x000000ffff147224 */ /* 0x004fca00078e0006 */
[----:B------:R0:W-:Y:S04]  /*27100*/  STL.64 [R1+0x1f00], R20 ;  /* 0x001f001401007387 */ /* 0x0001e80000100a00 */
        /* <DEDUP_REMOVED lines=9> */
[----:B------:R-:W2:Y:S02]  /*271a0*/  LDL.LU R22, [R1+0x168] ;  /* 0x0001680001167983 */ /* 0x000ea40000300800 */
[----:B------:R-:W2:Y:S11]  /*271b0*/  LDL.LU R23, [R1+0x16c] ;  /* 0x00016c0001177983 */ /* 0x000eb60000300800 */
[----:B------:R-:W-:Y:S02]  /*271c0*/  @!UPT UIADD3 URZ, URZ, URZ, URZ ;  /* 0x0000003f3f3ff290 */ /* 0x000fe4000fffe03f */
[----:B------:R0:W-:Y:S01]  /*271d0*/  STL.64 [R1+0x320], R8 ;  /* 0x0003200801007387 */ /* 0x0001e20000100a00 */
[----:B------:R-:W-:Y:S03]  /*271e0*/  STL.64 [R1+0x328], R10 ;  /* 0x0003280a01007387 */ /* 0x000fe60000100a00 */
[----:B0-----:R-:W4:Y:S01]  /*271f0*/  LDL.LU.64 R8, [R1+0x1f48] ;  /* 0x001f480001087983 */ /* 0x001f220000300a00 */
[----:B------:R0:W-:Y:S03]  /*27200*/  STL.64 [R1+0x1ec0], R4 ;  /* 0x001ec00401007387 */ /* 0x0001e60000100a00 */
[----:B0-----:R-:W3:Y:S01]  /*27210*/  LDL.LU R4, [R1+0x120] ;  /* 0x0001200001047983 */ /* 0x001ee20000300800 */
[----:B------:R-:W3:Y:S02]  /*27220*/  LDL.LU R5, [R1+0x124] ;  /* 0x0001240001057983 */ /* 0x000ee40000300800 */
[----:B------:R-:W2:Y:S02]  /*27230*/  LDL.LU R6, [R1+0x128] ;  /* 0x0001280001067983 */ /* 0x000ea40000300800 */
[----:B------:R-:W2:Y:S01]  /*27240*/  LDL.LU R7, [R1+0x12c] ;  /* 0x00012c0001077983 */ /* 0x000ea20000300800 */
[C---:B----4-:R-:W-:Y:S01]  /*27250*/  HMMA.16816.F32 R12, R16.reuse, R8, R12 ;  /* 0x00000008100c723c */ /* 0x050fe2000000180c */
[----:B--2---:R-:W-:Y:S01]  /*27260*/  STL.64 [R1+0x1ed8], R6 ;  /* 0x001ed80601007387 */ /* 0x004fe20000100a00 */
[----:B---3--:R0:W-:Y:S03]  /*27270*/  STL.64 [R1+0x1ed0], R4 ;  /* 0x001ed00401007387 */ /* 0x0081e60000100a00 */
        /* <DEDUP_REMOVED lines=45> */
[----:B------:R-:W-:-:S03]  /*27550*/  IMAD.MOV.U32 R10, RZ, RZ, R23 ;  /* 0x000000ffff0a7224 */ /* 0x000fc600078e0017 */
[----:B------:R-:W-:Y:S01]  /*27560*/  STL [R1+0x1d04], R11 ;  /* 0x001d040b01007387 */ /* 0x000fe20000100800 */
        /* <DEDUP_REMOVED lines=30> */
[----:B------:R-:W-:Y:S02]  /*27750*/  STL [R1+0x1e88], R10 ;  /* 0x001e880a01007387 */ /* 0x000fe40000100800 */
[----:B------:R-:W-:Y:S01]  /*27760*/  STL.64 [R1+0x1e80], R8 ;  /* 0x001e800801007387 */ /* 0x000fe20000100a00 */
[----:B------:R0:W-:Y:S01]  /*27770*/  STL.64 [R1+0xf0], R4 ;  /* 0x0000f00401007387 */ /* 0x0001e20000100a00 */
[----:B------:R-:W-:-:S02]  /*27780*/  IMAD.MOV.U32 R3, RZ, RZ, R6 ;  /* 0x000000ffff037224 */ /* 0x000fc400078e0006 */
[----:B------:R-:W-:Y:S01]  /*27790*/  IMAD.MOV.U32 R2, RZ, RZ, R7 ;  /* 0x000000ffff027224 */ /* 0x000fe200078e0007 */
[----:B0-----:R-:W4:Y:S01]  /*277a0*/  LDL.LU R4, [R1+0x3a0] ;  /* 0x0003a00001047983 */ /* 0x001f220000300800 */
[----:B------:R-:W4:Y:S02]  /*277b0*/  LDL.LU R5, [R1+0x3a4] ;  /* 0x0003a40001057983 */ /* 0x000f240000300800 */
[----:B------:R-:W2:Y:S02]  /*277c0*/  LDL.LU R6, [R1+0x3a8] ;  /* 0x0003a80001067983 */ /* 0x000ea40000300800 */
[----:B------:R-:W2:Y:S02]  /*277d0*/  LDL.LU R7, [R1+0x3ac] ;  /* 0x0003ac0001077983 */ /* 0x000ea40000300800 */
[----:B--2---:R-:W-:Y:S01]  /*277e0*/  STL.64 [R1+0x1e40], R6 ;  /* 0x001e400601007387 */ /* 0x004fe20000100a00 */
[----:B----4-:R0:W-:Y:S02]  /*277f0*/  STL.64 [R1+0x1e38], R4 ;  /* 0x001e380401007387 */ /* 0x0101e40000100a00 */
[----:B0-----:R-:W-:-:S02]  /*27800*/  IMAD.MOV.U32 R4, RZ, RZ, R24 ;  /* 0x000000ffff047224 */ /* 0x001fc400078e0018 */
[----:B------:R-:W-:-:S05]  /*27810*/  IMAD.MOV.U32 R5, RZ, RZ, R15 ;  /* 0x000000ffff057224 */ /* 0x000fca00078e000f */
[----:B------:R0:W-:Y:S04]  /*27820*/  STL.64 [R1+0x1e58], R4 ;  /* 0x001e580401007387 */ /* 0x0001e80000100a00 */
[----:B0-----:R-:W2:Y:S04]  /*27830*/  LDL.64 R4, [R1+0x30] ;  /* 0x0000300001047983 */ /* 0x001ea80000100a00 */
[----:B--2---:R0:W-:Y:S01]  /*27840*/  STL.64 [R1+0x1e70], R4 ;  /* 0x001e700401007387 */ /* 0x0041e20000100a00 */
[----:B------:R-:W2:Y:S02]  /*27850*/  LDL.LU R24, [R1+0x390] ;  /* 0x0003900001187983 */ /* 0x000ea40000300800 */
[----:B------:R-:W2:Y:S02]  /*27860*/  LDL.LU R25, [R1+0x394] ;  /* 0x0003940001197983 */ /* 0x000ea40000300800 */
[----:B------:R-:W4:Y:S01]  /*27870*/  LDL.LU R26, [R1+0x398] ;  /* 0x00039800011a7983 */ /* 0x000f220000300800 */
[----:B------:R-:W4:Y:S01]  /*27880*/  LDL.LU R27, [R1+0x39c] ;  /* 0x00039c00011b7983 */ /* 0x000f220000300800 */
[----:B------:R-:W2:Y:S02]  /*27890*/  LDL.LU R8, [R1+0x3e0] ;  /* 0x0003e00001087983 */ /* 0x000ea40000300800 */
[----:B------:R-:W2:Y:S02]  /*278a0*/  LDL.LU R9, [R1+0x3e4] ;  /* 0x0003e40001097983 */ /* 0x000ea40000300800 */
[----:B------:R-:W2:Y:S01]  /*278b0*/  LDL.LU R10, [R1+0x3e8] ;  /* 0x0003e800010a7983 */ /* 0x000ea20000300800 */
[----:B------:R-:W2:Y:S04]  /*278c0*/  LDL.LU R11, [R1+0x3ec] ;  /* 0x0003ec00010b7983 */ /* 0x000ea80000300800 */
[----:B0-----:R-:W2:Y:S04]  /*278d0*/  LDL.64 R4, [R1+0x40] ;  /* 0x0000400001047983 */ /* 0x001ea80000100a00 */
[----:B--2---:R0:W-:Y:S04]  /*278e0*/  STL.64 [R1+0x1e78], R4 ;  /* 0x001e780401007387 */ /* 0x0041e80000100a00 */
[----:B0-----:R-:W2:Y:S01]  /*278f0*/  LDL.64 R4, [R1+0x50] ;  /* 0x0000500001047983 */ /* 0x001ea20000100a00 */
[----:B----4-:R-:W-:Y:S02]  /*27900*/  STL.64 [R1+0x1e50], R26 ;  /* 0x001e501a01007387 */ /* 0x010fe40000100a00 */
        /* <DEDUP_REMOVED lines=9> */
[----:B------:R-:W2:Y:S02]  /*279a0*/  LDL.LU R26, [R1+0x3c8] ;  /* 0x0003c800011a7983 */ /* 0x000ea40000300800 */
[----:B------:R-:W2:Y:S01]  /*279b0*/  LDL.LU R27, [R1+0x3cc] ;  /* 0x0003cc00011b7983 */ /* 0x000ea20000300800 */
[----:B---3--:R-:W-:Y:S01]  /*279c0*/  STL [R1+0x1e20], R14 ;  /* 0x001e200e01007387 */ /* 0x008fe20000100800 */
[----:B------:R0:W-:Y:S03]  /*279d0*/  STL.64 [R1+0x1e18], R12 ;  /* 0x001e180c01007387 */ /* 0x0001e60000100a00 */
[----:B0-----:R-:W3:Y:S01]  /*279e0*/  LDL.LU R12, [R1+0x3d0] ;  /* 0x0003d000010c7983 */ /* 0x001ee20000300800 */
[----:B------:R-:W3:Y:S02]  /*279f0*/  LDL.LU R13, [R1+0x3d4] ;  /* 0x0003d400010d7983 */ /* 0x000ee40000300800 */
[----:B------:R-:W3:Y:S02]  /*27a00*/  LDL.LU R14, [R1+0x3d8] ;  /* 0x0003d800010e7983 */ /* 0x000ee40000300800 */
[----:B------:R-:W3:Y:S01]  /*27a10*/  LDL.LU R15, [R1+0x3dc] ;  /* 0x0003dc00010f7983 */ /* 0x000ee20000300800 */
[----:B------:R-:W4:Y:S01]  /*27a20*/  LDL.LU R16, [R1+0xd0] ;  /* 0x0000d00001107983 */ /* 0x000f220000300800 */
        /* <DEDUP_REMOVED lines=10> */
[----:B----4-:R-:W-:Y:S01]  /*27ad0*/  STL.64 [R1+0x1d90], R18 ;  /* 0x001d901201007387 */ /* 0x010fe20000100a00 */
[----:B--2---:R0:W-:Y:S10]  /*27ae0*/  STL.64 [R1+0x1d88], R16 ;  /* 0x001d881001007387 */ /* 0x0041f40000100a00 */
[----:B------:R-:W-:Y:S02]  /*27af0*/  STL.64 [R1+0x3e0], R8 ;  /* 0x0003e00801007387 */ /* 0x000fe40000100a00 */
[----:B------:R1:W-:Y:S02]  /*27b00*/  STL.64 [R1+0x3e8], R10 ;  /* 0x0003e80a01007387 */ /* 0x0003e40000100a00 */
[----:B0-----:R-:W-:-:S02]  /*27b10*/  IMAD.MOV.U32 R17, RZ, RZ, R0 ;  /* 0x000000ffff117224 */ /* 0x001fc400078e0000 */
[----:B------:R-:W-:Y:S01]  /*27b20*/  IMAD.MOV.U32 R0, RZ, RZ, R5 ;  /* 0x000000ffff007224 */ /* 0x000fe200078e0005 */
[----:B-1----:R-:W2:Y:S01]  /*27b30*/  LDL.LU R10, [R1+0x1e88] ;  /* 0x001e8800010a7983 */ /* 0x002ea20000300800 */
[----:B------:R-:W4:Y:S02]  /*27b40*/  LDL.LU.64 R8, [R1+0x1e80] ;  /* 0x001e800001087983 */ /* 0x000f240000300a00 */
        /* <DEDUP_REMOVED lines=20> */
[----:B------:R-:W3:Y:S01]  /*27c90*/  LDL.LU.64 R26, [R1+0x1e50] ;  /* 0x001e5000011a7983 */ /* 0x000ee20000300a00 */
[----:B------:R-:W3:Y:S11]  /*27ca0*/  LDL.LU.64 R24, [R1+0x1e48] ;  /* 0x001e480001187983 */ /* 0x000ef60000300a00 */
[----:B------:R-:W-:Y:S10]  /*27cb0*/  @!UPT UIADD3 URZ, URZ, URZ, URZ ;  /* 0x0000003f3f3ff290 */ /* 0x000ff4000fffe03f */
[----:B------:R-:W-:Y:S01]  /*27cc0*/  STL.64 [R1+0x3b0], R4 ;  /* 0x0003b00401007387 */ /* 0x000fe20000100a00 */
[----:B------:R0:W-:Y:S03]  /*27cd0*/  STL.64 [R1+0x3b8], R6 ;  /* 0x0003b80601007387 */ /* 0x0001e60000100a00 */
[----:B0-----:R-:W2:Y:S01]  /*27ce0*/  LDL.LU.64 R6, [R1+0x1e40] ;  /* 0x001e400001067983 */ /* 0x001ea20000300a00 */
[----:B------:R-:W2:Y:S02]  /*27cf0*/  LDL.LU.64 R4, [R1+0x1e38] ;  /* 0x001e380001047983 */ /* 0x000ea40000300a00 */
[----:B------:R-:W-:-:S07]  /*27d00*/  IMAD.MOV.U32 R16, RZ, RZ, R28 ;  /* 0x000000ffff107224 */ /* 0x000fce00078e001c */
[----:B--2---:R-:W-:Y:S11]  /*27d10*/  HMMA.16816.F32 R4, R20, R16, R4 ;  /* 0x000000101404723c */ /* 0x004ff60000001804 */
[----:B------:R-:W-:Y:S11]  /*27d20*/  @!UPT UIADD3 URZ, URZ, URZ, URZ ;  /* 0x0000003f3f3ff290 */ /* 0x000ff6000fffe03f */
[----:B------:R-:W-:Y:S01]  /*27d30*/  @!UPT UIADD3 URZ, URZ, URZ, URZ ;  /* 0x0000003f3f3ff290 */ /* 0x000fe2000fffe03f */
[----:B------:R-:W-:Y:S01]  /*27d40*/  STL.64 [R1+0x3a0], R4 ;  /* 0x0003a00401007387 */ /* 0x000fe20000100a00 */
[----:B------:R0:W-:Y:S03]  /*27d50*/  STL.64 [R1+0x3a8], R6 ;  /* 0x0003a80601007387 */ /* 0x0001e60000100a00 */
[----:B0-----:R-:W2:Y:S01]  /*27d60*/  LDL.LU.64 R6, [R1+0x1e30] ;  /* 0x001e300001067983 */ /* 0x001ea20000300a00 */
[----:B------:R-:W3:Y:S02]  /*27d70*/  LDL.LU.64 R4, [R1+0x1e28] ;  /* 0x001e280001047983 */ /* 0x000ee40000300a00 */
[----:B------:R0:W-:Y:S02]  /*27d80*/  STL.64 [R1+0x1da8], R16 ;  /* 0x001da81001007387 */ /* 0x0001e40000100a00 */
[----:B0-----:R-:W2:Y:S04]  /*27d90*/  LDL.64 R16, [R1+0x20] ;  /* 0x0000200001107983 */ /* 0x001ea80000100a00 */
[----:B--2---:R0:W-:Y:S02]  /*27da0*/  STL.64 [R1+0x1dc0], R16 ;  /* 0x001dc01001007387 */ /* 0x0041e40000100a00 */
[----:B0-----:R-:W-:-:S02]  /*27db0*/  IMAD.MOV.U32 R16, RZ, RZ, R15 ;  /* 0x000000ffff107224 */ /* 0x001fc400078e000f */
[----:B------:R-:W-:-:S05]  /*27dc0*/  IMAD.MOV.U32 R17, RZ, RZ, R14 ;  /* 0x000000ffff117224 */ /* 0x000fca00078e000e */
[----:B------:R0:W-:Y:S02]  /*27dd0*/  STL.64 [R1+0x1dd8], R16 ;  /* 0x001dd81001007387 */ /* 0x0001e40000100a00 */
[----:B0-----:R-:W-:Y:S02]  /*27de0*/  IMAD.MOV.U32 R16, RZ, RZ, R13 ;  /* 0x000000ffff107224 */ /* 0x001fe400078e000d */
[----:B------:R-:W-:Y:S02]  /*27df0*/  IMAD.MOV.U32 R17, RZ, RZ, R12 ;  /* 0x000000ffff117224 */ /* 0x000fe400078e000c */
[C---:B---3--:R-:W-:Y:S03]  /*27e00*/  HMMA.16816.F32 R12, R20.reuse, R4, R24 ;  /* 0x00000004140c723c */ /* 0x048fe60000001818 */
[----:B------:R-:W-:Y:S11]  /*27e10*/  STL.64 [R1+0x1df0], R16 ;  /* 0x001df01001007387 */ /* 0x000ff60000100a00 */
[----:B------:R-:W-:Y:S09]  /*27e20*/  @!UPT UIADD3 URZ, URZ, URZ, URZ ;  /* 0x0000003f3f3ff290 */ /* 0x000ff2000fffe03f */
[----:B------:R0:W-:Y:S01]  /*27e30*/  STL.64 [R1+0x390], R12 ;  /* 0x0003900c01007387 */ /* 0x0001e20000100a00 */
[----:B------:R1:W-:Y:S02]  /*27e40*/  STL.64 [R1+0x398], R14 ;  /* 0x0003980e01007387 */ /* 0x0003e40000100a00 */
[----:B------:R-:W2:Y:S02]  /*27e50*/  LDL.LU R24, [R1+0x2f0] ;  /* 0x0002f00001187983 */ /* 0x000ea40000300800 */
[----:B------:R-:W2:Y:S01]  /*27e60*/  LDL.LU R25, [R1+0x2f4] ;  /* 0x0002f40001197983 */ /* 0x000ea20000300800 */
[----:B------:R-:W2:Y:S01]  /*27e70*/  LDL.LU R26, [R1+0x2f8] ;  /* 0x0002f800011a7983 */ /* 0x000ea20000300800 */
[----:B------:R-:W2:Y:S03]  /*27e80*/  LDL.LU R27, [R1+0x2fc] ;  /* 0x0002fc00011b7983 */ /* 0x000ea60000300800 */
[----:B0-----:R-:W4:Y:S01]  /*27e90*/  LDL.LU R12, [R1+0x380] ;  /* 0x00038000010c7983 */ /* 0x001f220000300800 */
[----:B------:R-:W4:Y:S02]  /*27ea0*/  LDL.LU R13, [R1+0x384] ;  /* 0x00038400010d7983 */ /* 0x000f240000300800 */
[----:B-1----:R-:W4:Y:S02]  /*27eb0*/  LDL.LU R14, [R1+0x388] ;  /* 0x00038800010e7983 */ /* 0x002f240000300800 */
[----:B------:R-:W4:Y:S01]  /*27ec0*/  LDL.LU R15, [R1+0x38c] ;  /* 0x00038c00010f7983 */ /* 0x000f220000300800 */
[----:B------:R-:W-:Y:S01]  /*27ed0*/  STL.64 [R1+0x1da0], R6 ;  /* 0x001da00601007387 */ /* 0x000fe20000100a00 */
[----:B------:R0:W-:Y:S03]  /*27ee0*/  STL.64 [R1+0x1d98], R4 ;  /* 0x001d980401007387 */ /* 0x0001e60000100a00 */
[----:B0-----:R-:W3:Y:S01]  /*27ef0*/  LDL.LU R4, [R1+0x230] ;  /* 0x0002300001047983 */ /* 0x001ee20000300800 */
[----:B------:R-:W3:Y:S02]  /*27f00*/  LDL.LU R5, [R1+0x234] ;  /* 0x0002340001057983 */ /* 0x000ee40000300800 */
[----:B------:R-:W2:Y:S02]  /*27f10*/  LDL.LU R6, [R1+0x238] ;  /* 0x0002380001067983 */ /* 0x000ea40000300800 */
[----:B------:R-:W2:Y:S02]  /*27f20*/  LDL.LU R7, [R1+0x23c] ;  /* 0x00023c0001077983 */ /* 0x000ea40000300800 */
[----:B--2---:R-:W-:Y:S01]  /*27f30*/  STL.64 [R1+0x1db8], R6 ;  /* 0x001db80601007387 */ /* 0x004fe20000100a00 */
[----:B---3--:R0:W-:Y:S03]  /*27f40*/  STL.64 [R1+0x1db0], R4 ;  /* 0x001db00401007387 */ /* 0x0081e60000100a00 */
        /* <DEDUP_REMOVED lines=87> */
[----:B------:R-:W0:Y:S04]  /*284c0*/  LDSM.16.MT88.4 R20, [R29+0x28080] ;  /* 0x028080001d14783b */ /* 0x000e280000004200 */
[----:B------:R-:W-:Y:S01]  /*284d0*/  STL [R1+0x1d50], R10 ;  /* 0x001d500a01007387 */ /* 0x000fe20000100800 */
[----:B------:R1:W-:Y:S11]  /*284e0*/  STL.64 [R1+0x1d48], R8 ;  /* 0x001d480801007387 */ /* 0x0003f60000100a00 */
[----:B------:R-:W-:Y:S06]  /*284f0*/  @!UPT UIADD3 URZ, URZ, URZ, URZ ;  /* 0x0000003f3f3ff290 */ /* 0x000fec000fffe03f */
[----:B------:R-:W-:Y:S01]  /*28500*/  STL.64 [R1+0x210], R4 ;  /* 0x0002100401007387 */ /* 0x000fe20000100a00 */
[----:B------:R2:W-:Y:S02]  /*28510*/  STL.64 [R1+0x218], R6 ;  /* 0x0002180601007387 */ /* 0x0005e40000100a00 */
[----:B-1----:R-:W4:Y:S01]  /*28520*/  LDL.LU R8, [R1+0x1e0] ;  /* 0x0001e00001087983 */ /* 0x002f220000300800 */
[----:B--2---:R-:W-:Y:S01]  /*28530*/  HMMA.16816.F32 R4, R24, R12, R16 ;  /* 0x0000000c1804723c */ /* 0x004fe20000001810 */
[----:B------:R-:W1:Y:S04]  /*28540*/  LDSM.16.MT88.4 R24, [R29+0x28100] ;  /* 0x028100001d18783b */ /* 0x000e680000004200 */
[----:B------:R-:W4:Y:S11]  /*28550*/  LDSM.16.MT88.4 R16, [R29+0x28000] ;  /* 0x028000001d10783b */ /* 0x000f360000004200 */
[----:B------:R-:W-:Y:S07]  /*28560*/  @!UPT UIADD3 URZ, URZ, URZ, URZ ;  /* 0x0000003f3f3ff290 */ /* 0x000fee000fffe03f */
[----:B------:R2:W-:Y:S01]  /*28570*/  STL.64 [R1+0xd0], R4 ;  /* 0x0000d00401007387 */ /* 0x0005e20000100a00 */
[----:B------:R-:W-:Y:S02]  /*28580*/  STL.64 [R1+0xd8], R6 ;  /* 0x0000d80601007387 */ /* 0x000fe40000100a00 */
[----:B------:R-:W4:Y:S02]  /*28590*/  LDL.LU R9, [R1+0x1e4] ;  /* 0x0001e40001097983 */ /* 0x000f240000300800 */
[----:B------:R-:W4:Y:S01]  /*285a0*/  LDL.LU R10, [R1+0x1e8] ;  /* 0x0001e800010a7983 */ /* 0x000f220000300800 */
[----:B------:R-:W4:Y:S04]  /*285b0*/  LDL.LU R11, [R1+0x1ec] ;  /* 0x0001ec00010b7983 */ /* 0x000f280000300800 */
[----:B--2---:R-:W4:Y:S01]  /*285c0*/  LDL.64 R4, [R1+0x50] ;  /* 0x0000500001047983 */ /* 0x004f220000100a00 */
[----:B0-----:R-:W-:Y:S02]  /*285d0*/  STL.64 [R1+0x1d10], R22 ;  /* 0x001d101601007387 */ /* 0x001fe40000100a00 */
[----:B------:R0:W-:Y:S02]  /*285e0*/  STL.64 [R1+0x1d08], R20 ;  /* 0x001d081401007387 */ /* 0x0001e40000100a00 */
        /* <DEDUP_REMOVED lines=8> */
[----:B0-----:R-:W2:Y:S01]  /*28670*/  LDL.64 R20, [R1+0x40] ;  /* 0x0000400001147983 */ /* 0x001ea20000100a00 */
[----:B-1----:R-:W-:Y:S02]  /*28680*/  STL.64 [R1+0x1c80], R26 ;  /* 0x001c801a01007387 */ /* 0x002fe40000100a00 */
        /* <DEDUP_REMOVED lines=13> */
[----:B------:R0:W-:Y:S02]  /*28760*/  STL.64 [R1+0x1ca8], R24 ;  /* 0x001ca81801007387 */ /* 0x0001e40000100a00 */
[----:B0-----:R-:W-:-:S02]  /*28770*/  IMAD.MOV.U32 R24, RZ, RZ, R15 ;  /* 0x000000ffff187224 */ /* 0x001fc400078e000f */
[----:B------:R-:W-:-:S05]  /*28780*/  IMAD.MOV.U32 R25, RZ, RZ, R0 ;  /* 0x000000ffff197224 */ /* 0x000fca00078e0000 */
[----:B------:R0:W-:Y:S04]  /*28790*/  STL.64 [R1+0x1d70], R24 ;  /* 0x001d701801007387 */ /* 0x0001e80000100a00 */
[----:B0-----:R-:W2:Y:S01]  /*287a0*/  LDL.LU R24, [R1+0x1d0] ;  /* 0x0001d00001187983 */ /* 0x001ea20000300800 */
[----:B------:R-:W2:Y:S02]  /*287b0*/  LDL.LU R25, [R1+0x1d4] ;  /* 0x0001d40001197983 */ /* 0x000ea40000300800 */
[----:B------:R-:W2:Y:S02]  /*287c0*/  LDL.LU R26, [R1+0x1d8] ;  /* 0x0001d800011a7983 */ /* 0x000ea40000300800 */
[----:B------:R-:W2:Y:S03]  /*287d0*/  LDL.LU R27, [R1+0x1dc] ;  /* 0x0001dc00011b7983 */ /* 0x000ea60000300800 */
[----:B------:R0:W-:Y:S01]  /*287e0*/  STL.64 [R1+0x1e0], R8 ;  /* 0x0001e00801007387 */ /* 0x0001e20000100a00 */
[----:B------:R1:W-:Y:S02]  /*287f0*/  STL.64 [R1+0x1e8], R10 ;  /* 0x0001e80a01007387 */ /* 0x0003e40000100a00 */
[----:B------:R-:W-:-:S02]  /*28800*/  IMAD.MOV.U32 R15, RZ, RZ, R4 ;  /* 0x000000ffff0f7224 */ /* 0x000fc400078e0004 */
[----:B------:R-:W-:Y:S01]  /*28810*/  IMAD.MOV.U32 R0, RZ, RZ, R5 ;  /* 0x000000ffff007224 */ /* 0x000fe200078e0005 */
[----:B0-----:R-:W4:Y:S01]  /*28820*/  LDL.LU R8, [R1+0x1a0] ;  /* 0x0001a00001087983 */ /* 0x001f220000300800 */
[----:B------:R-:W4:Y:S02]  /*28830*/  LDL.LU R9, [R1+0x1a4] ;  /* 0x0001a40001097983 */ /* 0x000f240000300800 */
[----:B-1----:R-:W4:Y:S02]  /*28840*/  LDL.LU R10, [R1+0x1a8] ;  /* 0x0001a800010a7983 */ /* 0x002f240000300800 */
[----:B------:R-:W4:Y:S01]  /*28850*/  LDL.LU R11, [R1+0x1ac] ;  /* 0x0001ac00010b7983 */ /* 0x000f220000300800 */
[----:B------:R-:W4:Y:S01]  /*28860*/  LDL.64 R4, [R1+0x10] ;  /* 0x0000100001047983 */ /* 0x000f220000100a00 */
[----:B---3--:R-:W-:Y:S02]  /*28870*/  STL.64 [R1+0x1d20], R14 ;  /* 0x001d200e01007387 */ /* 0x008fe40000100a00 */
[----:B------:R0:W-:Y:S02]  /*28880*/  STL.64 [R1+0x1d18], R12 ;  /* 0x001d180c01007387 */ /* 0x0001e40000100a00 */
[----:B------:R-:W-:-:S02]  /*28890*/  IMAD.MOV.U32 R7, RZ, RZ, R20 ;  /* 0x000000ffff077224 */ /* 0x000fc400078e0014 */
[----:B------:R-:W-:Y:S01]  /*288a0*/  IMAD.MOV.U32 R6, RZ, RZ, R21 ;  /* 0x000000ffff067224 */ /* 0x000fe200078e0015 */
[----:B0-----:R-:W3:Y:S01]  /*288b0*/  LDL.LU R12, [R1+0x1c0] ;  /* 0x0001c000010c7983 */ /* 0x001ee20000300800 */
[----:B------:R-:W3:Y:S02]  /*288c0*/  LDL.LU R13, [R1+0x1c4] ;  /* 0x0001c400010d7983 */ /* 0x000ee40000300800 */
[----:B------:R-:W3:Y:S02]  /*288d0*/  LDL.LU R14, [R1+0x1c8] ;  /* 0x0001c800010e7983 */ /* 0x000ee40000300800 */
[----:B------:R-:W3:Y:S01]  /*288e0*/  LDL.LU R15, [R1+0x1cc] ;  /* 0x0001cc00010f7983 */ /* 0x000ee20000300800 */
[C---:B--2---:R-:W-:Y:S11]  /*288f0*/  HMMA.16816.F32 R24, R16.reuse, R20, R24 ;  /* 0x000000141018723c */ /* 0x044ff60000001818 */
[----:B------:R-:W-:Y:S11]  /*28900*/  @!UPT UIADD3 URZ, URZ, URZ, URZ ;  /* 0x0000003f3f3ff290 */ /* 0x000ff6000fffe03f */
[----:B------:R-:W-:Y:S01]  /*28910*/  @!UPT UIADD3 URZ, URZ, URZ, URZ ;  /* 0x0000003f3f3ff290 */ /* 0x000fe2000fffe03f */
[----:B------:R0:W-:Y:S01]  /*28920*/  STL.64 [R1+0x1d0], R24 ;  /* 0x0001d01801007387 */ /* 0x0001e20000100a00 */
[----:B------:R-:W-:Y:S03]  /*28930*/  STL.64 [R1+0x1d8], R26 ;  /* 0x0001d81a01007387 */ /* 0x000fe60000100a00 */
[----:B0-----:R-:W2:Y:S01]  /*28940*/  LDL.LU.64 R24, [R1+0x1d70] ;  /* 0x001d700001187983 */ /* 0x001ea20000300a00 */
[----:B------:R-:W3:Y:S02]  /*28950*/  LDL.LU.64 R20, [R1+0x1d68] ;  /* 0x001d680001147983 */ /* 0x000ee40000300a00 */
        /* <DEDUP_REMOVED lines=8> */
[----:B------:R-:W3:Y:S01]  /*289e0*/  LDL.LU.64 R20, [R1+0x1d58] ;  /* 0x001d580001147983 */ /* 0x000ee20000300a00 */
[----:B--2---:R-:W-:Y:S01]  /*289f0*/  STL.64 [R1+0x1cc8], R24 ;  /* 0x001cc81801007387 */ /* 0x004fe20000100a00 */
[C---:B---3--:R-:W-:Y:S11]  /*28a00*/  HMMA.16816.F32 R20, R16.reuse, R24, R20 ;  /* 0x000000181014723c */ /* 0x048ff60000001814 */
[----:B------:R-:W-:Y:S11]  /*28a10*/  @!UPT UIADD3 URZ, URZ, URZ, URZ ;  /* 0x0000003f3f3ff290 */ /* 0x000ff6000fffe03f */
[----:B------:R-:W-:Y:S01]  /*28a20*/  @!UPT UIADD3 URZ, URZ, URZ, URZ ;  /* 0x0000003f3f3ff290 */ /* 0x000fe2000fffe03f */
[----:B------:R0:W-:Y:S01]  /*28a30*/  STL.64 [R1+0x1b0], R20 ;  /* 0x0001b01401007387 */ /* 0x0001e20000100a00 */
[----:B------:R1:W-:Y:S03]  /*28a40*/  STL.64 [R1+0x1b8], R22 ;  /* 0x0001b81601007387 */ /* 0x0003e60000100a00 */
[----:B0-----:R-:W2:Y:S01]  /*28a50*/  LDL.LU R20, [R1+0x170] ;  /* 0x0001700001147983 */ /* 0x001ea20000300800 */
[----:B------:R-:W2:Y:S02]  /*28a60*/  LDL.LU R21, [R1+0x174] ;  /* 0x0001740001157983 */ /* 0x000ea40000300800 */
[----:B-1----:R-:W3:Y:S02]  /*28a70*/  LDL.LU R22, [R1+0x178] ;  /* 0x0001780001167983 */ /* 0x002ee40000300800 */
[----:B------:R-:W3:Y:S01]  /*28a80*/  LDL.LU R23, [R1+0x17c] ;  /* 0x00017c0001177983 */ /* 0x000ee20000300800 */
[----:B----4-:R-:W-:Y:S01]  /*28a90*/  HMMA.16816.F32 R8, R16, R4, R8 ;  /* 0x000000041008723c */ /* 0x010fe20000001808 */
[----:B------:R-:W-:-:S02]  /*28aa0*/  IMAD.MOV.U32 R24, RZ, RZ, R13 ;  /* 0x000000ffff187224 */ /* 0x000fc400078e000d */
[----:B------:R-:W-:Y:S02]  /*28ab0*/  IMAD.MOV.U32 R25, RZ, RZ, R12 ;  /* 0x000000ffff197224 */ /* 0x000fe400078e000c */
[----:B------:R-:W-:Y:S01]  /*28ac0*/  IMAD.MOV.U32 R28, RZ, RZ, R5 ;  /* 0x000000ffff1c7224 */ /* 0x000fe200078e0005 */
[----:B---3--:R-:W-:Y:S01]  /*28ad0*/  STL.64 [R1+0x1d30], R22 ;  /* 0x001d301601007387 */ /* 0x008fe20000100a00 */
[----:B--2---:R0:W-:Y:S03]  /*28ae0*/  STL.64 [R1+0x1d28], R20 ;  /* 0x001d281401007387 */ /* 0x0041e60000100a00 */
[----:B0-----:R-:W2:Y:S01]  /*28af0*/  LDL.LU R20, [R1+0x190] ;  /* 0x0001900001147983 */ /* 0x001ea20000300800 */
[----:B------:R-:W2:Y:S02]  /*28b00*/  LDL.LU R21, [R1+0x194] ;  /* 0x0001940001157983 */ /* 0x000ea40000300800 */
[----:B------:R-:W2:Y:S02]  /*28b10*/  LDL.LU R22, [R1+0x198] ;  /* 0x0001980001167983 */ /* 0x000ea40000300800 */
[----:B------:R-:W2:Y:S01]  /*28b20*/  LDL.LU R23, [R1+0x19c] ;  /* 0x00019c0001177983 */ /* 0x000ea20000300800 */
[----:B------:R-:W3:Y:S01]  /*28b30*/  LDL.LU R12, [R1+0x180] ;  /* 0x00018000010c7983 */ /* 0x000ee20000300800 */
[----:B------:R-:W3:Y:S02]  /*28b40*/  LDL.LU R13, [R1+0x184] ;  /* 0x00018400010d7983 */ /* 0x000ee40000300800 */
[----:B------:R-:W3:Y:S02]  /*28b50*/  LDL.LU R14, [R1+0x188] ;  /* 0x00018800010e7983 */ /* 0x000ee40000300800 */
[----:B------:R-:W3:Y:S01]  /*28b60*/  LDL.LU R15, [R1+0x18c] ;  /* 0x00018c00010f7983 */ /* 0x000ee20000300800 */
[----:B------:R0:W-:Y:S02]  /*28b70*/  STL.64 [R1+0x1ce0], R24 ;  /* 0x001ce01801007387 */ /* 0x0001e40000100a00 */
[----:B0-----:R-:W-:-:S02]  /*28b80*/  IMAD.MOV.U32 R24, RZ, RZ, R7 ;  /* 0x000000ffff187224 */ /* 0x001fc400078e0007 */
[----:B------:R-:W-:-:S05]  /*28b90*/  IMAD.MOV.U32 R25, RZ, RZ, R6 ;  /* 0x000000ffff197224 */ /* 0x000fca00078e0006 */
[----:B------:R0:W-:Y:S04]  /*28ba0*/  STL.64 [R1+0x1cf8], R24 ;  /* 0x001cf81801007387 */ /* 0x0001e80000100a00 */
[----:B0-----:R-:W4:Y:S01]  /*28bb0*/  LDL.LU R24, [R1+0x450] ;  /* 0x0004500001187983 */ /* 0x001f220000300800 */
[----:B------:R-:W4:Y:S02]  /*28bc0*/  LDL.LU R25, [R1+0x454] ;  /* 0x0004540001197983 */ /* 0x000f240000300800 */
[----:B------:R-:W4:Y:S02]  /*28bd0*/  LDL.LU R26, [R1+0x458] ;  /* 0x00045800011a7983 */ /* 0x000f240000300800 */
[----:B------:R-:W4:Y:S01]  /*28be0*/  LDL.LU R27, [R1+0x45c] ;  /* 0x00045c00011b7983 */ /* 0x000f220000300800 */
[----:B------:R-:W-:Y:S01]  /*28bf0*/  STL.64 [R1+0x1a0], R8 ;  /* 0x0001a00801007387 */ /* 0x000fe20000100a00 */
[----:B------:R0:W-:Y:S03]  /*28c00*/  STL.64 [R1+0x1a8], R10 ;  /* 0x0001a80a01007387 */ /* 0x0001e60000100a00 */
[----:B0-----:R-:W2:Y:S01]  /*28c10*/  LDL.LU R10, [R1+0x1d50] ;  /* 0x001d5000010a7983 */ /* 0x001ea20000300800 */
[----:B------:R-:W3:Y:S02]  /*28c20*/  LDL.LU.64 R8, [R1+0x1d48] ;  /* 0x001d480001087983 */ /* 0x000ee40000300a00 */
[----:B------:R-:W-:-:S02]  /*28c30*/  IMAD.MOV.U32 R11, RZ, RZ, R4 ;  /* 0x000000ffff0b7224 */ /* 0x000fc400078e0004 */
        /* <DEDUP_REMOVED lines=30> */
[----:B0-----:R-:W3:Y:S01]  /*28e20*/  LDL.LU.64 R14, [R1+0x1d20] ;  /* 0x001d2000010e7983 */ /* 0x001ee20000300a00 */
[----:B------:R-:W2:Y:S02]  /*28e30*/  LDL.LU.64 R12, [R1+0x1d18] ;  /* 0x001d1800010c7983 */ /* 0x000ea40000300a00 */
[----:B--2---:R-:W-:Y:S01]  /*28e40*/  HMMA.16816.F32 R16, R16, R12, R20 ;  /* 0x0000000c1010723c */ /* 0x004fe20000001814 */
[----:B------:R-:W4:Y:S01]  /*28e50*/  LDL.LU.64 R22, [R1+0x1d10] ;  /* 0x001d100001167983 */ /* 0x000f220000300a00 */
[----:B------:R-:W4:Y:S11]  /*28e60*/  LDL.LU.64 R20, [R1+0x1d08] ;  /* 0x001d080001147983 */ /* 0x000f360000300a00 */
[----:B------:R-:W-:Y:S10]  /*28e70*/  @!UPT UIADD3 URZ, URZ, URZ, URZ ;  /* 0x0000003f3f3ff290 */ /* 0x000ff4000fffe03f */
[----:B------:R0:W-:Y:S01]  /*28e80*/  STL.64 [R1+0x170], R16 ;  /* 0x0001701001007387 */ /* 0x0001e20000100a00 */
[----:B------:R-:W-:Y:S02]  /*28e90*/  STL.64 [R1+0x178], R18 ;  /* 0x0001781201007387 */ /* 0x000fe40000100a00 */
[----:B0-----:R-:W-:Y:S02]  /*28ea0*/  IMAD.MOV.U32 R16, RZ, RZ, R11 ;  /* 0x000000ffff107224 */ /* 0x001fe400078e000b */
[----:B------:R-:W-:Y:S01]  /*28eb0*/  IMAD.MOV.U32 R17, RZ, RZ, R28 ;  /* 0x000000ffff117224 */ /* 0x000fe200078e001c */
[----:B------:R-:W2:Y:S01]  /*28ec0*/  LDL.LU R11, [R1+0x1d04] ;  /* 0x001d0400010b7983 */ /* 0x000ea20000300800 */
[----:B------:R-:W2:Y:S02]  /*28ed0*/  LDL.LU R28, [R1+0x1d00] ;  /* 0x001d0000011c7983 */ /* 0x000ea40000300800 */
[----:B---3--:R-:W-:Y:S02]  /*28ee0*/  STL [R1+0x1c90], R14 ;  /* 0x001c900e01007387 */ /* 0x008fe40000100800 */
[----:B------:R0:W-:Y:S02]  /*28ef0*/  STL.64 [R1+0x1c88], R12 ;  /* 0x001c880c01007387 */ /* 0x0001e40000100a00 */
[----:B0-----:R-:W-:-:S02]  /*28f00*/  IMAD.MOV.U32 R12, RZ, RZ, R15 ;  /* 0x000000ffff0c7224 */ /* 0x001fc400078e000f */
[----:B------:R-:W-:-:S07]  /*28f10*/  IMAD.MOV.U32 R13, RZ, RZ, R0 ;  /* 0x000000ffff0d7224 */ /* 0x000fce00078e0000 */
[C---:B----4-:R-:W-:Y:S01]  /*28f20*/  HMMA.16816.F32 R12, R20.reuse, R12, R24 ;  /* 0x0000000c140c723c */ /* 0x050fe20000001818 */
[----:B------:R-:W3:Y:S11]  /*28f30*/  LDL.LU.64 R24, [R1+0x1cf8] ;  /* 0x001cf80001187983 */ /* 0x000ef60000300a00 */
[----:B------:R-:W-:Y:S11]  /*28f40*/  @!UPT UIADD3 URZ, URZ, URZ, URZ ;  /* 0x0000003f3f3ff290 */ /* 0x000ff6000fffe03f */
[----:B------:R0:W-:Y:S01]  /*28f50*/  STL.64 [R1+0x450], R12 ;  /* 0x0004500c01007387 */ /* 0x0001e20000100a00 */
[----:B------:R1:W-:Y:S03]  /*28f60*/  STL.64 [R1+0x458], R14 ;  /* 0x0004580e01007387 */ /* 0x0003e60000100a00 */
[----:B0-----:R-:W4:Y:S01]  /*28f70*/  LDL.LU R12, [R1+0x3f0] ;  /* 0x0003f000010c7983 */ /* 0x001f220000300800 */
[----:B------:R-:W4:Y:S02]  /*28f80*/  LDL.LU R13, [R1+0x3f4] ;  /* 0x0003f400010d7983 */ /* 0x000f240000300800 */
[----:B-1----:R-:W4:Y:S02]  /*28f90*/  LDL.LU R14, [R1+0x3f8] ;  /* 0x0003f800010e7983 */ /* 0x002f240000300800 */
[----:B------:R-:W4:Y:S01]  /*28fa0*/  LDL.LU R15, [R1+0x3fc] ;  /* 0x0003fc00010f7983 */ /* 0x000f220000300800 */
[C---:B---3--:R-:W-:Y:S01]  /*28fb0*/  HMMA.16816.F32 R24, R20.reuse, R24, R4 ;  /* 0x000000181418723c */ /* 0x048fe20000001804 */
[----:B------:R-:W3:Y:S01]  /*28fc0*/  LDL.LU.64 R6, [R1+0x1cf0] ;  /* 0x001cf00001067983 */ /* 0x000ee20000300a00 */
[----:B------:R-:W3:Y:S11]  /*28fd0*/  LDL.LU.64 R4, [R1+0x1ce8] ;  /* 0x001ce80001047983 */ /* 0x000ef60000300a00 */
[----:B------:R-:W-:Y:S10]  /*28fe0*/  @!UPT UIADD3 URZ, URZ, URZ, URZ ;  /* 0x0000003f3f3ff290 */ /* 0x000ff4000fffe03f */
[----:B------:R0:W-:Y:S01]  /*28ff0*/  STL.64 [R1+0x440], R24 ;  /* 0x0004401801007387 */ /* 0x0001e20000100a00 */
[----:B------:R3:W-:Y:S03]  /*29000*/  STL.64 [R1+0x448], R26 ;  /* 0x0004481a01007387 */ /* 0x0007e60000100a00 */
[----:B0-----:R-:W3:Y:S02]  /*29010*/  LDL.LU.64 R24, [R1+0x1ce0] ;  /* 0x001ce00001187983 */ /* 0x001ee40000300a00 */
[C---:B---3--:R-:W-:Y:S02]  /*29020*/  HMMA.16816.F32 R24, R20.reuse, R24, R4 ;  /* 0x000000181418723c */ /* 0x048fe40000001804 */
[----:B------:R-:W3:Y:S01]  /*29030*/  LDL.LU.64 R6, [R1+0x1cd8] ;  /* 0x001cd80001067983 */ /* 0x000ee20000300a00 */
[----:B------:R-:W3:Y:S11]  /*29040*/  LDL.LU.64 R4, [R1+0x1cd0] ;  /* 0x001cd00001047983 */ /* 0x000ef60000300a00 */
[----:B------:R-:W-:Y:S09]  /*29050*/  @!UPT UIADD3 URZ, URZ, URZ, URZ ;  /* 0x0000003f3f3ff290 */ /* 0x000ff2000fffe03f */
[----:B------:R0:W-:Y:S01]  /*29060*/  STL.64 [R1+0x430], R24 ;  /* 0x0004301801007387 */ /* 0x0001e20000100a00 */
[----:B------:R3:W-:Y:S03]  /*29070*/  STL.64 [R1+0x438], R26 ;  /* 0x0004381a01007387 */ /* 0x0007e60000100a00 */
[----:B0-----:R-:W3:Y:S02]  /*29080*/  LDL.LU.64 R24, [R1+0x1cc8] ;  /* 0x001cc80001187983 */ /* 0x001ee40000300a00 */
[C---:B---3--:R-:W-:Y:S02]  /*29090*/  HMMA.16816.F32 R24, R20.reuse, R24, R4 ;  /* 0x000000181418723c */ /* 0x048fe40000001804 */
[----:B------:R-:W3:Y:S01]  /*290a0*/  LDL.LU.64 R6, [R1+0x1cc0] ;  /* 0x001cc00001067983 */ /* 0x000ee20000300a00 */
[----:B------:R-:W2:Y:S11]  /*290b0*/  LDL.LU.64 R4, [R1+0x1cb8] ;  /* 0x001cb80001047983 */ /* 0x000eb60000300a00 */
[----:B------:R-:W-:Y:S09]  /*290c0*/  @!UPT UIADD3 URZ, URZ, URZ, URZ ;  /* 0x0000003f3f3ff290 */ /* 0x000ff2000fffe03f */
[----:B------:R-:W-:Y:S01]  /*290d0*/  STL.64 [R1+0x420], R24 ;  /* 0x0004201801007387 */ /* 0x000fe20000100a00 */
[----:B------:R0:W-:Y:S03]  /*290e0*/  STL.64 [R1+0x428], R26 ;  /* 0x0004281a01007387 */ /* 0x0001e60000100a00 */
[----:B0-----:R-:W2:Y:S01]  /*290f0*/  LDL.LU.64 R26, [R1+0x1cb0] ;  /* 0x001cb000011a7983 */ /* 0x001ea20000300a00 */
[----:B------:R-:W2:Y:S02]  /*29100*/  LDL.LU.64 R24, [R1+0x1ca8] ;  /* 0x001ca80001187983 */ /* 0x000ea40000300a00 */
        /* <DEDUP_REMOVED lines=21> */
[----:B0-----:R-:W3:Y:S04]  /*29260*/  LDL.LU.64 R16, [R1+0x40] ;  /* 0x0000400001107983 */ /* 0x001ee80000300a00 */
[----:B---3--:R0:W-:Y:S04]  /*29270*/  STL.64 [R1+0x1c70], R16 ;  /* 0x001c701001007387 */ /* 0x0081e80000100a00 */
        /* <DEDUP_REMOVED lines=10> */
[----:B0-----:R-:W2:Y:S01]  /*29320*/  LDL.LU R4, [R1+0x2d0] ;  /* 0x0002d00001047983 */ /* 0x001ea20000300800 */
[----:B------:R-:W2:Y:S02]  /*29330*/  LDL.LU R5, [R1+0x2d4] ;  /* 0x0002d40001057983 */ /* 0x000ea40000300800 */
[----:B------:R-:W2:Y:S02]  /*29340*/  LDL.LU R6, [R1+0x2d8] ;  /* 0x0002d80001067983 */ /* 0x000ea40000300800 */
[----:B------:R-:W2:Y:S03]  /*29350*/  LDL.LU R7, [R1+0x2dc] ;  /* 0x0002dc0001077983 */ /* 0x000ea60000300800 */
[----:B------:R-:W-:Y:S01]  /*29360*/  STL.64 [R1+0x3f0], R12 ;  /* 0x0003f00c01007387 */ /* 0x000fe20000100a00 */
[----:B------:R0:W-:Y:S03]  /*29370*/  STL.64 [R1+0x3f8], R14 ;  /* 0x0003f80e01007387 */ /* 0x0001e60000100a00 */
        /* <DEDUP_REMOVED lines=20> */
[----:B------:R-:W2:Y:S01]  /*294c0*/  LDL.LU R11, [R1+0x2bc] ;  /* 0x0002bc00010b7983 */ /* 0x000ea20000300800 */
[----:B------:R-:W3:Y:S01]  /*294d0*/  LDL.LU.64 R26, [R1+0x1c80] ;  /* 0x001c8000011a7983 */ /* 0x000ee20000300a00 */
[----:B------:R-:W3:Y:S11]  /*294e0*/  LDL.LU.64 R24, [R1+0x1c78] ;  /* 0x001c780001187983 */ /* 0x000ef60000300a00 */
        /* <DEDUP_REMOVED lines=18> */
[----:B------:R0:W-:Y:S01]  /*29610*/  STL.64 [R1+0x2d0], R4 ;  /* 0x0002d00401007387 */ /* 0x0001e20000100a00 */
[----:B------:R-:W-:Y:S03]  /*29620*/  STL.64 [R1+0x2d8], R6 ;  /* 0x0002d80601007387 */ /* 0x000fe60000100a00 */
        /* <DEDUP_REMOVED lines=49> */
[----:B------:R-:W-:Y:S01]  /*29940*/  IMAD.MOV.U32 R5, RZ, RZ, R0 ;  /* 0x000000ffff057224 */ /* 0x000fe200078e0000 */
[----:B------:R-:W4:Y:S01]  /*29950*/  LDL.LU R15, [R1+0x1c04] ;  /* 0x001c0400010f7983 */ /* 0x000f220000300800 */
[----:B------:R-:W2:Y:S03]  /*29960*/  LDL.LU R0, [R1+0x1c00] ;  /* 0x001c000001007983 */ /* 0x000ea60000300800 */
[----:B------:R0:W-:Y:S02]  /*29970*/  STL.64 [R1+0x1ba0], R4 ;  /* 0x001ba00401007387 */ /* 0x0001e40000100a00 */
[----:B0-----:R-:W-:-:S02]  /*29980*/  IMAD.MOV.U32 R4, RZ, RZ, R19 ;  /* 0x000000ffff047224 */ /* 0x001fc400078e0013 */
[----:B------:R-:W-:-:S05]  /*29990*/  IMAD.MOV.U32 R5, RZ, RZ, R18 ;  /* 0x000000ffff057224 */ /* 0x000fca00078e0012 */
[----:B------:R-:W-:Y:S01]  /*299a0*/  STL.64 [R1+0x1bb8], R4 ;  /* 0x001bb80401007387 */ /* 0x000fe20000100a00 */
[----:B------:R-:W-:Y:S02]  /*299b0*/  STL.64 [R1+0x1b78], R10 ;  /* 0x001b780a01007387 */ /* 0x000fe40000100a00 */
[----:B------:R0:W-:Y:S02]  /*299c0*/  STL.64 [R1+0x1b70], R8 ;  /* 0x001b700801007387 */ /* 0x0001e40000100a00 */
[----:B0-----:R-:W3:Y:S01]  /*299d0*/  LDL.LU R8, [R1+0x70] ;  /* 0x0000700001087983 */ /* 0x001ee20000300800 */
[----:B------:R-:W3:Y:S02]  /*299e0*/  LDL.LU R9, [R1+0x74] ;  /* 0x0000740001097983 */ /* 0x000ee40000300800 */
[----:B------:R-:W2:Y:S02]  /*299f0*/  LDL.LU R10, [R1+0x78] ;  /* 0x00007800010a7983 */ /* 0x000ea40000300800 */
[----:B------:R-:W2:Y:S02]  /*29a00*/  LDL.LU R11, [R1+0x7c] ;  /* 0x00007c00010b7983 */ /* 0x000ea40000300800 */
[----:B------:R-:W-:-:S02]  /*29a10*/  IMAD.MOV.U32 R4, RZ, RZ, R17 ;  /* 0x000000ffff047224 */ /* 0x000fc400078e0011 */
[----:B------:R-:W-:Y:S02]  /*29a20*/  IMAD.MOV.U32 R5, RZ, RZ, R16 ;  /* 0x000000ffff057224 */ /* 0x000fe400078e0010 */
[----:B------:R-:W4:Y:S01]  /*29a30*/  LDL.LU R16, [R1+0xe0] ;  /* 0x0000e00001107983 */ /* 0x000f220000300800 */
[----:B------:R-:W4:Y:S02]  /*29a40*/  LDL.LU R17, [R1+0xe4] ;  /* 0x0000e40001117983 */ /* 0x000f240000300800 */
[----:B------:R-:W4:Y:S02]  /*29a50*/  LDL.LU R18, [R1+0xe8] ;  /* 0x0000e80001127983 */ /* 0x000f240000300800 */
[----:B------:R-:W4:Y:S01]  /*29a60*/  LDL.LU R19, [R1+0xec] ;  /* 0x0000ec0001137983 */ /* 0x000f220000300800 */
[----:B------:R-:W-:Y:S04]  /*29a70*/  STL.64 [R1+0x1bd0], R4 ;  /* 0x001bd00401007387 */ /* 0x000fe80000100a00 */
[----:B--2---:R-:W-:Y:S01]  /*29a80*/  STL.64 [R1+0x1b98], R10 ;  /* 0x001b980a01007387 */ /* 0x004fe20000100a00 */
[----:B---3--:R0:W-:Y:S03]  /*29a90*/  STL.64 [R1+0x1b90], R8 ;  /* 0x001b900801007387 */ /* 0x0081e60000100a00 */
[----:B0-----:R-:W2:Y:S01]  /*29aa0*/  LDL.LU R8, [R1+0x80] ;  /* 0x0000800001087983 */ /* 0x001ea20000300800 */
[----:B------:R-:W2:Y:S02]  /*29ab0*/  LDL.LU R9, [R1+0x84] ;  /* 0x0000840001097983 */ /* 0x000ea40000300800 */
[----:B------:R-:W3:Y:S02]  /*29ac0*/  LDL.LU R10, [R1+0x88] ;  /* 0x00008800010a7983 */ /* 0x000ee40000300800 */
[----:B------:R-:W3:Y:S02]  /*29ad0*/  LDL.LU R11, [R1+0x8c] ;  /* 0x00008c00010b7983 */ /* 0x000ee40000300800 */
[----:B------:R-:W-:-:S02]  /*29ae0*/  IMAD.MOV.U32 R4, RZ, RZ, R23 ;  /* 0x000000ffff047224 */ /* 0x000fc400078e0017 */
[----:B------:R-:W-:-:S05]  /*29af0*/  IMAD.MOV.U32 R5, RZ, RZ, R22 ;  /* 0x000000ffff057224 */ /* 0x000fca00078e0016 */
[----:B------:R-:W-:Y:S04]  /*29b00*/  STL.64 [R1+0x1be8], R4 ;  /* 0x001be80401007387 */ /* 0x000fe80000100a00 */
        /* <DEDUP_REMOVED lines=22> */
[----:B------:R-:W-:Y:S04]  /*29c70*/  LDSM.16.MT88.4 R20, [R29+0x28180] ;  /* 0x028180001d14783b */ /* 0x000fe80000004200 */
[----:B---3--:R-:W-:Y:S01]  /*29c80*/  STL.64 [R1+0x1bf8], R10 ;  /* 0x001bf80a01007387 */ /* 0x008fe20000100a00 */
[----:B--2---:R0:W-:Y:S03]  /*29c90*/  STL.64 [R1+0x1bf0], R8 ;  /* 0x001bf00801007387 */ /* 0x0041e60000100a00 */
[----:B0-----:R-:W2:Y:S01]  /*29ca0*/  LDL.LU R8, [R1+0xc0] ;  /* 0x0000c00001087983 */ /* 0x001ea20000300800 */
[----:B------:R-:W2:Y:S02]  /*29cb0*/  LDL.LU R9, [R1+0xc4] ;  /* 0x0000c40001097983 */ /* 0x000ea40000300800 */
[----:B------:R-:W2:Y:S02]  /*29cc0*/  LDL.LU R10, [R1+0xc8] ;  /* 0x0000c800010a7983 */ /* 0x000ea40000300800 */
[----:B------:R-:W2:Y:S01]  /*29cd0*/  LDL.LU R11, [R1+0xcc] ;  /* 0x0000cc00010b7983 */ /* 0x000ea20000300800 */
[----:B------:R-:W-:Y:S01]  /*29ce0*/  STL.64 [R1+0x1b68], R14 ;  /* 0x001b680e01007387 */ /* 0x000fe20000100a00 */
        /* <DEDUP_REMOVED lines=13> */
[----:B--2---:R-:W-:Y:S01]  /*29dc0*/  HMMA.16816.F32 R4, R20, R4, R8 ;  /* 0x000000041404723c */ /* 0x004fe20000001808 */
[----:B------:R-:W2:Y:S01]  /*29dd0*/  LDL.LU.64 R10, [R1+0x1bf8] ;  /* 0x001bf800010a7983 */ /* 0x000ea20000300a00 */
[----:B------:R-:W2:Y:S11]  /*29de0*/  LDL.LU.64 R8, [R1+0x1bf0] ;  /* 0x001bf00001087983 */ /* 0x000eb60000300a00 */
[----:B------:R-:W-:Y:S10]  /*29df0*/  @!UPT UIADD3 URZ, URZ, URZ, URZ ;  /* 0x0000003f3f3ff290 */ /* 0x000ff4000fffe03f */
[----:B------:R0:W-:Y:S01]  /*29e00*/  STL.64 [R1+0xc0], R4 ;  /* 0x0000c00401007387 */ /* 0x0001e20000100a00 */
[----:B------:R2:W-:Y:S03]  /*29e10*/  STL [R1+0xc8], R6 ;  /* 0x0000c80601007387 */ /* 0x0005e60000100800 */
[----:B0-----:R-:W2:Y:S01]  /*29e20*/  LDL.LU.64 R4, [R1+0x1be8] ;  /* 0x001be80001047983 */ /* 0x001ea20000300a00 */
[----:B------:R-:W-:Y:S02]  /*29e30*/  IMAD.MOV.U32 R19, RZ, RZ, R0 ;  /* 0x000000ffff137224 */ /* 0x000fe400078e0000 */
[----:B------:R-:W-:-:S05]  /*29e40*/  IMAD.MOV.U32 R0, RZ, RZ, R7 ;  /* 0x000000ffff007224 */ /* 0x000fca00078e0007 */
[----:B------:R-:W-:Y:S01]  /*29e50*/  STL [R1+0x17b8], R0 ;  /* 0x0017b80001007387 */ /* 0x000fe20000100800 */
[C---:B--2---:R-:W-:Y:S03]  /*29e60*/  HMMA.16816.F32 R4, R20.reuse, R4, R8 ;  /* 0x000000041404723c */ /* 0x044fe60000001808 */
[----:B------:R-:W2:Y:S01]  /*29e70*/  LDL.LU.64 R10, [R1+0x1be0] ;  /* 0x001be000010a7983 */ /* 0x000ea20000300a00 */
[----:B------:R-:W2:Y:S11]  /*29e80*/  LDL.LU.64 R8, [R1+0x1bd8] ;  /* 0x001bd80001087983 */ /* 0x000eb60000300a00 */
[----:B------:R-:W-:Y:S08]  /*29e90*/  @!UPT UIADD3 URZ, URZ, URZ, URZ ;  /* 0x0000003f3f3ff290 */ /* 0x000ff0000fffe03f */
[----:B------:R0:W-:Y:S01]  /*29ea0*/  STL.64 [R1+0xb0], R4 ;  /* 0x0000b00401007387 */ /* 0x0001e20000100a00 */
[----:B------:R2:W-:Y:S03]  /*29eb0*/  STL.64 [R1+0xb8], R6 ;  /* 0x0000b80601007387 */ /* 0x0005e60000100a00 */
[----:B0-----:R-:W2:Y:S02]  /*29ec0*/  LDL.LU.64 R4, [R1+0x1bd0] ;  /* 0x001bd00001047983 */ /* 0x001ea40000300a00 */
[----:B--2---:R-:W-:Y:S02]  /*29ed0*/  HMMA.16816.F32 R4, R20, R4, R8 ;  /* 0x000000041404723c */ /* 0x004fe40000001808 */
[----:B------:R-:W2:Y:S01]  /*29ee0*/  LDL.LU.64 R10, [R1+0x1bc8] ;  /* 0x001bc800010a7983 */ /* 0x000ea20000300a00 */
[----:B------:R-:W2:Y:S11]  /*29ef0*/  LDL.LU.64 R8, [R1+0x1bc0] ;  /* 0x001bc00001087983 */ /* 0x000eb60000300a00 */
[----:B------:R-:W-:Y:S09]  /*29f00*/  @!UPT UIADD3 URZ, URZ, URZ, URZ ;  /* 0x0000003f3f3ff290 */ /* 0x000ff2000fffe03f */
[----:B------:R0:W-:Y:S01]  /*29f10*/  STL.64 [R1+0xa0], R4 ;  /* 0x0000a00401007387 */ /* 0x0001e20000100a00 */
[----:B------:R2:W-:Y:S03]  /*29f20*/  STL [R1+0xa8], R6 ;  /* 0x0000a80601007387 */ /* 0x0005e60000100800 */
[----:B0-----:R-:W2:Y:S01]  /*29f30*/  LDL.LU.64 R4, [R1+0x1bb8] ;  /* 0x001bb80001047983 */ /* 0x001ea20000300a00 */
        /* <DEDUP_REMOVED lines=14> */
[----:B------:R0:W-:Y:S02]  /*2a020*/  STL [R1+0x88], R6 ;  /* 0x0000880601007387 */ /* 0x0001e40000100800 */
[----:B------:R-:W-:Y:S02]  /*2a030*/  IMAD.MOV.U32 R0, RZ, RZ, R7 ;  /* 0x000000ffff007224 */ /* 0x000fe400078e0007 */
[----:B0-----:R-:W2:Y:S01]  /*2a040*/  LDL.LU.64 R6, [R1+0x1b88] ;  /* 0x001b880001067983 */ /* 0x001ea20000300a00 */
[----:B------:R-:W2:Y:S02]  /*2a050*/  LDL.LU.64 R4, [R1+0x1b80] ;  /* 0x001b800001047983 */ /* 0x000ea40000300a00 */
[----:B------:R-:W-:Y:S01]  /*2a060*/  STL [R1+0x1820], R0 ;  /* 0x0018200001007387 */ /* 0x000fe20000100800 */
        /* <DEDUP_REMOVED lines=10> */
[----:B------:R0:W-:Y:S01]  /*2a110*/  STL.64 [R1+0x60], R12 ;  /* 0x0000600c01007387 */ /* 0x0001e20000100a00 */
[----:B------:R-:W-:Y:S02]  /*2a120*/  IMAD.MOV.U32 R9, RZ, RZ, R14 ;  /* 0x000000ffff097224 */ /* 0x000fe400078e000e */
[----:B------:R-:W-:Y:S02]  /*2a130*/  IMAD.MOV.U32 R8, RZ, RZ, R15 ;  /* 0x000000ffff087224 */ /* 0x000fe400078e000f */
[----:B------:R-:W3:Y:S04]  /*2a140*/  LDL.LU.64 R14, [R1+0x1b68] ;  /* 0x001b6800010e7983 */ /* 0x000ee80000300a00 */
[----:B0-----:R-:W4:Y:S01]  /*2a150*/  LDL.LU.64 R12, [R1+0x1b60] ;  /* 0x001b6000010c7983 */ /* 0x001f220000300a00 */
[----:B--2---:R-:W-:Y:S02]  /*2a160*/  STL.64 [R1+0x1af8], R10 ;  /* 0x001af80a01007387 */ /* 0x004fe40000100a00 */
[----:B------:R0:W-:Y:S01]  /*2a170*/  STL.64 [R1+0x1af0], R8 ;  /* 0x001af00801007387 */ /* 0x0001e20000100a00 */
[----:B----4-:R-:W-:Y:S11]  /*2a180*/  HMMA.16816.F32 R16, R20, R12, R16 ;  /* 0x0000000c1410723c */ /* 0x010ff60000001810 */
[----:B------:R-:W-:Y:S11]  /*2a190*/  @!UPT UIADD3 URZ, URZ, URZ, URZ ;  /* 0x0000003f3f3ff290 */ /* 0x000ff6000fffe03f */
[----:B------:R-:W-:Y:S01]  /*2a1a0*/  @!UPT UIADD3 URZ, URZ, URZ, URZ ;  /* 0x0000003f3f3ff290 */ /* 0x000fe2000fffe03f */
[----:B------:R-:W-:Y:S01]  /*2a1b0*/  STL.64 [R1], R16 ;  /* 0x0000001001007387 */ /* 0x000fe20000100a00 */
[----:B------:R-:W-:Y:S02]  /*2a1c0*/  STL [R1+0x8], R18 ;  /* 0x0000081201007387 */ /* 0x000fe40000100800 */
[----:B---3--:R1:W-:Y:S02]  /*2a1d0*/  STL.64 [R1+0x1b48], R14 ;  /* 0x001b480e01007387 */ /* 0x0083e40000100a00 */
[----:B0-----:R-:W2:Y:S01]  /*2a1e0*/  LDL.LU R8, [R1+0x330] ;  /* 0x0003300001087983 */ /* 0x001ea20000300800 */
[----:B------:R-:W2:Y:S01]  /*2a1f0*/  LDL.LU R9, [R1+0x334] ;  /* 0x0003340001097983 */ /* 0x000ea20000300800 */
[----:B------:R-:W3:Y:S02]  /*2a200*/  LDL.LU R10, [R1+0x338] ;  /* 0x00033800010a7983 */ /* 0x000ee40000300800 */
[----:B------:R-:W3:Y:S02]  /*2a210*/  LDL.LU R11, [R1+0x33c] ;  /* 0x00033c00010b7983 */ /* 0x000ee40000300800 */
[----:B------:R-:W4:Y:S01]  /*2a220*/  LDL.LU R12, [R1+0x370] ;  /* 0x00037000010c7983 */ /* 0x000f220000300800 */
[----:B------:R-:W4:Y:S04]  /*2a230*/  LDL.LU R13, [R1+0x374] ;  /* 0x00037400010d7983 */ /* 0x000f280000300800 */
[----:B-1----:R-:W4:Y:S01]  /*2a240*/  LDL.LU R14, [R1+0x378] ;  /* 0x00037800010e7983 */ /* 0x002f220000300800 */
[----:B------:R-:W4:Y:S03]  /*2a250*/  LDL.LU R15, [R1+0x37c] ;  /* 0x00037c00010f7983 */ /* 0x000f260000300800 */
        /* <DEDUP_REMOVED lines=10> */
[----:B0-----:R-:W2:Y:S01]  /*2a300*/  LDL.64 R10, [R1+0x48] ;  /* 0x00004800010a7983 */ /* 0x001ea20000100a00 */
[----:B------:R-:W-:-:S03]  /*2a310*/  IMAD.MOV.U32 R0, RZ, RZ, R19 ;  /* 0x000000ffff007224 */ /* 0x000fc600078e0013 */
        /* <DEDUP_REMOVED lines=146> */
[----:B------:R1:W-:Y:S03]  /*2ac40*/  STL.64 [R1+0x668], R26 ;  /* 0x0006681a01007387 */ /* 0x0003e60000100a00 */
[----:B0-----:R-:W3:Y:S01]  /*2ac50*/  LDL.LU R24, [R1+0xf0] ;  /* 0x0000f00001187983 */ /* 0x001ee20000300800 */
[----:B------:R-:W3:Y:S02]  /*2ac60*/  LDL.LU R25, [R1+0xf4] ;  /* 0x0000f40001197983 */ /* 0x000ee40000300800 */
[----:B-1----:R-:W-:Y:S02]  /*2ac70*/  IMAD.MOV.U32 R26, RZ, RZ, R3 ;  /* 0x000000ffff1a7224 */ /* 0x002fe400078e0003 */
[----:B------:R-:W-:Y:S01]  /*2ac80*/  IMAD.MOV.U32 R27, RZ, RZ, R2 ;  /* 0x000000ffff1b7224 */ /* 0x000fe200078e0002 */
[C---:B--2---:R-:W-:Y:S01]  /*2ac90*/  HMMA.16816.F32 R20, R16.reuse, R22, R4 ;  /* 0x000000161014723c */ /* 0x044fe20000001804 */
[----:B------:R-:W2:Y:S01]  /*2aca0*/  LDL.LU.64 R6, [R1+0x1ab8] ;  /* 0x001ab80001067983 */ /* 0x000ea20000300a00 */
[----:B------:R-:W2:Y:S11]  /*2acb0*/  LDL.LU.64 R4, [R1+0x1ab0] ;  /* 0x001ab00001047983 */ /* 0x000eb60000300a00 */
[----:B------:R-:W-:Y:S10]  /*2acc0*/  @!UPT UIADD3 URZ, URZ, URZ, URZ ;  /* 0x0000003f3f3ff290 */ /* 0x000ff4000fffe03f */
[----:B------:R2:W-:Y:S01]  /*2acd0*/  STL.64 [R1+0x5e0], R20 ;  /* 0x0005e01401007387 */ /* 0x0005e20000100a00 */
[----:B------:R-:W-:Y:S02]  /*2ace0*/  IMAD.MOV.U32 R3, RZ, RZ, R22 ;  /* 0x000000ffff037224 */ /* 0x000fe400078e0016 */
[----:B------:R-:W-:Y:S02]  /*2acf0*/  IMAD.MOV.U32 R2, RZ, RZ, R23 ;  /* 0x000000ffff027224 */ /* 0x000fe400078e0017 */
[----:B------:R-:W2:Y:S03]  /*2ad00*/  LDL.LU.64 R22, [R1+0x1aa8] ;  /* 0x001aa80001167983 */ /* 0x000ea60000300a00 */
[----:B------:R-:W-:Y:S02]  /*2ad10*/  STL [R1+0x16e4], R2 ;  /* 0x0016e40201007387 */ /* 0x000fe40000100800 */
[----:B------:R-:W-:Y:S01]  /*2ad20*/  STL [R1+0x16e0], R3 ;  /* 0x0016e00301007387 */ /* 0x000fe20000100800 */
        /* <DEDUP_REMOVED lines=39> */
[----:B------:R-:W-:Y:S01]  /*2afa0*/  STL.64 [R1+0x19e0], R10 ;  /* 0x0019e00a01007387 */ /* 0x000fe20000100a00 */
[----:B------:R0:W-:Y:S01]  /*2afb0*/  STL.64 [R1+0x19d8], R8 ;  /* 0x0019d80801007387 */ /* 0x0001e20000100a00 */
[C---:B--2---:R-:W-:Y:S03]  /*2afc0*/  HMMA.16816.F32 R4, R16.reuse, R10, R20 ;  /* 0x0000000a1004723c */ /* 0x044fe60000001814 */
[----:B------:R-:W-:Y:S11]  /*2afd0*/  LDSM.16.MT88.4 R20, [R28+0x2a100] ;  /* 0x02a100001c14783b */ /* 0x000ff60000004200 */
[----:B------:R-:W-:Y:S09]  /*2afe0*/  @!UPT UIADD3 URZ, URZ, URZ, URZ ;  /* 0x0000003f3f3ff290 */ /* 0x000ff2000fffe03f */
[----:B------:R-:W-:Y:S01]  /*2aff0*/  STL.64 [R1+0x580], R4 ;  /* 0x0005800401007387 */ /* 0x000fe20000100a00 */
[----:B------:R3:W-:Y:S02]  /*2b000*/  STL.64 [R1+0x588], R6 ;  /* 0x0005880601007387 */ /* 0x0007e40000100a00 */
[----:B0-----:R-:W2:Y:S01]  /*2b010*/  LDL.LU R8, [R1+0x3a0] ;  /* 0x0003a00001087983 */ /* 0x001ea20000300800 */
[----:B---3--:R-:W-:Y:S01]  /*2b020*/  HMMA.16816.F32 R4, R16, R14, R24 ;  /* 0x0000000e1004723c */ /* 0x008fe20000001818 */
[----:B------:R-:W0:Y:S04]  /*2b030*/  LDSM.16.MT88.4 R24, [R28+0x2a180] ;  /* 0x02a180001c18783b */ /* 0x000e280000004200 */
[----:B------:R-:W1:Y:S11]  /*2b040*/  LDSM.16.MT88.4 R16, [R29+0x2a000] ;  /* 0x02a000001d10783b */ /* 0x000e760000004200 */
[----:B------:R-:W-:Y:S07]  /*2b050*/  @!UPT UIADD3 URZ, URZ, URZ, URZ ;  /* 0x0000003f3f3ff290 */ /* 0x000fee000fffe03f */
[----:B------:R3:W-:Y:S01]  /*2b060*/  STL.64 [R1+0x560], R4 ;  /* 0x0005600401007387 */ /* 0x0007e20000100a00 */
[----:B------:R4:W-:Y:S02]  /*2b070*/  STL.64 [R1+0x568], R6 ;  /* 0x0005680601007387 */ /* 0x0009e40000100a00 */
[----:B------:R-:W2:Y:S02]  /*2b080*/  LDL.LU R9, [R1+0x3a4] ;  /* 0x0003a40001097983 */ /* 0x000ea40000300800 */
[----:B------:R-:W2:Y:S01]  /*2b090*/  LDL.LU R10, [R1+0x3a8] ;  /* 0x0003a800010a7983 */ /* 0x000ea20000300800 */
[----:B------:R-:W2:Y:S04]  /*2b0a0*/  LDL.LU R11, [R1+0x3ac] ;  /* 0x0003ac00010b7983 */ /* 0x000ea80000300800 */
[----:B---3--:R-:W3:Y:S01]  /*2b0b0*/  LDL.LU R4, [R1+0x3d0] ;  /* 0x0003d00001047983 */ /* 0x008ee20000300800 */
[----:B------:R-:W3:Y:S02]  /*2b0c0*/  LDL.LU R5, [R1+0x3d4] ;  /* 0x0003d40001057983 */ /* 0x000ee40000300800 */
[----:B----4-:R-:W4:Y:S02]  /*2b0d0*/  LDL.LU R6, [R1+0x3d8] ;  /* 0x0003d80001067983 */ /* 0x010f240000300800 */
[----:B------:R-:W4:Y:S02]  /*2b0e0*/  LDL.LU R7, [R1+0x3dc] ;  /* 0x0003dc0001077983 */ /* 0x000f240000300800 */
[----:B----4-:R4:W-:Y:S01]  /*2b0f0*/  STL.64 [R1+0x1a28], R6 ;  /* 0x001a280601007387 */ /* 0x0109e20000100a00 */
[----:B---3--:R-:W-:Y:S03]  /*2b100*/  STL.64 [R1+0x1a20], R4 ;  /* 0x001a200401007387 */ /* 0x008fe60000100a00 */
[----:B----4-:R-:W3:Y:S01]  /*2b110*/  LDL.64 R6, [R1+0x58] ;  /* 0x0000580001067983 */ /* 0x010ee20000100a00 */
[----:B--2---:R2:W-:Y:S02]  /*2b120*/  STL.64 [R1+0x19f0], R10 ;  /* 0x0019f00a01007387 */ /* 0x0045e40000100a00 */
[----:B------:R-:W-:Y:S01]  /*2b130*/  STL.64 [R1+0x19e8], R8 ;  /* 0x0019e80801007387 */ /* 0x000fe20000100a00 */
[----:B--2---:R-:W2:Y:S04]  /*2b140*/  LDL.64 R10, [R1+0x28] ;  /* 0x00002800010a7983 */ /* 0x004ea80000100a00 */
[----:B--2---:R2:W-:Y:S04]  /*2b150*/  STL.64 [R1+0x19f8], R10 ;  /* 0x0019f80a01007387 */ /* 0x0045e80000100a00 */
[----:B--2---:R-:W2:Y:S04]  /*2b160*/  LDL.64 R10, [R1+0x38] ;  /* 0x00003800010a7983 */ /* 0x004ea80000100a00 */
[----:B--2---:R2:W-:Y:S04]  /*2b170*/  STL.64 [R1+0x1a10], R10 ;  /* 0x001a100a01007387 */ /* 0x0045e80000100a00 */
[----:B--2---:R-:W2:Y:S04]  /*2b180*/  LDL.64 R10, [R1+0x48] ;  /* 0x00004800010a7983 */ /* 0x004ea80000100a00 */
[----:B--2---:R2:W-:Y:S01]  /*2b190*/  STL.64 [R1+0x1a30], R10 ;  /* 0x001a300a01007387 */ /* 0x0045e20000100a00 */
[----:B------:R-:W3:Y:S02]  /*2b1a0*/  LDL.LU R8, [R1+0x3e0] ;  /* 0x0003e00001087983 */ /* 0x000ee40000300800 */
[----:B------:R-:W3:Y:S01]  /*2b1b0*/  LDL.LU R9, [R1+0x3e4] ;  /* 0x0003e40001097983 */ /* 0x000ee20000300800 */
[----:B--2---:R-:W3:Y:S01]  /*2b1c0*/  LDL.LU R10, [R1+0x3e8] ;  /* 0x0003e800010a7983 */ /* 0x004ee20000300800 */
[----:B------:R-:W3:Y:S02]  /*2b1d0*/  LDL.LU R11, [R1+0x3ec] ;  /* 0x0003ec00010b7983 */ /* 0x000ee40000300800 */
[----:B------:R-:W-:Y:S02]  /*2b1e0*/  STL.64 [R1+0x19d0], R14 ;  /* 0x0019d00e01007387 */ /* 0x000fe40000100a00 */
[----:B------:R2:W-:Y:S02]  /*2b1f0*/  STL [R1+0x19c8], R12 ;  /* 0x0019c80c01007387 */ /* 0x0005e40000100800 */
[----:B--2---:R-:W2:Y:S01]  /*2b200*/  LDL.LU R12, [R1+0x390] ;  /* 0x00039000010c7983 */ /* 0x004ea20000300800 */
[----:B------:R-:W2:Y:S02]  /*2b210*/  LDL.LU R13, [R1+0x394] ;  /* 0x00039400010d7983 */ /* 0x000ea40000300800 */
[----:B------:R-:W4:Y:S02]  /*2b220*/  LDL.LU R14, [R1+0x398] ;  /* 0x00039800010e7983 */ /* 0x000f240000300800 */
[----:B------:R-:W4:Y:S02]  /*2b230*/  LDL.LU R15, [R1+0x39c] ;  /* 0x00039c00010f7983 */ /* 0x000f240000300800 */
[----:B----4-:R-:W-:Y:S01]  /*2b240*/  STL.64 [R1+0x1a08], R14 ;  /* 0x001a080e01007387 */ /* 0x010fe20000100a00 */
[----:B--2---:R2:W-:Y:S03]  /*2b250*/  STL.64 [R1+0x1a00], R12 ;  /* 0x001a000c01007387 */ /* 0x0045e60000100a00 */
[----:B--2---:R-:W2:Y:S01]  /*2b260*/  LDL.LU R12, [R1+0x3c0] ;  /* 0x0003c000010c7983 */ /* 0x004ea20000300800 */
[----:B------:R-:W2:Y:S02]  /*2b270*/  LDL.LU R13, [R1+0x3c4] ;  /* 0x0003c400010d7983 */ /* 0x000ea40000300800 */
[----:B------:R-:W2:Y:S02]  /*2b280*/  LDL.LU R14, [R1+0x3c8] ;  /* 0x0003c800010e7983 */ /* 0x000ea40000300800 */
[----:B------:R-:W2:Y:S01]  /*2b290*/  LDL.LU R15, [R1+0x3cc] ;  /* 0x0003cc00010f7983 */ /* 0x000ea20000300800 */
[----:B0-----:R-:W-:Y:S01]  /*2b2a0*/  STL.64 [R1+0x19c0], R26 ;  /* 0x0019c01a01007387 */ /* 0x001fe20000100a00 */
[----:B------:R0:W-:Y:S03]  /*2b2b0*/  STL.64 [R1+0x19b8], R24 ;  /* 0x0019b81801007387 */ /* 0x0001e60000100a00 */
[----:B0-----:R-:W4:Y:S01]  /*2b2c0*/  LDL.LU R24, [R1+0x3b0] ;  /* 0x0003b00001187983 */ /* 0x001f220000300800 */
[----:B------:R-:W4:Y:S02]  /*2b2d0*/  LDL.LU R25, [R1+0x3b4] ;  /* 0x0003b40001197983 */ /* 0x000f240000300800 */
[----:B------:R-:W4:Y:S02]  /*2b2e0*/  LDL.LU R26, [R1+0x3b8] ;  /* 0x0003b800011a7983 */ /* 0x000f240000300800 */
[----:B------:R-:W4:Y:S01]  /*2b2f0*/  LDL.LU R27, [R1+0x3bc] ;  /* 0x0003bc00011b7983 */ /* 0x000f220000300800 */
[----:B-1----:R-:W-:Y:S01]  /*2b300*/  STL.64 [R1+0x1938], R18 ;  /* 0x0019381201007387 */ /* 0x002fe20000100a00 */
        /* <DEDUP_REMOVED lines=8> */
[----:B--2---:R0:W-:Y:S01]  /*2b390*/  STL.64 [R1+0x1948], R18 ;  /* 0x0019481201007387 */ /* 0x0041e20000100a00 */
        /* <DEDUP_REMOVED lines=434> */
[----:B------:R-:W-:-:S02]  /*2cec0*/  IMAD.MOV.U32 R23, RZ, RZ, R0 ;  /* 0x000000ffff177224 */ /* 0x000fc400078e0000 */
[----:B------:R-:W3:Y:S01]  /*2ced0*/  LDL.LU R0, [R1+0x1820] ;  /* 0x0018200001007983 */ /* 0x000ee20000300800 */
[----:B------:R-:W-:Y:S03]  /*2cee0*/  HMMA.16816.F32 R8, R16, R6, R8 ;  /* 0x000000061008723c */ /* 0x000fe60000001808 */
[----:B--2---:R-:W-:Y:S01]  /*2cef0*/  STL.64 [R1+0x1718], R22 ;  /* 0x0017181601007387 */ /* 0x004fe20000100a00 */
[----:B----4-:R0:W-:Y:S03]  /*2cf00*/  STL.64 [R1+0x1710], R20 ;  /* 0x0017101401007387 */ /* 0x0101e60000100a00 */
[----:B0-----:R-:W2:Y:S01]  /*2cf10*/  LDL.LU R20, [R1+0x70] ;  /* 0x0000700001147983 */ /* 0x001ea20000300800 */
[----:B------:R-:W2:Y:S02]  /*2cf20*/  LDL.LU R21, [R1+0x74] ;  /* 0x0000740001157983 */ /* 0x000ea40000300800 */
[----:B------:R-:W4:Y:S02]  /*2cf30*/  LDL.LU R22, [R1+0x78] ;  /* 0x0000780001167983 */ /* 0x000f240000300800 */
[----:B------:R-:W4:Y:S02]  /*2cf40*/  LDL.LU R23, [R1+0x7c] ;  /* 0x00007c0001177983 */ /* 0x000f240000300800 */
[----:B----4-:R0:W-:Y:S01]  /*2cf50*/  STL.64 [R1+0x1728], R22 ;  /* 0x0017281601007387 */ /* 0x0101e20000100a00 */
[----:B--2---:R-:W-:Y:S08]  /*2cf60*/  STL.64 [R1+0x1720], R20 ;  /* 0x0017201401007387 */ /* 0x004ff00000100a00 */
        /* <DEDUP_REMOVED lines=42> */
[----:B------:R-:W4:Y:S02]  /*2d210*/  LDL.LU.64 R8, [R1+0x17c0] ;  /* 0x0017c00001087983 */ /* 0x000f240000300a00 */
[----:B------:R0:W-:Y:S02]  /*2d220*/  STL.64 [R1+0x1738], R22 ;  /* 0x0017381601007387 */ /* 0x0001e40000100a00 */
[----:B0-----:R-:W-:Y:S02]  /*2d230*/  IMAD.MOV.U32 R22, RZ, RZ, R15 ;  /* 0x000000ffff167224 */ /* 0x001fe400078e000f */
[----:B------:R-:W-:-:S05]  /*2d240*/  IMAD.MOV.U32 R23, RZ, RZ, R14 ;  /* 0x000000ffff177224 */ /* 0x000fca00078e000e */
[----:B------:R0:W-:Y:S02]  /*2d250*/  STL.64 [R1+0x1750], R22 ;  /* 0x0017501601007387 */ /* 0x0001e40000100a00 */
[----:B0-----:R-:W-:Y:S02]  /*2d260*/  IMAD.MOV.U32 R22, RZ, RZ, R13 ;  /* 0x000000ffff167224 */ /* 0x001fe400078e000d */
[----:B------:R-:W-:Y:S02]  /*2d270*/  IMAD.MOV.U32 R23, RZ, RZ, R12 ;  /* 0x000000ffff177224 */ /* 0x000fe400078e000c */
[----:B--2---:R-:W-:Y:S03]  /*2d280*/  HMMA.16816.F32 R12, R16, R6, R24 ;  /* 0x00000006100c723c */ /* 0x004fe60000001818 */
[----:B------:R0:W-:Y:S02]  /*2d290*/  STL.64 [R1+0x1768], R22 ;  /* 0x0017681601007387 */ /* 0x0001e40000100a00 */
[----:B0-----:R-:W-:-:S02]  /*2d2a0*/  IMAD.MOV.U32 R22, RZ, RZ, R5 ;  /* 0x000000ffff167224 */ /* 0x001fc400078e0005 */
[----:B------:R-:W-:-:S05]  /*2d2b0*/  IMAD.MOV.U32 R23, RZ, RZ, R4 ;  /* 0x000000ffff177224 */ /* 0x000fca00078e0004 */
[----:B------:R-:W-:Y:S11]  /*2d2c0*/  STL.64 [R1+0x1780], R22 ;  /* 0x0017801601007387 */ /* 0x000ff60000100a00 */
[----:B------:R0:W-:Y:S02]  /*2d2d0*/  STL.64 [R1+0x240], R12 ;  /* 0x0002400c01007387 */ /* 0x0001e40000100a00 */
[----:B------:R1:W-:Y:S01]  /*2d2e0*/  STL.64 [R1+0x248], R14 ;  /* 0x0002480e01007387 */ /* 0x0003e20000100a00 */
[----:B0-----:R-:W3:Y:S01]  /*2d2f0*/  LDL.LU R12, [R1+0x280] ;  /* 0x00028000010c7983 */ /* 0x001ee20000300800 */
[----:B------:R-:W3:Y:S02]  /*2d300*/  LDL.LU R13, [R1+0x284] ;  /* 0x00028400010d7983 */ /* 0x000ee40000300800 */
[----:B-1----:R-:W3:Y:S02]  /*2d310*/  LDL.LU R14, [R1+0x288] ;  /* 0x00028800010e7983 */ /* 0x002ee40000300800 */
[----:B------:R-:W3:Y:S01]  /*2d320*/  LDL.LU R15, [R1+0x28c] ;  /* 0x00028c00010f7983 */ /* 0x000ee20000300800 */
[----:B------:R-:W2:Y:S01]  /*2d330*/  LDL.LU R24, [R1+0xe0] ;  /* 0x0000e00001187983 */ /* 0x000ea20000300800 */
[----:B------:R-:W2:Y:S02]  /*2d340*/  LDL.LU R25, [R1+0xe4] ;  /* 0x0000e40001197983 */ /* 0x000ea40000300800 */
[----:B------:R-:W2:Y:S02]  /*2d350*/  LDL.LU R26, [R1+0xe8] ;  /* 0x0000e800011a7983 */ /* 0x000ea40000300800 */
[----:B------:R-:W2:Y:S01]  /*2d360*/  LDL.LU R27, [R1+0xec] ;  /* 0x0000ec00011b7983 */ /* 0x000ea20000300800 */
[----:B------:R0:W-:Y:S01]  /*2d370*/  STL.64 [R1+0x1730], R6 ;  /* 0x0017300601007387 */ /* 0x0001e20000100a00 */
[----:B------:R-:W2:Y:S02]  /*2d380*/  LDL.LU R4, [R1+0x80] ;  /* 0x0000800001047983 */ /* 0x000ea40000300800 */
[----:B------:R-:W2:Y:S01]  /*2d390*/  LDL.LU R5, [R1+0x84] ;  /* 0x0000840001057983 */ /* 0x000ea20000300800 */
[----:B0-----:R-:W2:Y:S01]  /*2d3a0*/  LDL.LU R6, [R1+0x88] ;  /* 0x0000880001067983 */ /* 0x001ea20000300800 */
[----:B------:R-:W-:-:S02]  /*2d3b0*/  IMAD.MOV.U32 R7, RZ, RZ, R0 ;  /* 0x000000ffff077224 */ /* 0x000fc400078e0000 */
[----:B------:R-:W3:Y:S03]  /*2d3c0*/  LDL.LU R0, [R1+0x17bc] ;  /* 0x0017bc0001007983 */ /* 0x000ee60000300800 */
        /* <DEDUP_REMOVED lines=11> */
[----:B---3--:R-:W-:-:S02]  /*2d480*/  IMAD.MOV.U32 R7, RZ, RZ, R0 ;  /* 0x000000ffff077224 */ /* 0x008fc400078e0000 */
[----:B------:R-:W3:Y:S01]  /*2d490*/  LDL.LU R0, [R1+0x17b8] ;  /* 0x0017b80001007983 */ /* 0x000ee20000300800 */
[----:B------:R-:W-:Y:S03]  /*2d4a0*/  HMMA.16816.F32 R12, R16, R10, R12 ;  /* 0x0000000a100c723c */ /* 0x000fe6000000180c */
        /* <DEDUP_REMOVED lines=11> */
[----:B---3--:R-:W-:Y:S01]  /*2d560*/  IMAD.MOV.U32 R7, RZ, RZ, R0 ;  /* 0x000000ffff077224 */ /* 0x008fe200078e0000 */
[----:B------:R-:W-:Y:S01]  /*2d570*/  STL.64 [R1+0x230], R12 ;  /* 0x0002300c01007387 */ /* 0x000fe20000100a00 */
[----:B------:R0:W-:Y:S02]  /*2d580*/  STL [R1+0x238], R14 ;  /* 0x0002380e01007387 */ /* 0x0001e40000100800 */
[----:B------:R-:W-:-:S02]  /*2d590*/  IMAD.MOV.U32 R0, RZ, RZ, R15 ;  /* 0x000000ffff007224 */ /* 0x000fc400078e000f */
[----:B0-----:R-:W3:Y:S01]  /*2d5a0*/  LDL.LU.64 R14, [R1+0x17b0] ;  /* 0x0017b000010e7983 */ /* 0x001ee20000300a00 */
[----:B------:R-:W2:Y:S02]  /*2d5b0*/  LDL.LU.64 R12, [R1+0x17a8] ;  /* 0x0017a800010c7983 */ /* 0x000ea40000300a00 */
[----:B------:R-:W-:Y:S02]  /*2d5c0*/  STL [R1+0x1510], R0 ;  /* 0x0015100001007387 */ /* 0x000fe40000100800 */
[----:B------:R-:W-:Y:S02]  /*2d5d0*/  IMAD.MOV.U32 R22, RZ, RZ, R3 ;  /* 0x000000ffff167224 */ /* 0x000fe400078e0003 */
        /* <DEDUP_REMOVED lines=44> */
[----:B----4-:R-:W-:Y:S02]  /*2d8a0*/  IMAD.MOV.U32 R18, RZ, RZ, R9 ;  /* 0x000000ffff127224 */ /* 0x010fe400078e0009 */
[----:B------:R-:W-:Y:S01]  /*2d8b0*/  IMAD.MOV.U32 R19, RZ, RZ, R8 ;  /* 0x000000ffff137224 */ /* 0x000fe200078e0008 */
[C---:B--2---:R-:W-:Y:S01]  /*2d8c0*/  HMMA.16816.F32 R4, R24.reuse, R6, R20 ;  /* 0x000000061804723c */ /* 0x044fe20000001814 */
[----:B------:R-:W2:Y:S01]  /*2d8d0*/  LDL.LU.64 R22, [R1+0x1718] ;  /* 0x0017180001167983 */ /* 0x000ea20000300a00 */
[----:B------:R-:W2:Y:S11]  /*2d8e0*/  LDL.LU.64 R20, [R1+0x1710] ;  /* 0x0017100001147983 */ /* 0x000eb60000300a00 */
[----:B------:R-:W-:Y:S10]  /*2d8f0*/  @!UPT UIADD3 URZ, URZ, URZ, URZ ;  /* 0x0000003f3f3ff290 */ /* 0x000ff4000fffe03f */
[----:B------:R-:W-:Y:S01]  /*2d900*/  STL.64 [R1+0x440], R4 ;  /* 0x0004400401007387 */ /* 0x000fe20000100a00 */
[----:B------:R-:W-:Y:S02]  /*2d910*/  STL.64 [R1+0x448], R6 ;  /* 0x0004480601007387 */ /* 0x000fe40000100a00 */
[----:B------:R-:W0:Y:S01]  /*2d920*/  LDSM.16.MT88.4 R4, [R28+0x2c000] ;  /* 0x02c000001c04783b */ /* 0x000e220000004200 */
[C---:B---3--:R-:W-:Y:S03]  /*2d930*/  HMMA.16816.F32 R16, R24.reuse, R10, R16 ;  /* 0x0000000a1810723c */ /* 0x048fe60000001810 */
[----:B0-----:R-:W-:Y:S11]  /*2d940*/  IMAD.MOV.U32 R0, RZ, RZ, R7 ;  /* 0x000000ffff007224 */ /* 0x001ff600078e0007 */
[----:B------:R-:W-:Y:S09]  /*2d950*/  @!UPT UIADD3 URZ, URZ, URZ, URZ ;  /* 0x0000003f3f3ff290 */ /* 0x000ff2000fffe03f */
[----:B------:R-:W-:Y:S01]  /*2d960*/  STL.64 [R1+0x430], R16 ;  /* 0x0004301001007387 */ /* 0x000fe20000100a00 */
[----:B------:R-:W-:Y:S02]  /*2d970*/  STL.64 [R1+0x438], R18 ;  /* 0x0004381201007387 */ /* 0x000fe40000100a00 */
[----:B------:R-:W-:Y:S01]  /*2d980*/  LDSM.16.M88.4 R16, [R13+0x4080] ;  /* 0x004080000d10783b */ /* 0x000fe20000000200 */
[----:B--2---:R-:W-:Y:S01]  /*2d990*/  HMMA.16816.F32 R8, R24, R14, R20 ;  /* 0x0000000e1808723c */ /* 0x004fe20000001814 */
[----:B------:R-:W-:Y:S06]  /*2d9a0*/  LDSM.16.MT88.4 R24, [R28+0x2c180] ;  /* 0x02c180001c18783b */ /* 0x000fec0000004200 */
[----:B------:R-:W-:-:S02]  /*2d9b0*/  IMAD.MOV.U32 R22, RZ, RZ, R4 ;  /* 0x000000ffff167224 */ /* 0x000fc400078e0004 */
[----:B------:R-:W-:Y:S02]  /*2d9c0*/  IMAD.MOV.U32 R21, RZ, RZ, R5 ;  /* 0x000000ffff157224 */ /* 0x000fe400078e0005 */
[----:B------:R-:W-:Y:S02]  /*2d9d0*/  IMAD.MOV.U32 R20, RZ, RZ, R6 ;  /* 0x000000ffff147224 */ /* 0x000fe400078e0006 */
[----:B------:R-:W0:Y:S10]  /*2d9e0*/  LDSM.16.M88.4 R4, [R13+0x80] ;  /* 0x000080000d04783b */ /* 0x000e340000000200 */
[----:B------:R-:W-:Y:S01]  /*2d9f0*/  STL.64 [R1+0x330], R8 ;  /* 0x0003300801007387 */ /* 0x000fe20000100a00 */
[----:B------:R-:W-:Y:S02]  /*2da00*/  STL.64 [R1+0x338], R10 ;  /* 0x0003380a01007387 */ /* 0x000fe40000100a00 */
[----:B------:R-:W1:Y:S01]  /*2da10*/  LDSM.16.M88.4 R8, [R13+0x8080] ;  /* 0x008080000d08783b */ /* 0x000e620000000200 */
[----:B0-----:R-:W-:Y:S03]  /*2da20*/  STL.64 [R1+0x50], R4 ;  /* 0x0000500401007387 */ /* 0x001fe60000100a00 */
[----:B------:R-:W-:Y:S02]  /*2da30*/  STL.64 [R1+0x58], R6 ;  /* 0x0000580601007387 */ /* 0x000fe40000100a00 */
[----:B------:R-:W0:Y:S04]  /*2da40*/  LDSM.16.M88.4 R4, [R13+0xc080] ;  /* 0x00c080000d04783b */ /* 0x000e280000000200 */
[----:B------:R-:W-:Y:S01]  /*2da50*/  STL.64 [R1+0x40], R16 ;  /* 0x0000401001007387 */ /* 0x000fe20000100a00 */
[----:B------:R-:W-:Y:S02]  /*2da60*/  STL.64 [R1+0x48], R18 ;  /* 0x0000481201007387 */ /* 0x000fe40000100a00 */
[----:B------:R-:W-:Y:S02]  /*2da70*/  LDSM.16.MT88.4 R16, [R28+0x2c080] ;  /* 0x02c080001c10783b */ /* 0x000fe40000004200 */
[----:B-1----:R-:W-:Y:S02]  /*2da80*/  STL.64 [R1+0x30], R8 ;  /* 0x0000300801007387 */ /* 0x002fe40000100a00 */
[----:B------:R-:W-:Y:S02]  /*2da90*/  STL.64 [R1+0x38], R10 ;  /* 0x0000380a01007387 */ /* 0x000fe40000100a00 */
[----:B------:R-:W-:Y:S01]  /*2daa0*/  LDSM.16.M88.4 R8, [R13+0x10080] ;  /* 0x010080000d08783b */ /* 0x000fe20000000200 */
[----:B0-----:R-:W-:Y:S03]  /*2dab0*/  STL.64 [R1+0x20], R4 ;  /* 0x0000200401007387 */ /* 0x001fe60000100a00 */
        /* <DEDUP_REMOVED lines=8> */
[----:B------:R-:W-:Y:S01]  /*2db40*/  STL [R1+0x1280], R7 ;  /* 0x0012800701007387 */ /* 0x000fe20000100800 */
[----:B------:R-:W-:Y:S03]  /*2db50*/  STL.64 [R1+0x1700], R4 ;  /* 0x0017000401007387 */ /* 0x000fe60000100a00 */
[----:B0-----:R-:W-:Y:S01]  /*2db60*/  STL [R1+0x1254], R10 ;  /* 0x0012540a01007387 */ /* 0x001fe20000100800 */
[----:B------:R0:W-:Y:S02]  /*2db70*/  STL [R1+0x1250], R11 ;  /* 0x0012500b01007387 */ /* 0x0001e40000100800 */
[----:B0-----:R-:W-:-:S02]  /*2db80*/  IMAD.MOV.U32 R11, RZ, RZ, R12 ;  /* 0x000000ffff0b7224 */ /* 0x001fc400078e000c */
[----:B------:R-:W0:Y:S04]  /*2db90*/  LDSM.16.M88.4 R12, [R13+0x1c080] ;  /* 0x01c080000d0c783b */ /* 0x000e280000000200 */
[----:B------:R1:W-:Y:S04]  /*2dba0*/  STL.64 [R1+0x16d8], R8 ;  /* 0x0016d80801007387 */ /* 0x0003e80000100a00 */
[----:B-1----:R-:W2:Y:S01]  /*2dbb0*/  LDL.LU R8, [R1+0x6d0] ;  /* 0x0006d00001087983 */ /* 0x002ea20000300800 */
[----:B------:R-:W2:Y:S02]  /*2dbc0*/  LDL.LU R9, [R1+0x6d4] ;  /* 0x0006d40001097983 */ /* 0x000ea40000300800 */
[----:B------:R-:W2:Y:S02]  /*2dbd0*/  LDL.LU R10, [R1+0x6d8] ;  /* 0x0006d800010a7983 */ /* 0x000ea40000300800 */
[----:B------:R-:W3:Y:S01]  /*2dbe0*/  LDL.64 R4, [R1+0x30] ;  /* 0x0000300001047983 */ /* 0x000ee20000100a00 */
        /* <DEDUP_REMOVED lines=12> */
[----:B------:R-:W0:Y:S04]  /*2dcb0*/  LDSM.16.MT88.4 R20, [R28+0x2c100] ;  /* 0x02c100001c14783b */ /* 0x000e280000004200 */
[----:B0-----:R-:W-:Y:S01]  /*2dcc0*/  STL.64 [R1+0x1630], R22 ;  /* 0x0016301601007387 */ /* 0x001fe20000100a00 */
[----:B------:R0:W-:Y:S03]  /*2dcd0*/  STL.64 [R1+0x1628], R20 ;  /* 0x0016281401007387 */ /* 0x0001e60000100a00 */
[----:B0-----:R-:W2:Y:S01]  /*2dce0*/  LDL.64 R20, [R1+0x50] ;  /* 0x0000500001147983 */ /* 0x001ea20000100a00 */
[----:B------:R-:W-:-:S02]  /*2dcf0*/  IMAD.MOV.U32 R19, RZ, RZ, R0 ;  /* 0x000000ffff137224 */ /* 0x000fc400078e0000 */
[----:B------:R-:W-:Y:S02]  /*2dd00*/  STL.64 [R1+0x15b0], R26 ;  /* 0x0015b01a01007387 */ /* 0x000fe40000100a00 */
[----:B------:R0:W-:Y:S02]  /*2dd10*/  STL.64 [R1+0x15a8], R24 ;  /* 0x0015a81801007387 */ /* 0x0001e40000100a00 */
[----:B0-----:R-:W4:Y:S01]  /*2dd20*/  LDL.64 R24, [R1+0x40] ;  /* 0x0000400001187983 */ /* 0x001f220000100a00 */
[----:B------:R-:W-:Y:S01]  /*2dd30*/  STL [R1+0x1514], R28 ;  /* 0x0015141c01007387 */ /* 0x000fe20000100800 */
[----:B--2---:R-:W-:Y:S01]  /*2dd40*/  HMMA.16816.F32 R8, R16, R20, R8 ;  /* 0x000000141008723c */ /* 0x004fe20000001808 */
[----:B------:R-:W-:Y:S11]  /*2dd50*/  IMAD.MOV.U32 R0, RZ, RZ, R21 ;  /* 0x000000ffff007224 */ /* 0x000ff600078e0015 */
[----:B------:R-:W-:Y:S11]  /*2dd60*/  @!UPT UIADD3 URZ, URZ, URZ, URZ ;  /* 0x0000003f3f3ff290 */ /* 0x000ff6000fffe03f */
[----:B------:R0:W-:Y:S01]  /*2dd70*/  STL.64 [R1+0x320], R8 ;  /* 0x0003200801007387 */ /* 0x0001e20000100a00 */
[----:B------:R-:W-:Y:S02]  /*2dd80*/  STL.64 [R1+0x328], R10 ;  /* 0x0003280a01007387 */ /* 0x000fe40000100a00 */
[----:B0-----:R-:W-:Y:S02]  /*2dd90*/  IMAD.MOV.U32 R8, RZ, RZ, R20 ;  /* 0x000000ffff087224 */ /* 0x001fe400078e0014 */
[----:B------:R-:W2:Y:S01]  /*2dda0*/  LDL.LU R20, [R1+0x590] ;  /* 0x0005900001147983 */ /* 0x000ea20000300800 */
[----:B------:R-:W2:Y:S02]  /*2ddb0*/  LDL.LU R21, [R1+0x594] ;  /* 0x0005940001157983 */ /* 0x000ea40000300800 */
[----:B------:R-:W2:Y:S02]  /*2ddc0*/  LDL.LU R22, [R1+0x598] ;  /* 0x0005980001167983 */ /* 0x000ea40000300800 */
[----:B------:R-:W2:Y:S02]  /*2ddd0*/  LDL.LU R23, [R1+0x59c] ;  /* 0x00059c0001177983 */ /* 0x000ea40000300800 */
[----:B--2---:R-:W-:Y:S01]  /*2dde0*/  STL.64 [R1+0x1640], R22 ;  /* 0x0016401601007387 */ /* 0x004fe20000100a00 */
[----:B------:R0:W-:Y:S03]  /*2ddf0*/  STL.64 [R1+0x1638], R20 ;  /* 0x0016381401007387 */ /* 0x0001e60000100a00 */
[----:B0-----:R-:W2:Y:S04]  /*2de00*/  LDL.64 R20, [R1+0x10] ;  /* 0x0000100001147983 */ /* 0x001ea80000100a00 */
[----:B--2---:R0:W-:Y:S04]  /*2de10*/  STL.64 [R1+0x16f8], R20 ;  /* 0x0016f81401007387 */ /* 0x0041e80000100a00 */
[----:B0-----:R-:W2:Y:S01]  /*2de20*/  LDL.LU R20, [R1+0x6c0] ;  /* 0x0006c00001147983 */ /* 0x001ea20000300800 */
[----:B------:R-:W2:Y:S02]  /*2de30*/  LDL.LU R21, [R1+0x6c4] ;  /* 0x0006c40001157983 */ /* 0x000ea40000300800 */
[----:B------:R-:W2:Y:S02]  /*2de40*/  LDL.LU R22, [R1+0x6c8] ;  /* 0x0006c80001167983 */ /* 0x000ea40000300800 */
[----:B------:R-:W2:Y:S02]  /*2de50*/  LDL.LU R23, [R1+0x6cc] ;  /* 0x0006cc0001177983 */ /* 0x000ea40000300800 */
[----:B----4-:R-:W-:-:S02]  /*2de60*/  IMAD.MOV.U32 R10, RZ, RZ, R24 ;  /* 0x000000ffff0a7224 */ /* 0x010fc400078e0018 */
[----:B------:R-:W-:Y:S01]  /*2de70*/  IMAD.MOV.U32 R9, RZ, RZ, R25 ;  /* 0x000000ffff097224 */ /* 0x000fe200078e0019 */
[C---:B--2---:R-:W-:Y:S11]  /*2de80*/  HMMA.16816.F32 R20, R16.reuse, R24, R20 ;  /* 0x000000181014723c */ /* 0x044ff60000001814 */
[----:B------:R-:W-:Y:S11]  /*2de90*/  @!UPT UIADD3 URZ, URZ, URZ, URZ ;  /* 0x0000003f3f3ff290 */ /* 0x000ff6000fffe03f */
[----:B------:R-:W-:Y:S01]  /*2dea0*/  @!UPT UIADD3 URZ, URZ, URZ, URZ ;  /* 0x0000003f3f3ff290 */ /* 0x000fe2000fffe03f */
[----:B------:R-:W-:Y:S01]  /*2deb0*/  STL.64 [R1+0x310], R20 ;  /* 0x0003101401007387 */ /* 0x000fe20000100a00 */
[----:B------:R3:W-:Y:S02]  /*2dec0*/  STL.64 [R1+0x318], R22 ;  /* 0x0003181601007387 */ /* 0x0007e40000100a00 */
[----:B---3--:R-:W-:Y:S11]  /*2ded0*/  HMMA.16816.F32 R20, R16, R4, R12 ;  /* 0x000000041014723c */ /* 0x008ff6000000180c */
[----:B------:R-:W-:Y:S11]  /*2dee0*/  @!UPT UIADD3 URZ, URZ, URZ, URZ ;  /* 0x0000003f3f3ff290 */ /* 0x000ff6000fffe03f */
[----:B------:R-:W-:Y:S01]  /*2def0*/  @!UPT UIADD3 URZ, URZ, URZ, URZ ;  /* 0x0000003f3f3ff290 */ /* 0x000fe2000fffe03f */
[----:B------:R-:W-:Y:S01]  /*2df00*/  STL.64 [R1+0x300], R20 ;  /* 0x0003001401007387 */ /* 0x000fe20000100a00 */
[----:B------:R-:W-:Y:S02]  /*2df10*/  STL.64 [R1+0x308], R22 ;  /* 0x0003081601007387 */ /* 0x000fe40000100a00 */
[----:B------:R-:W2:Y:S02]  /*2df20*/  LDL.LU R24, [R1+0x580] ;  /* 0x0005800001187983 */ /* 0x000ea40000300800 */
[----:B------:R-:W2:Y:S01]  /*2df30*/  LDL.LU R25, [R1+0x584] ;  /* 0x0005840001197983 */ /* 0x000ea20000300800 */
[----:B------:R-:W3:Y:S01]  /*2df40*/  LDL.LU R26, [R1+0x588] ;  /* 0x00058800011a7983 */ /* 0x000ee20000300800 */
[----:B------:R-:W3:Y:S03]  /*2df50*/  LDL.LU R27, [R1+0x58c] ;  /* 0x00058c00011b7983 */ /* 0x000ee60000300800 */
[----:B---3--:R-:W-:Y:S01]  /*2df60*/  STL.64 [R1+0x1650], R26 ;  /* 0x0016501a01007387 */ /* 0x008fe20000100a00 */
[----:B--2---:R0:W-:Y:S03]  /*2df70*/  STL.64 [R1+0x1648], R24 ;  /* 0x0016481801007387 */ /* 0x0041e60000100a00 */
[----:B0-----:R-:W2:Y:S01]  /*2df80*/  LDL.LU R24, [R1+0x5a0] ;  /* 0x0005a00001187983 */ /* 0x001ea20000300800 */
[----:B------:R-:W2:Y:S02]  /*2df90*/  LDL.LU R25, [R1+0x5a4] ;  /* 0x0005a40001197983 */ /* 0x000ea40000300800 */
[----:B------:R-:W3:Y:S02]  /*2dfa0*/  LDL.LU R26, [R1+0x5a8] ;  /* 0x0005a800011a7983 */ /* 0x000ee40000300800 */
[----:B------:R-:W3:Y:S02]  /*2dfb0*/  LDL.LU R27, [R1+0x5ac] ;  /* 0x0005ac00011b7983 */ /* 0x000ee40000300800 */
[----:B------:R-:W-:-:S02]  /*2dfc0*/  IMAD.MOV.U32 R20, RZ, RZ, R3 ;  /* 0x000000ffff147224 */ /* 0x000fc400078e0003 */
[----:B------:R-:W-:Y:S01]  /*2dfd0*/  IMAD.MOV.U32 R21, RZ, RZ, R2 ;  /* 0x000000ffff157224 */ /* 0x000fe200078e0002 */
[----:B------:R-:W4:Y:S01]  /*2dfe0*/  LDL.LU R3, [R1+0x170c] ;  /* 0x00170c0001037983 */ /* 0x000f220000300800 */
[----:B------:R-:W-:Y:S02]  /*2dff0*/  IMAD.MOV.U32 R12, RZ, RZ, R4 ;  /* 0x000000ffff0c7224 */ /* 0x000fe400078e0004 */
[----:B------:R-:W4:Y:S02]  /*2e000*/  LDL.LU R2, [R1+0x1708] ;  /* 0x0017080001027983 */ /* 0x000f240000300800 */
[----:B------:R-:W-:Y:S01]  /*2e010*/  IMAD.MOV.U32 R11, RZ, RZ, R5 ;  /* 0x000000ffff0b7224 */ /* 0x000fe200078e0005 */
        /* <DEDUP_REMOVED lines=11> */
[----:B--2---:R0:W-:Y:S02]  /*2e0d0*/  STL.64 [R1+0x1670], R24 ;  /* 0x0016701801007387 */ /* 0x0041e40000100a00 */
[----:B0-----:R-:W-:-:S02]  /*2e0e0*/  IMAD.MOV.U32 R24, RZ, RZ, R12 ;  /* 0x000000ffff187224 */ /* 0x001fc400078e000c */
[----:B------:R-:W-:-:S05]  /*2e0f0*/  IMAD.MOV.U32 R25, RZ, RZ, R11 ;  /* 0x000000ffff197224 */ /* 0x000fca00078e000b */
[----:B------:R0:W-:Y:S02]  /*2e100*/  STL.64 [R1+0x1688], R24 ;  /* 0x0016881801007387 */ /* 0x0001e40000100a00 */
[----:B0-----:R-:W-:Y:S02]  /*2e110*/  IMAD.MOV.U32 R24, RZ, RZ, R10 ;  /* 0x000000ffff187224 */ /* 0x001fe400078e000a */
[----:B------:R-:W-:-:S05]  /*2e120*/  IMAD.MOV.U32 R25, RZ, RZ, R9 ;  /* 0x000000ffff197224 */ /* 0x000fca00078e0009 */
[----:B------:R0:W-:Y:S01]  /*2e130*/  STL.64 [R1+0x16a0], R24 ;  /* 0x0016a01801007387 */ /* 0x0001e20000100a00 */
[----:B------:R-:W2:Y:S02]  /*2e140*/  LDL.LU R12, [R1+0x670] ;  /* 0x00067000010c7983 */ /* 0x000ea40000300800 */
[----:B------:R-:W2:Y:S02]  /*2e150*/  LDL.LU R13, [R1+0x674] ;  /* 0x00067400010d7983 */ /* 0x000ea40000300800 */
[----:B------:R-:W3:Y:S01]  /*2e160*/  LDL.LU R14, [R1+0x678] ;  /* 0x00067800010e7983 */ /* 0x000ee20000300800 */
[----:B------:R-:W3:Y:S01]  /*2e170*/  LDL.LU R15, [R1+0x67c] ;  /* 0x00067c00010f7983 */ /* 0x000ee20000300800 */
[----:B----4-:R-:W-:Y:S01]  /*2e180*/  HMMA.16816.F32 R20, R16, R20, R4 ;  /* 0x000000141014723c */ /* 0x010fe20000001804 */
[----:B0-----:R-:W-:Y:S02]  /*2e190*/  IMAD.MOV.U32 R24, RZ, RZ, R8 ;  /* 0x000000ffff187224 */ /* 0x001fe400078e0008 */
        /* <DEDUP_REMOVED lines=11> */
[----:B------:R0:W-:Y:S04]  /*2e250*/  STL.64 [R1+0x16c8], R24 ;  /* 0x0016c81801007387 */ /* 0x0001e80000100a00 */
[----:B0-----:R-:W4:Y:S01]  /*2e260*/  LDL.LU R24, [R1+0x660] ;  /* 0x0006600001187983 */ /* 0x001f220000300800 */
[----:B------:R-:W4:Y:S02]  /*2e270*/  LDL.LU R25, [R1+0x664] ;  /* 0x0006640001197983 */ /* 0x000f240000300800 */
[----:B------:R-:W4:Y:S02]  /*2e280*/  LDL.LU R26, [R1+0x668] ;  /* 0x00066800011a7983 */ /* 0x000f240000300800 */
[----:B------:R-:W4:Y:S01]  /*2e290*/  LDL.LU R27, [R1+0x66c] ;  /* 0x00066c00011b7983 */ /* 0x000f220000300800 */
[----:B------:R-:W3:Y:S01]  /*2e2a0*/  LDL.LU.64 R4, [R1+0x1700] ;  /* 0x0017000001047983 */ /* 0x000ee20000300a00 */
[----:B------:R0:W-:Y:S03]  /*2e2b0*/  STL.64 [R1+0x2f0], R20 ;  /* 0x0002f01401007387 */ /* 0x0001e60000100a00 */
[----:B0-----:R-:W2:Y:S01]  /*2e2c0*/  LDL.LU.64 R20, [R1+0x16f8] ;  /* 0x0016f80001147983 */ /* 0x001ea20000300a00 */
[----:B------:R-:W-:-:S02]  /*2e2d0*/  IMAD.MOV.U32 R7, RZ, RZ, R23 ;  /* 0x000000ffff077224 */ /* 0x000fc400078e0017 */
[----:B------:R-:W-:-:S03]  /*2e2e0*/  IMAD.MOV.U32 R6, RZ, RZ, R22 ;  /* 0x000000ffff067224 */ /* 0x000fc600078e0016 */
[----:B------:R-:W-:Y:S02]  /*2e2f0*/  STL [R1+0x12c4], R7 ;  /* 0x0012c40701007387 */ /* 0x000fe40000100800 */
[----:B------:R-:W-:Y:S01]  /*2e300*/  STL [R1+0x12c0], R6 ;  /* 0x0012c00601007387 */ /* 0x000fe20000100800 */
[----:B--2---:R-:W-:Y:S11]  /*2e310*/  HMMA.16816.F32 R12, R16, R20, R12 ;  /* 0x00000014100c723c */ /* 0x004ff6000000180c */
[----:B------:R-:W-:Y:S11]  /*2e320*/  @!UPT UIADD3 URZ, URZ, URZ, URZ ;  /* 0x0000003f3f3ff290 */ /* 0x000ff6000fffe03f */
[----:B------:R-:W-:Y:S01]  /*2e330*/  @!UPT UIADD3 URZ, URZ, URZ, URZ ;  /* 0x0000003f3f3ff290 */ /* 0x000fe2000fffe03f */
[----:B------:R-:W-:Y:S01]  /*2e340*/  STL.64 [R1+0x2e0], R12 ;  /* 0x0002e00c01007387 */ /* 0x000fe20000100a00 */
[----:B------:R0:W-:Y:S03]  /*2e350*/  STL.64 [R1+0x2e8], R14 ;  /* 0x0002e80e01007387 */ /* 0x0001e60000100a00 */
[----:B0-----:R-:W2:Y:S01]  /*2e360*/  LDL.LU.64 R14, [R1+0x16f0] ;  /* 0x0016f000010e7983 */ /* 0x001ea20000300a00 */
[----:B------:R-:W2:Y:S02]  /*2e370*/  LDL.LU.64 R12, [R1+0x16e8] ;  /* 0x0016e800010c7983 */ /* 0x000ea40000300a00 */
[----:B------:R0:W-:Y:S02]  /*2e380*/  STL.64 [R1+0x1668], R20 ;  /* 0x0016681401007387 */ /* 0x0001e40000100a00 */
[----:B0-----:R-:W2:Y:S01]  /*2e390*/  LDL.64 R20, [R1+0x20] ;  /* 0x0000200001147983 */ /* 0x001ea20000100a00 */
[----:B------:R-:W-:-:S02]  /*2e3a0*/  IMAD.MOV.U32 R22, RZ, RZ, R2 ;  /* 0x000000ffff167224 */ /* 0x000fc400078e0002 */
[----:B------:R-:W-:Y:S01]  /*2e3b0*/  IMAD.MOV.U32 R23, RZ, RZ, R3 ;  /* 0x000000ffff177224 */ /* 0x000fe200078e0003 */
[----:B--2---:R0:W-:Y:S04]  /*2e3c0*/  STL.64 [R1+0x1680], R20 ;  /* 0x0016801401007387 */ /* 0x0041e80000100a00 */
[----:B0-----:R-:W2:Y:S01]  /*2e3d0*/  LDL.LU R20, [R1+0x5c0] ;  /* 0x0005c00001147983 */ /* 0x001ea20000300800 */
[----:B------:R-:W2:Y:S02]  /*2e3e0*/  LDL.LU R21, [R1+0x5c4] ;  /* 0x0005c40001157983 */ /* 0x000ea40000300800 */
[----:B------:R-:W4:Y:S02]  /*2e3f0*/  LDL.LU R2, [R1+0x16e4] ;  /* 0x0016e40001027983 */ /* 0x000f240000300800 */
[----:B------:R-:W4:Y:S01]  /*2e400*/  LDL.LU R3, [R1+0x16e0] ;  /* 0x0016e00001037983 */ /* 0x000f220000300800 */
[----:B------:R-:W-:Y:S01]  /*2e410*/  STL.64 [R1+0x1698], R22 ;  /* 0x0016981601007387 */ /* 0x000fe20000100a00 */
[C---:B---3--:R-:W-:Y:S03]  /*2e420*/  HMMA.16816.F32 R8, R16.reuse, R4, R8 ;  /* 0x000000041008723c */ /* 0x048fe60000001808 */
[----:B--2---:R0:W-:Y:S04]  /*2e430*/  STL.64 [R1+0x1690], R20 ;  /* 0x0016901401007387 */ /* 0x0041e80000100a00 */
[----:B0-----:R-:W2:Y:S01]  /*2e440*/  LDL.LU R20, [R1+0x5d0] ;  /* 0x0005d00001147983 */ /* 0x001ea20000300800 */
[----:B------:R-:W2:Y:S02]  /*2e450*/  LDL.LU R21, [R1+0x5d4] ;  /* 0x0005d40001157983 */ /* 0x000ea40000300800 */
[----:B------:R-:W3:Y:S02]  /*2e460*/  LDL.LU R22, [R1+0x5d8] ;  /* 0x0005d80001167983 */ /* 0x000ee40000300800 */
[----:B------:R-:W3:Y:S02]  /*2e470*/  LDL.LU R23, [R1+0x5dc] ;  /* 0x0005dc0001177983 */ /* 0x000ee40000300800 */
[----:B---3--:R-:W-:Y:S01]  /*2e480*/  STL.64 [R1+0x16b0], R22 ;  /* 0x0016b01601007387 */ /* 0x008fe20000100a00 */
[----:B--2---:R0:W-:Y:S03]  /*2e490*/  STL.64 [R1+0x16a8], R20 ;  /* 0x0016a81401007387 */ /* 0x0041e60000100a00 */
[----:B0-----:R-:W2:Y:S01]  /*2e4a0*/  LDL.LU R20, [R1+0x5e0] ;  /* 0x0005e00001147983 */ /* 0x001ea20000300800 */
[----:B------:R-:W2:Y:S04]  /*2e4b0*/  LDL.LU R21, [R1+0x5e4] ;  /* 0x0005e40001157983 */ /* 0x000ea80000300800 */
[----:B------:R0:W-:Y:S02]  /*2e4c0*/  STL.64 [R1+0x2d0], R8 ;  /* 0x0002d00801007387 */ /* 0x0001e40000100a00 */
[----:B------:R-:W-:Y:S01]  /*2e4d0*/  STL.64 [R1+0x2d8], R10 ;  /* 0x0002d80a01007387 */ /* 0x000fe20000100a00 */
[----:B0-----:R-:W3:Y:S02]  /*2e4e0*/  LDL.LU.64 R8, [R1+0x16d8] ;  /* 0x0016d80001087983 */ /* 0x001ee40000300a00 */
[C---:B---3--:R-:W-:Y:S11]  /*2e4f0*/  HMMA.16816.F32 R12, R16.reuse, R8, R12 ;  /* 0x00000008100c723c */ /* 0x048ff6000000180c */
[----:B------:R-:W-:Y:S11]  /*2e500*/  @!UPT UIADD3 URZ, URZ, URZ, URZ ;  /* 0x0000003f3f3ff290 */ /* 0x000ff6000fffe03f */
[----:B------:R-:W-:Y:S01]  /*2e510*/  @!UPT UIADD3 URZ, URZ, URZ, URZ ;  /* 0x0000003f3f3ff290 */ /* 0x000fe2000fffe03f */
[----:B------:R0:W-:Y:S01]  /*2e520*/  STL.64 [R1+0x2c0], R12 ;  /* 0x0002c00c01007387 */ /* 0x0001e20000100a00 */
[----:B------:R-:W-:Y:S03]  /*2e530*/  STL.64 [R1+0x2c8], R14 ;  /* 0x0002c80e01007387 */ /* 0x000fe60000100a00 */
[----:B0-----:R-:W4:Y:S02]  /*2e540*/  LDL.LU.64 R12, [R1+0x16d0] ;  /* 0x0016d000010c7983 */ /* 0x001f240000300a00 */
[----:B----4-:R-:W-:Y:S02]  /*2e550*/  HMMA.16816.F32 R16, R16, R12, R24 ;  /* 0x0000000c1010723c */ /* 0x010fe40000001818 */
[----:B------:R-:W2:Y:S11]  /*2e560*/  LDL.LU.64 R24, [R1+0x16c8] ;  /* 0x0016c80001187983 */ /* 0x000eb60000300a00 */
[----:B------:R-:W-:Y:S10]  /*2e570*/  @!UPT UIADD3 URZ, URZ, URZ, URZ ;  /* 0x0000003f3f3ff290 */ /* 0x000ff4000fffe03f */
[----:B------:R-:W-:Y:S01]  /*2e580*/  STL.64 [R1+0x1a0], R16 ;  /* 0x0001a01001007387 */ /* 0x000fe20000100a00 */
[----:B------:R0:W-:Y:S03]  /*2e590*/  STL.64 [R1+0x1a8], R18 ;  /* 0x0001a81201007387 */ /* 0x0001e60000100a00 */
[----:B0-----:R-:W2:Y:S01]  /*2e5a0*/  LDL.LU.64 R18, [R1+0x16c0] ;  /* 0x0016c00001127983 */ /* 0x001ea20000300a00 */
[----:B------:R-:W2:Y:S02]  /*2e5b0*/  LDL.LU.64 R16, [R1+0x16b8] ;  /* 0x0016b80001107983 */ /* 0x000ea40000300a00 */
[----:B------:R-:W-:Y:S02]  /*2e5c0*/  IMAD.MOV.U32 R22, RZ, RZ, R3 ;  /* 0x000000ffff167224 */ /* 0x000fe400078e0003 */
[----:B------:R-:W-:-:S07]  /*2e5d0*/  IMAD.MOV.U32 R23, RZ, RZ, R2 ;  /* 0x000000ffff177224 */ /* 0x000fce00078e0002 */
[C---:B--2---:R-:W-:Y:S01]  /*2e5e0*/  HMMA.16816.F32 R24, R16.reuse, R24, R20 ;  /* 0x000000181018723c */ /* 0x044fe20000001814 */
[----:B------:R-:W2:Y:S01]  /*2e5f0*/  LDL.LU.64 R22, [R1+0x16b0] ;  /* 0x0016b00001167983 */ /* 0x000ea20000300a00 */
[----:B------:R-:W2:Y:S11]  /*2e600*/  LDL.LU.64 R20, [R1+0x16a8] ;  /* 0x0016a80001147983 */ /* 0x000eb60000300a00 */
[----:B------:R-:W-:Y:S10]  /*2e610*/  @!UPT UIADD3 URZ, URZ, URZ, URZ ;  /* 0x0000003f3f3ff290 */ /* 0x000ff4000fffe03f */
[----:B------:R0:W-:Y:S01]  /*2e620*/  STL.64 [R1+0x110], R24 ;  /* 0x0001101801007387 */ /* 0x0001e20000100a00 */
[----:B------:R2:W-:Y:S03]  /*2e630*/  STL.64 [R1+0x118], R26 ;  /* 0x0001181a01007387 */ /* 0x0005e60000100a00 */
[----:B0-----:R-:W2:Y:S02]  /*2e640*/  LDL.LU.64 R24, [R1+0x16a0] ;  /* 0x0016a00001187983 */ /* 0x001ea40000300a00 */
[----:B--2---:R-:W-:Y:S02]  /*2e650*/  HMMA.16816.F32 R24, R16, R24, R20 ;  /* 0x000000181018723c */ /* 0x004fe40000001814 */
[----:B------:R-:W2:Y:S01]  /*2e660*/  LDL.LU.64 R22, [R1+0x1698] ;  /* 0x0016980001167983 */ /* 0x000ea20000300a00 */
[----:B------:R-:W2:Y:S11]  /*2e670*/  LDL.LU.64 R20, [R1+0x1690] ;  /* 0x0016900001147983 */ /* 0x000eb60000300a00 */
[----:B------:R-:W-:Y:S09]  /*2e680*/  @!UPT UIADD3 URZ, URZ, URZ, URZ ;  /* 0x0000003f3f3ff290 */ /* 0x000ff2000fffe03f */
[----:B------:R0:W-:Y:S04]  /*2e690*/  STL.64 [R1+0x100], R24 ;  /* 0x0001001801007387 */ /* 0x0001e80000100a00 */
[----:B0-----:R-:W2:Y:S01]  /*2e6a0*/  LDL.LU.64 R24, [R1+0x1688] ;  /* 0x0016880001187983 */ /* 0x001ea20000300a00 */
[----:B------:R-:W-:Y:S02]  /*2e6b0*/  IMAD.MOV.U32 R10, RZ, RZ, R26 ;  /* 0x000000ffff0a7224 */ /* 0x000fe400078e001a */
[----:B------:R-:W-:-:S05]  /*2e6c0*/  IMAD.MOV.U32 R11, RZ, RZ, R27 ;  /* 0x000000ffff0b7224 */ /* 0x000fca00078e001b */
[----:B------:R-:W-:Y:S01]  /*2e6d0*/  STL [R1+0x125c], R11 ;  /* 0x00125c0b01007387 */ /* 0x000fe20000100800 */
[----:B------:R-:W-:Y:S01]  /*2e6e0*/  STL [R1+0x1258], R10 ;  /* 0x0012580a01007387 */ /* 0x000fe20000100800 */
[C---:B--2---:R-:W-:Y:S02]  /*2e6f0*/  HMMA.16816.F32 R24, R16.reuse, R24, R20 ;  /* 0x000000181018723c */ /* 0x044fe40000001814 */
[----:B------:R-:W2:Y:S11]  /*2e700*/  LDL.LU.64 R20, [R1+0x1680] ;  /* 0x0016800001147983 */ /* 0x000eb60000300a00 */
[----:B------:R-:W-:Y:S10]  /*2e710*/  @!UPT UIADD3 URZ, URZ, URZ, URZ ;  /* 0x0000003f3f3ff290 */ /* 0x000ff4000fffe03f */
[----:B------:R-:W-:Y:S01]  /*2e720*/  STL.64 [R1+0xf0], R24 ;  /* 0x0000f01801007387 */ /* 0x000fe20000100a00 */
[----:B------:R0:W-:Y:S03]  /*2e730*/  STL.64 [R1+0xf8], R26 ;  /* 0x0000f81a01007387 */ /* 0x0001e60000100a00 */
[----:B0-----:R-:W3:Y:S01]  /*2e740*/  LDL.LU.64 R26, [R1+0x1678] ;  /* 0x00167800011a7983 */ /* 0x001ee20000300a00 */
[----:B------:R-:W3:Y:S02]  /*2e750*/  LDL.LU.64 R24, [R1+0x1670] ;  /* 0x0016700001187983 */ /* 0x000ee40000300a00 */
[----:B--2---:R-:W-:Y:S02]  /*2e760*/  IMAD.MOV.U32 R15, RZ, RZ, R20 ;  /* 0x000000ffff0f7224 */ /* 0x004fe400078e0014 */
[----:B------:R-:W-:Y:S01]  /*2e770*/  IMAD.MOV.U32 R14, RZ, RZ, R21 ;  /* 0x000000ffff0e7224 */ /* 0x000fe200078e0015 */
[----:B---3--:R-:W-:Y:S01]  /*2e780*/  HMMA.16816.F32 R24, R16, R20, R24 ;  /* 0x000000141018723c */ /* 0x008fe20000001818 */
[----:B------:R-:W2:Y:S11]  /*2e790*/  LDL.LU.64 R20, [R1+0x1668] ;  /* 0x0016680001147983 */ /* 0x000eb60000300a00 */
[----:B------:R-:W-:Y:S11]  /*2e7a0*/  @!UPT UIADD3 URZ, URZ, URZ, URZ ;  /* 0x0000003f3f3ff290 */ /* 0x000ff6000fffe03f */
[----:B------:R0:W-:Y:S01]  /*2e7b0*/  STL.64 [R1+0xe0], R24 ;  /* 0x0000e01801007387 */ /* 0x0001e20000100a00 */
[----:B------:R-:W-:Y:S02]  /*2e7c0*/  IMAD.MOV.U32 R11, RZ, RZ, R26 ;  /* 0x000000ffff0b7224 */ /* 0x000fe400078e001a */
[----:B------:R-:W-:Y:S02]  /*2e7d0*/  IMAD.MOV.U32 R10, RZ, RZ, R27 ;  /* 0x000000ffff0a7224 */ /* 0x000fe400078e001b */
[----:B------:R-:W3:Y:S04]  /*2e7e0*/  LDL.LU.64 R26, [R1+0x1660] ;  /* 0x00166000011a7983 */ /* 0x000ee80000300a00 */
[----:B0-----:R-:W3:Y:S01]  /*2e7f0*/  LDL.LU.64 R24, [R1+0x1658] ;  /* 0x0016580001187983 */ /* 0x001ee20000300a00 */
[----:B--2---:R-:W-:-:S02]  /*2e800*/  IMAD.MOV.U32 R28, RZ, RZ, R20 ;  /* 0x000000ffff1c7224 */ /* 0x004fc400078e0014 */
[----:B------:R-:W-:Y:S01]  /*2e810*/  IMAD.MOV.U32 R0, RZ, RZ, R21 ;  /* 0x000000ffff007224 */ /* 0x000fe200078e0015 */
[C---:B---3--:R-:W-:Y:S11]  /*2e820*/  HMMA.16816.F32 R24, R16.reuse, R20, R24 ;  /* 0x000000141018723c */ /* 0x048ff60000001818 */
[----:B------:R-:W-:Y:S11]  /*2e830*/  @!UPT UIADD3 URZ, URZ, URZ, URZ ;  /* 0x0000003f3f3ff290 */ /* 0x000ff6000fffe03f */
[----:B------:R-:W-:Y:S01]  /*2e840*/  @!UPT UIADD3 URZ, URZ, URZ, URZ ;  /* 0x0000003f3f3ff290 */ /* 0x000fe2000fffe03f */
[----:B------:R-:W-:Y:S01]  /*2e850*/  STL.64 [R1+0xd0], R24 ;  /* 0x0000d01801007387 */ /* 0x000fe20000100a00 */
[----:B------:R0:W-:Y:S03]  /*2e860*/  STL.64 [R1+0xd8], R26 ;  /* 0x0000d81a01007387 */ /* 0x0001e60000100a00 */
[----:B0-----:R-:W2:Y:S01]  /*2e870*/  LDL.LU.64 R26, [R1+0x1650] ;  /* 0x00165000011a7983 */ /* 0x001ea20000300a00 */
[----:B------:R-:W2:Y:S02]  /*2e880*/  LDL.LU.64 R24, [R1+0x1648] ;  /* 0x0016480001187983 */ /* 0x000ea40000300a00 */
[----:B------:R-:W3:Y:S02]  /*2e890*/  LDL.LU.64 R22, [R1+0x1640] ;  /* 0x0016400001167983 */ /* 0x000ee40000300a00 */
[----:B------:R-:W3:Y:S02]  /*2e8a0*/  LDL.LU.64 R20, [R1+0x1638] ;  /* 0x0016380001147983 */ /* 0x000ee40000300a00 */
[C---:B---3--:R-:W-:Y:S11]  /*2e8b0*/  HMMA.16816.F32 R20, R16.reuse, R4, R20 ;  /* 0x000000041014723c */ /* 0x048ff60000001814 */
[----:B------:R-:W-:Y:S11]  /*2e8c0*/  @!UPT UIADD3 URZ, URZ, URZ, URZ ;  /* 0x0000003f3f3ff290 */ /* 0x000ff6000fffe03f */
[----:B------:R-:W-:Y:S02]  /*2e8d0*/  @!UPT UIADD3 URZ, URZ, URZ, URZ ;  /* 0x0000003f3f3ff290 */ /* 0x000fe4000fffe03f */
[----:B------:R-:W-:Y:S02]  /*2e8e0*/  IMAD.MOV.U32 R7, RZ, RZ, R20 ;  /* 0x000000ffff077224 */ /* 0x000fe400078e0014 */
[----:B------:R-:W-:Y:S02]  /*2e8f0*/  IMAD.MOV.U32 R6, RZ, RZ, R21 ;  /* 0x000000ffff067224 */ /* 0x000fe400078e0015 */
[----:B------:R-:W-:Y:S02]  /*2e900*/  IMAD.MOV.U32 R3, RZ, RZ, R22 ;  /* 0x000000ffff037224 */ /* 0x000fe400078e0016 */
[----:B------:R-:W-:Y:S02]  /*2e910*/  IMAD.MOV.U32 R2, RZ, RZ, R23 ;  /* 0x000000ffff027224 */ /* 0x000fe400078e0017 */
[----:B------:R-:W3:Y:S01]  /*2e920*/  LDL.LU.64 R22, [R1+0x1630] ;  /* 0x0016300001167983 */ /* 0x000ee20000300a00 */
[----:B------:R-:W3:Y:S02]  /*2e930*/  LDL.LU.64 R20, [R1+0x1628] ;  /* 0x0016280001147983 */ /* 0x000ee40000300a00 */
[----:B------:R-:W-:Y:S02]  /*2e940*/  STL.64 [R1+0x15c8], R6 ;  /* 0x0015c80601007387 */ /* 0x000fe40000100a00 */
[----:B------:R2:W-:Y:S02]  /*2e950*/  STL.64 [R1+0x15c0], R4 ;  /* 0x0015c00401007387 */ /* 0x0005e40000100a00 */
[----:B--2---:R-:W-:Y:S01]  /*2e960*/  HMMA.16816.F32 R4, R16, R8, R24 ;  /* 0x000000081004723c */ /* 0x004fe20000001818 */
[----:B------:R-:W2:Y:S11]  /*2e970*/  LDL.LU R24, [R1+0x560] ;  /* 0x0005600001187983 */ /* 0x000eb60000300800 */
[----:B------:R-:W-:Y:S11]  /*2e980*/  @!UPT UIADD3 URZ, URZ, URZ, URZ ;  /* 0x0000003f3f3ff290 */ /* 0x000ff6000fffe03f */
[----:B------:R-:W-:Y:S01]  /*2e990*/  STL.64 [R1+0xb0], R4 ;  /* 0x0000b00401007387 */ /* 0x000fe20000100a00 */
[----:B------:R-:W-:Y:S02]  /*2e9a0*/  STL.64 [R1+0xb8], R6 ;  /* 0x0000b80601007387 */ /* 0x000fe40000100a00 */
[----:B------:R-:W2:Y:S02]  /*2e9b0*/  LDL.LU R25, [R1+0x564] ;  /* 0x0005640001197983 */ /* 0x000ea40000300800 */
[----:B------:R-:W2:Y:S01]  /*2e9c0*/  LDL.LU R26, [R1+0x568] ;  /* 0x00056800011a7983 */ /* 0x000ea20000300800 */
[----:B------:R-:W2:Y:S01]  /*2e9d0*/  LDL.LU R27, [R1+0x56c] ;  /* 0x00056c00011b7983 */ /* 0x000ea20000300800 */
[----:B------:R-:W-:Y:S02]  /*2e9e0*/  STL.64 [R1+0x15d8], R10 ;  /* 0x0015d80a01007387 */ /* 0x000fe40000100a00 */
[----:B------:R0:W-:Y:S02]  /*2e9f0*/  STL.64 [R1+0x15d0], R8 ;  /* 0x0015d00801007387 */ /* 0x0001e40000100a00 */
[----:B0-----:R-:W-:-:S02]  /*2ea00*/  IMAD.MOV.U32 R8, RZ, RZ, R15 ;  /* 0x000000ffff087224 */ /* 0x001fc400078e000f */
[----:B------:R-:W-:-:S05]  /*2ea10*/  IMAD.MOV.U32 R9, RZ, RZ, R14 ;  /* 0x000000ffff097224 */ /* 0x000fca00078e000e */
[----:B------:R0:W-:Y:S01]  /*2ea20*/  STL.64 [R1+0x15f0], R8 ;  /* 0x0015f00801007387 */ /* 0x0001e20000100a00 */
[----:B------:R-:W4:Y:S02]  /*2ea30*/  LDL.LU R4, [R1+0x370] ;  /* 0x0003700001047983 */ /* 0x000f240000300800 */
        /* <DEDUP_REMOVED lines=13> */
[----:B------:R-:W3:Y:S01]  /*2eb10*/  LDL.64 R8, [R1+0x50] ;  /* 0x0000500001087983 */ /* 0x000ee20000100a00 */
[----:B------:R-:W-:Y:S03]  /*2eb20*/  HMMA.16816.F32 R16, R16, R12, R24 ;  /* 0x0000000c1010723c */ /* 0x000fe60000001818 */
        /* <DEDUP_REMOVED lines=13> */
[----:B------:R-:W-:Y:S02]  /*2ec00*/  STL.64 [R1+0xa0], R16 ;  /* 0x0000a01001007387 */ /* 0x000fe40000100a00 */
[----:B------:R-:W-:Y:S02]  /*2ec10*/  STL.64 [R1+0xa8], R18 ;  /* 0x0000a81201007387 */ /* 0x000fe40000100a00 */
[----:B------:R-:W4:Y:S01]  /*2ec20*/  LDL.LU R25, [R1+0x364] ;  /* 0x0003640001197983 */ /* 0x000f220000300800 */
[----:B------:R-:W4:Y:S01]  /*2ec30*/  LDL.LU R26, [R1+0x368] ;  /* 0x00036800011a7983 */ /* 0x000f220000300800 */
[----:B------:R-:W4:Y:S02]  /*2ec40*/  LDL.LU R27, [R1+0x36c] ;  /* 0x00036c00011b7983 */ /* 0x000f240000300800 */
[----:B------:R0:W-:Y:S02]  /*2ec50*/  STL.64 [R1+0x15b8], R12 ;  /* 0x0015b80c01007387 */ /* 0x0001e40000100a00 */
        /* <DEDUP_REMOVED lines=110> */
[----:B------:R0:W-:Y:S01]  /*2f340*/  STL.64 [R1+0x350], R12 ;  /* 0x0003500c01007387 */ /* 0x0001e20000100a00 */
[----:B------:R-:W-:Y:S03]  /*2f350*/  STL.64 [R1+0x358], R14 ;  /* 0x0003580e01007387 */ /* 0x000fe60000100a00 */
[----:B0-----:R-:W3:Y:S01]  /*2f360*/  LDL.LU.64 R12, [R1+0x15b8] ;  /* 0x0015b800010c7983 */ /* 0x001ee20000300a00 */
[----:B------:R-:W-:Y:S01]  /*2f370*/  IMAD.MOV.U32 R17, RZ, RZ, R0 ;  /* 0x000000ffff117224 */ /* 0x000fe200078e0000 */
        /* <DEDUP_REMOVED lines=42> */
[----:B------:R-:W4:Y:S11]  /*2f620*/  LDL.LU.64 R4, [R1+0x1538] ;  /* 0x0015380001047983 */ /* 0x000f360000300a00 */
        /* <DEDUP_REMOVED lines=10> */
[----:B0-----:R-:W4:Y:S01]  /*2f6d0*/  LDL.LU.64 R18, [R1+0x1520] ;  /* 0x0015200001127983 */ /* 0x001f220000300a00 */
[----:B------:R-:W4:Y:S02]  /*2f6e0*/  LDL.LU.64 R16, [R1+0x1518] ;  /* 0x0015180001107983 */ /* 0x000f240000300a00 */
[----:B--2---:R-:W-:Y:S02]  /*2f6f0*/  STL.64 [R1+0x14b0], R6 ;  /* 0x0014b00601007387 */ /* 0x004fe40000100a00 */
[----:B------:R3:W-:Y:S02]  /*2f700*/  STL.64 [R1+0x14a8], R4 ;  /* 0x0014a80401007387 */ /* 0x0007e40000100a00 */
[C---:B---3--:R-:W-:Y:S01]  /*2f710*/  HMMA.16816.F32 R4, R24.reuse, R8, R20 ;  /* 0x000000081804723c */ /* 0x048fe20000001814 */
[----:B------:R-:W-:Y:S01]  /*2f720*/  STL.64 [R1+0x14a0], R10 ;  /* 0x0014a00a01007387 */ /* 0x000fe20000100a00 */
[----:B------:R-:W-:Y:S03]  /*2f730*/  STL.64 [R1+0x1498], R8 ;  /* 0x0014980801007387 */ /* 0x000fe60000100a00 */
[----:B------:R-:W0:Y:S11]  /*2f740*/  LDSM.16.MT88.4 R20, [R29+0x2c080] ;  /* 0x02c080001d14783b */ /* 0x000e360000004200 */
[----:B------:R-:W-:Y:S07]  /*2f750*/  @!UPT UIADD3 URZ, URZ, URZ, URZ ;  /* 0x0000003f3f3ff290 */ /* 0x000fee000fffe03f */
[----:B------:R-:W-:Y:S01]  /*2f760*/  STL.64 [R1+0x1c0], R4 ;  /* 0x0001c00401007387 */ /* 0x000fe20000100a00 */
[----:B------:R4:W-:Y:S02]  /*2f770*/  STL.64 [R1+0x1c8], R6 ;  /* 0x0001c80601007387 */ /* 0x0009e40000100a00 */
[----:B------:R-:W-:Y:S01]  /*2f780*/  STL.64 [R1+0x14b8], R12 ;  /* 0x0014b80c01007387 */ /* 0x000fe20000100a00 */
[----:B----4-:R-:W-:Y:S01]  /*2f790*/  HMMA.16816.F32 R4, R24, R12, R16 ;  /* 0x0000000c1804723c */ /* 0x010fe20000001810 */
        /* <DEDUP_REMOVED lines=51> */
[----:B------:R-:W-:-:S02]  /*2fad0*/  IMAD.MOV.U32 R7, RZ, RZ, R20 ;  /* 0x000000ffff077224 */ /* 0x000fc400078e0014 */
[----:B------:R-:W-:Y:S01]  /*2fae0*/  IMAD.MOV.U32 R6, RZ, RZ, R21 ;  /* 0x000000ffff067224 */ /* 0x000fe200078e0015 */
[----:B--2---:R-:W-:Y:S01]  /*2faf0*/  HMMA.16816.F32 R12, R16, R20, R12 ;  /* 0x00000014100c723c */ /* 0x004fe2000000180c */
        /* <DEDUP_REMOVED lines=9> */
[----:B------:R-:W-:Y:S01]  /*2fb90*/  IMAD.MOV.U32 R25, RZ, RZ, R0 ;  /* 0x000000ffff197224 */ /* 0x000fe200078e0000 */
[----:B------:R-:W3:Y:S01]  /*2fba0*/  LDL.LU R28, [R1+0x1514] ;  /* 0x00151400011c7983 */ /* 0x000ee20000300800 */
[----:B------:R-:W4:Y:S05]  /*2fbb0*/  LDL.LU R0, [R1+0x1510] ;  /* 0x0015100001007983 */ /* 0x000f2a0000300800 */
[----:B------:R0:W-:Y:S02]  /*2fbc0*/  STL.64 [R1+0x190], R12 ;  /* 0x0001900c01007387 */ /* 0x0001e40000100a00 */
[----:B------:R-:W-:Y:S01]  /*2fbd0*/  STL.64 [R1+0x198], R14 ;  /* 0x0001980e01007387 */ /* 0x000fe20000100a00 */
[----:B0-----:R-:W2:Y:S01]  /*2fbe0*/  LDL.LU.64 R12, [R1+0x1508] ;  /* 0x00150800010c7983 */ /* 0x001ea20000300a00 */
[----:B------:R-:W2:Y:S02]  /*2fbf0*/  LDL.LU.64 R22, [R1+0x1500] ;  /* 0x0015000001167983 */ /* 0x000ea40000300a00 */
[----:B------:R-:W2:Y:S02]  /*2fc00*/  LDL.LU.64 R20, [R1+0x14f8] ;  /* 0x0014f80001147983 */ /* 0x000ea40000300a00 */
        /* <DEDUP_REMOVED lines=26> */
[----:B0-----:R-:W-:Y:S02]  /*2fdb0*/  IMAD.MOV.U32 R24, RZ, RZ, R23 ;  /* 0x000000ffff187224 */ /* 0x001fe400078e0017 */
[----:B------:R-:W-:-:S05]  /*2fdc0*/  IMAD.MOV.U32 R25, RZ, RZ, R22 ;  /* 0x000000ffff197224 */ /* 0x000fca00078e0016 */
[----:B------:R0:W-:Y:S02]  /*2fdd0*/  STL.64 [R1+0x1448], R24 ;  /* 0x0014481801007387 */ /* 0x0001e40000100a00 */
[----:B0-----:R-:W-:Y:S02]  /*2fde0*/  IMAD.MOV.U32 R25, RZ, RZ, R20 ;  /* 0x000000ffff197224 */ /* 0x001fe400078e0014 */
[----:B------:R-:W-:Y:S01]  /*2fdf0*/  IMAD.MOV.U32 R24, RZ, RZ, R21 ;  /* 0x000000ffff187224 */ /* 0x000fe200078e0015 */
[----:B------:R-:W3:Y:S01]  /*2fe00*/  LDL.LU R20, [R1+0x570] ;  /* 0x0005700001147983 */ /* 0x000ee20000300800 */
[----:B------:R-:W3:Y:S02]  /*2fe10*/  LDL.LU R21, [R1+0x574] ;  /* 0x0005740001157983 */ /* 0x000ee40000300800 */
[----:B------:R-:W3:Y:S02]  /*2fe20*/  LDL.LU R22, [R1+0x578] ;  /* 0x0005780001167983 */ /* 0x000ee40000300800 */
[----:B------:R-:W3:Y:S01]  /*2fe30*/  LDL.LU R23, [R1+0x57c] ;  /* 0x00057c0001177983 */ /* 0x000ee20000300800 */
[----:B--2---:R-:W-:Y:S01]  /*2fe40*/  HMMA.16816.F32 R12, R16, R4, R12 ;  /* 0x00000004100c723c */ /* 0x004fe2000000180c */
[----:B---3--:R-:W-:Y:S01]  /*2fe50*/  STL.64 [R1+0x1490], R22 ;  /* 0x0014901601007387 */ /* 0x008fe20000100a00 */
[----:B------:R0:W-:Y:S03]  /*2fe60*/  STL.64 [R1+0x1488], R20 ;  /* 0x0014881401007387 */ /* 0x0001e60000100a00 */
[----:B0-----:R-:W2:Y:S01]  /*2fe70*/  LDL.LU R20, [R1+0x5f0] ;  /* 0x0005f00001147983 */ /* 0x001ea20000300800 */
[----:B------:R-:W2:Y:S02]  /*2fe80*/  LDL.LU R21, [R1+0x5f4] ;  /* 0x0005f40001157983 */ /* 0x000ea40000300800 */
[----:B------:R-:W2:Y:S02]  /*2fe90*/  LDL.LU R22, [R1+0x5f8] ;  /* 0x0005f80001167983 */ /* 0x000ea40000300800 */
[----:B------:R-:W2:Y:S01]  /*2fea0*/  LDL.LU R23, [R1+0x5fc] ;  /* 0x0005fc0001177983 */ /* 0x000ea20000300800 */
[----:B------:R0:W-:Y:S11]  /*2feb0*/  STL.64 [R1+0x1460], R24 ;  /* 0x0014601801007387 */ /* 0x0001f60000100a00 */
[----:B------:R-:W-:Y:S01]  /*2fec0*/  @!UPT UIADD3 URZ, URZ, URZ, URZ ;  /* 0x0000003f3f3ff290 */ /* 0x000fe2000fffe03f */
[----:B------:R1:W-:Y:S02]  /*2fed0*/  STL.64 [R1+0x150], R12 ;  /* 0x0001500c01007387 */ /* 0x0003e40000100a00 */
[----:B------:R3:W-:Y:S02]  /*2fee0*/  STL.64 [R1+0x158], R14 ;  /* 0x0001580e01007387 */ /* 0x0007e40000100a00 */
[----:B0-----:R-:W-:Y:S02]  /*2fef0*/  IMAD.MOV.U32 R24, RZ, RZ, R7 ;  /* 0x000000ffff187224 */ /* 0x001fe400078e0007 */
[----:B------:R-:W-:Y:S01]  /*2ff00*/  IMAD.MOV.U32 R25, RZ, RZ, R6 ;  /* 0x000000ffff197224 */ /* 0x000fe200078e0006 */
[----:B-1----:R-:W2:Y:S01]  /*2ff10*/  LDL.LU.64 R12, [R1+0x14b8] ;  /* 0x0014b800010c7983 */ /* 0x002ea20000300a00 */
[----:B---3--:R-:W-:Y:S02]  /*2ff20*/  IMAD.MOV.U32 R15, RZ, RZ, R4 ;  /* 0x000000ffff0f7224 */ /* 0x008fe400078e0004 */
[----:B------:R-:W-:-:S02]  /*2ff30*/  IMAD.MOV.U32 R14, RZ, RZ, R5 ;  /* 0x000000ffff0e7224 */ /* 0x000fc400078e0005 */
[----:B------:R-:W3:Y:S01]  /*2ff40*/  LDL.LU.64 R6, [R1+0x14b0] ;  /* 0x0014b00001067983 */ /* 0x000ee20000300a00 */
        /* <DEDUP_REMOVED lines=19> */
[----:B------:R-:W3:Y:S01]  /*30080*/  LDL.LU R7, [R1+0x53c] ;  /* 0x00053c0001077983 */ /* 0x000ee20000300800 */
[C---:B------:R-:W-:Y:S01]  /*30090*/  HMMA.16816.F32 R20, R16.reuse, R8, R20 ;  /* 0x000000081014723c */ /* 0x040fe20000001814 */
        /* <DEDUP_REMOVED lines=15> */
[----:B------:R-:W3:Y:S02]  /*30190*/  LDL.LU.64 R20, [R1+0x1488] ;  /* 0x0014880001147983 */ /* 0x000ee40000300a00 */
[----:B---3--:R-:W-:Y:S01]  /*301a0*/  HMMA.16816.F32 R16, R16, R12, R20 ;  /* 0x0000000c1010723c */ /* 0x008fe20000001814 */
[----:B------:R-:W2:Y:S01]  /*301b0*/  LDL.LU.64 R22, [R1+0x1480] ;  /* 0x0014800001167983 */ /* 0x000ea20000300a00 */
[----:B------:R-:W2:Y:S11]  /*301c0*/  LDL.LU.64 R20, [R1+0x1478] ;  /* 0x0014780001147983 */ /* 0x000eb60000300a00 */
[----:B------:R-:W-:Y:S10]  /*301d0*/  @!UPT UIADD3 URZ, URZ, URZ, URZ ;  /* 0x0000003f3f3ff290 */ /* 0x000ff4000fffe03f */
[----:B------:R0:W-:Y:S01]  /*301e0*/  STL.64 [R1+0x120], R16 ;  /* 0x0001201001007387 */ /* 0x0001e20000100a00 */
[----:B------:R-:W-:Y:S02]  /*301f0*/  STL.64 [R1+0x128], R18 ;  /* 0x0001281201007387 */ /* 0x000fe40000100a00 */
[----:B------:R1:W-:Y:S02]  /*30200*/  STL.64 [R1+0x13f8], R12 ;  /* 0x0013f80c01007387 */ /* 0x0003e40000100a00 */
[----:B0-----:R-:W-:Y:S01]  /*30210*/  IMAD.MOV.U32 R17, RZ, RZ, R14 ;  /* 0x000000ffff117224 */ /* 0x001fe200078e000e */
[----:B-1----:R-:W3:Y:S01]  /*30220*/  LDL.LU R12, [R1+0x4f0] ;  /* 0x0004f000010c7983 */ /* 0x002ee20000300800 */
[----:B------:R-:W3:Y:S02]  /*30230*/  LDL.LU R13, [R1+0x4f4] ;  /* 0x0004f400010d7983 */ /* 0x000ee40000300800 */
[----:B------:R-:W-:Y:S02]  /*30240*/  IMAD.MOV.U32 R16, RZ, RZ, R15 ;  /* 0x000000ffff107224 */ /* 0x000fe400078e000f */
[----:B------:R-:W3:Y:S01]  /*30250*/  LDL.LU R14, [R1+0x4f8] ;  /* 0x0004f800010e7983 */ /* 0x000ee20000300800 */
[----:B------:R-:W3:Y:S01]  /*30260*/  LDL.LU R15, [R1+0x4fc] ;  /* 0x0004fc00010f7983 */ /* 0x000ee20000300800 */
        /* <DEDUP_REMOVED lines=46> */
[----:B--2---:R-:W4:Y:S02]  /*30550*/  LDL.LU R26, [R1+0x4b8] ;  /* 0x0004b800011a7983 */ /* 0x004f240000300800 */
[----:B------:R-:W4:Y:S01]  /*30560*/  LDL.LU R27, [R1+0x4bc] ;  /* 0x0004bc00011b7983 */ /* 0x000f220000300800 */
[----:B---3--:R-:W-:Y:S01]  /*30570*/  STL.64 [R1+0x13e0], R18 ;  /* 0x0013e01201007387 */ /* 0x008fe20000100a00 */
[----:B------:R0:W-:Y:S03]  /*30580*/  STL.64 [R1+0x13d8], R16 ;  /* 0x0013d81001007387 */ /* 0x0001e60000100a00 */
[----:B0-----:R-:W2:Y:S01]  /*30590*/  LDL.LU.64 R16, [R1+0x50] ;  /* 0x0000500001107983 */ /* 0x001ea20000300a00 */
[----:B------:R-:W-:Y:S02]  /*305a0*/  STL.64 [R1+0x1388], R6 ;  /* 0x0013880601007387 */ /* 0x000fe40000100a00 */
[----:B------:R0:W-:Y:S02]  /*305b0*/  STL.64 [R1+0x1380], R4 ;  /* 0x0013800401007387 */ /* 0x0001e40000100a00 */
[----:B0-----:R-:W3:Y:S04]  /*305c0*/  LDL.LU.64 R4, [R1+0x10] ;  /* 0x0000100001047983 */ /* 0x001ee80000300a00 */
[----:B---3--:R0:W-:Y:S04]  /*305d0*/  STL.64 [R1+0x13a0], R4 ;  /* 0x0013a00401007387 */ /* 0x0081e80000100a00 */
[----:B0-----:R-:W3:Y:S01]  /*305e0*/  LDL.LU.64 R4, [R1+0x20] ;  /* 0x0000200001047983 */ /* 0x001ee20000300a00 */
[C---:B------:R-:W-:Y:S03]  /*305f0*/  HMMA.16816.F32 R12, R20.reuse, R8, R12 ;  /* 0x00000008140c723c */ /* 0x040fe6000000180c */
[----:B---3--:R0:W-:Y:S04]  /*30600*/  STL.64 [R1+0x13b8], R4 ;  /* 0x0013b80401007387 */ /* 0x0081e80000100a00 */
[----:B0-----:R-:W3:Y:S04]  /*30610*/  LDL.LU.64 R4, [R1+0x30] ;  /* 0x0000300001047983 */ /* 0x001ee80000300a00 */
[----:B---3--:R0:W-:Y:S04]  /*30620*/  STL.64 [R1+0x13d0], R4 ;  /* 0x0013d00401007387 */ /* 0x0081e80000100a00 */
[----:B0-----:R-:W3:Y:S08]  /*30630*/  LDL.LU.64 R4, [R1+0x40] ;  /* 0x0000400001047983 */ /* 0x001ef00000300a00 */
[----:B------:R0:W-:Y:S02]  /*30640*/  STL.64 [R1+0x3c0], R12 ;  /* 0x0003c00c01007387 */ /* 0x0001e40000100a00 */
[----:B------:R-:W-:Y:S01]  /*30650*/  STL.64 [R1+0x3c8], R14 ;  /* 0x0003c80e01007387 */ /* 0x000fe20000100a00 */
[----:B0-----:R-:W4:Y:S01]  /*30660*/  LDL.LU.64 R12, [R1+0x13f8] ;  /* 0x0013f800010c7983 */ /* 0x001f220000300a00 */
        /* <DEDUP_REMOVED lines=25> */
[----:B------:R-:W4:Y:S01]  /*30800*/  LDL.LU.64 R26, [R1+0x13f0] ;  /* 0x0013f000011a7983 */ /* 0x000f220000300a00 */
[----:B------:R-:W4:Y:S02]  /*30810*/  LDL.LU.64 R24, [R1+0x13e8] ;  /* 0x0013e80001187983 */ /* 0x000f240000300a00 */
[----:B------:R0:W-:Y:S02]  /*30820*/  STL.64 [R1+0x2b0], R20 ;  /* 0x0002b01401007387 */ /* 0x0001e40000100a00 */
[----:B------:R1:W-:Y:S01]  /*30830*/  STL.64 [R1+0x2b8], R22 ;  /* 0x0002b81601007387 */ /* 0x0003e20000100a00 */
[----:B0-----:R-:W4:Y:S01]  /*30840*/  LDL.LU R20, [R1+0x4a0] ;  /* 0x0004a00001147983 */ /* 0x001f220000300800 */
[----:B------:R-:W4:Y:S02]  /*30850*/  LDL.LU R21, [R1+0x4a4] ;  /* 0x0004a40001157983 */ /* 0x000f240000300800 */
[----:B-1----:R-:W4:Y:S02]  /*30860*/  LDL.LU R22, [R1+0x4a8] ;  /* 0x0004a80001167983 */ /* 0x002f240000300800 */
[----:B------:R-:W4:Y:S02]  /*30870*/  LDL.LU R23, [R1+0x4ac] ;  /* 0x0004ac0001177983 */ /* 0x000f240000300800 */
[C---:B----4-:R-:W-:Y:S11]  /*30880*/  HMMA.16816.F32 R20, R24.reuse, R16, R20 ;  /* 0x000000101814723c */ /* 0x050ff60000001814 */
        /* <DEDUP_REMOVED lines=51> */
[----:B---3--:R-:W-:Y:S02]  /*30bc0*/  STL.64 [R1+0x12f0], R6 ;  /* 0x0012f00601007387 */ /* 0x008fe40000100a00 */
[----:B------:R0:W-:Y:S02]  /*30bd0*/  STL.64 [R1+0x12e8], R4 ;  /* 0x0012e80401007387 */ /* 0x0001e40000100a00 */
[----:B0-----:R-:W-:-:S02]  /*30be0*/  IMAD.MOV.U32 R4, RZ, RZ, R14 ;  /* 0x000000ffff047224 */ /* 0x001fc400078e000e */
[----:B------:R-:W-:Y:S01]  /*30bf0*/  IMAD.MOV.U32 R5, RZ, RZ, R15 ;  /* 0x000000ffff057224 */ /* 0x000fe200078e000f */
[----:B------:R-:W3:Y:S01]  /*30c00*/  LDL.LU R14, [R1+0x136c] ;  /* 0x00136c00010e7983 */ /* 0x000ee20000300800 */
[----:B------:R-:W3:Y:S03]  /*30c10*/  LDL.LU R15, [R1+0x1368] ;  /* 0x00136800010f7983 */ /* 0x000ee60000300800 */
[----:B------:R0:W-:Y:S04]  /*30c20*/  STL.64 [R1+0x1308], R4 ;  /* 0x0013080401007387 */ /* 0x0001e80000100a00 */
[----:B0-----:R-:W4:Y:S01]  /*30c30*/  LDL.LU R4, [R1+0x230] ;  /* 0x0002300001047983 */ /* 0x001f220000300800 */
[----:B------:R-:W4:Y:S02]  /*30c40*/  LDL.LU R5, [R1+0x234] ;  /* 0x0002340001057983 */ /* 0x000f240000300800 */
[----:B------:R-:W4:Y:S02]  /*30c50*/  LDL.LU R6, [R1+0x238] ;  /* 0x0002380001067983 */ /* 0x000f240000300800 */
[----:B------:R-:W-:-:S07]  /*30c60*/  IMAD.MOV.U32 R7, RZ, RZ, R0 ;  /* 0x000000ffff077224 */ /* 0x000fce00078e0000 */
[----:B----4-:R-:W-:Y:S11]  /*30c70*/  HMMA.16816.F32 R4, R24, R8, R4 ;  /* 0x000000081804723c */ /* 0x010ff60000001804 */
[----:B------:R-:W-:Y:S11]  /*30c80*/  @!UPT UIADD3 URZ, URZ, URZ, URZ ;  /* 0x0000003f3f3ff290 */ /* 0x000ff6000fffe03f */
[----:B------:R-:W-:Y:S01]  /*30c90*/  @!UPT UIADD3 URZ, URZ, URZ, URZ ;  /* 0x0000003f3f3ff290 */ /* 0x000fe2000fffe03f */
[----:B------:R0:W-:Y:S01]  /*30ca0*/  STL.64 [R1+0x230], R4 ;  /* 0x0002300401007387 */ /* 0x0001e20000100a00 */
[----:B------:R-:W-:Y:S02]  /*30cb0*/  STL [R1+0x238], R6 ;  /* 0x0002380601007387 */ /* 0x000fe40000100800 */
[----:B0-----:R-:W-:Y:S02]  /*30cc0*/  IMAD.MOV.U32 R4, RZ, RZ, R23 ;  /* 0x000000ffff047224 */ /* 0x001fe400078e0017 */
[----:B------:R-:W-:-:S05]  /*30cd0*/  IMAD.MOV.U32 R5, RZ, RZ, R22 ;  /* 0x000000ffff057224 */ /* 0x000fca00078e0016 */
[----:B------:R-:W-:Y:S01]  /*30ce0*/  STL.64 [R1+0x1320], R4 ;  /* 0x0013200401007387 */ /* 0x000fe20000100a00 */
[----:B--2---:R-:W-:Y:S02]  /*30cf0*/  STL.64 [R1+0x12e0], R10 ;  /* 0x0012e00a01007387 */ /* 0x004fe40000100a00 */
[----:B------:R0:W-:Y:S02]  /*30d00*/  STL.64 [R1+0x12d8], R8 ;  /* 0x0012d80801007387 */ /* 0x0001e40000100a00 */
[----:B0-----:R-:W2:Y:S01]  /*30d10*/  LDL.LU R8, [R1+0x440] ;  /* 0x0004400001087983 */ /* 0x001ea20000300800 */
[----:B------:R-:W2:Y:S02]  /*30d20*/  LDL.LU R9, [R1+0x444] ;  /* 0x0004440001097983 */ /* 0x000ea40000300800 */
[----:B------:R-:W4:Y:S02]  /*30d30*/  LDL.LU R10, [R1+0x448] ;  /* 0x00044800010a7983 */ /* 0x000f240000300800 */
[----:B------:R-:W4:Y:S02]  /*30d40*/  LDL.LU R11, [R1+0x44c] ;  /* 0x00044c00010b7983 */ /* 0x000f240000300800 */
        /* <DEDUP_REMOVED lines=34> */
[----:B---3--:R-:W-:Y:S01]  /*30f70*/  HMMA.16816.F32 R16, R24, R12, R16 ;  /* 0x0000000c1810723c */ /* 0x008fe20000001810 */
[----:B------:R-:W-:-:S02]  /*30f80*/  IMAD.MOV.U32 R4, RZ, RZ, R21 ;  /* 0x000000ffff047224 */ /* 0x000fc400078e0015 */
[----:B------:R-:W-:Y:S02]  /*30f90*/  IMAD.MOV.U32 R5, RZ, RZ, R20 ;  /* 0x000000ffff057224 */ /* 0x000fe400078e0014 */
[----:B------:R-:W-:Y:S01]  /*30fa0*/  IMAD.MOV.U32 R0, RZ, RZ, R7 ;  /* 0x000000ffff007224 */ /* 0x000fe200078e0007 */
[----:B------:R-:W-:Y:S04]  /*30fb0*/  LDSM.16.MT88.4 R20, [R29+0x2c180] ;  /* 0x02c180001d14783b */ /* 0x000fe80000004200 */
[----:B------:R-:W-:Y:S04]  /*30fc0*/  LDSM.16.MT88.4 R24, [R28+0x2e000] ;  /* 0x02e000001c18783b */ /* 0x000fe80000004200 */
[----:B----4-:R-:W-:Y:S01]  /*30fd0*/  STL.64 [R1+0x1360], R10 ;  /* 0x0013600a01007387 */ /* 0x010fe20000100a00 */
        /* <DEDUP_REMOVED lines=38> */
[----:B------:R0:W-:Y:S01]  /*31240*/  STL.64 [R1], R4 ;  /* 0x0000000401007387 */ /* 0x0001e20000100a00 */
        /* <DEDUP_REMOVED lines=27> */
[----:B------:R-:W-:Y:S01]  /*31400*/  STL.64 [R1+0x430], R12 ;  /* 0x0004300c01007387 */ /* 0x000fe20000100a00 */
[----:B------:R0:W-:Y:S03]  /*31410*/  STL.64 [R1+0x438], R14 ;  /* 0x0004380e01007387 */ /* 0x0001e60000100a00 */
[----:B0-----:R-:W3:Y:S01]  /*31420*/  LDL.LU.64 R14, [R1+0x12d0] ;  /* 0x0012d000010e7983 */ /* 0x001ee20000300a00 */
[----:B------:R-:W4:Y:S02]  /*31430*/  LDL.LU.64 R12, [R1+0x12c8] ;  /* 0x0012c800010c7983 */ /* 0x000f240000300a00 */
[----:B--2---:R4:W-:Y:S02]  /*31440*/  STL.64 [R1+0x12b0], R10 ;  /* 0x0012b00a01007387 */ /* 0x0049e40000100a00 */
[----:B----4-:R-:W-:Y:S01]  /*31450*/  HMMA.16816.F32 R8, R20, R12, R16 ;  /* 0x0000000c1408723c */ /* 0x010fe20000001810 */
[----:B---3--:R-:W-:Y:S01]  /*31460*/  STL.64 [R1+0x12b8], R14 ;  /* 0x0012b80e01007387 */ /* 0x008fe20000100a00 */
[----:B------:R-:W2:Y:S11]  /*31470*/  LDL.LU R20, [R1+0xb0] ;  /* 0x0000b00001147983 */ /* 0x000eb60000300800 */
[----:B------:R-:W-:Y:S10]  /*31480*/  @!UPT UIADD3 URZ, URZ, URZ, URZ ;  /* 0x0000003f3f3ff290 */ /* 0x000ff4000fffe03f */
[----:B------:R0:W-:Y:S01]  /*31490*/  STL.64 [R1+0x330], R8 ;  /* 0x0003300801007387 */ /* 0x0001e20000100a00 */
[----:B------:R1:W-:Y:S02]  /*314a0*/  STL.64 [R1+0x338], R10 ;  /* 0x0003380a01007387 */ /* 0x0003e40000100a00 */
[----:B------:R-:W2:Y:S02]  /*314b0*/  LDL.LU R21, [R1+0xb4] ;  /* 0x0000b40001157983 */ /* 0x000ea40000300800 */
[----:B------:R-:W3:Y:S01]  /*314c0*/  LDL.LU R22, [R1+0xb8] ;  /* 0x0000b80001167983 */ /* 0x000ee20000300800 */
[----:B------:R-:W3:Y:S01]  /*314d0*/  LDL.LU R23, [R1+0xbc] ;  /* 0x0000bc0001177983 */ /* 0x000ee20000300800 */
[----:B------:R-:W4:Y:S02]  /*314e0*/  LDL.LU R16, [R1+0x2d0] ;  /* 0x0002d00001107983 */ /* 0x000f240000300800 */
[----:B------:R-:W4:Y:S02]  /*314f0*/  LDL.LU R17, [R1+0x2d4] ;  /* 0x0002d40001117983 */ /* 0x000f240000300800 */
[----:B------:R-:W2:Y:S01]  /*31500*/  LDL.LU R18, [R1+0x2d8] ;  /* 0x0002d80001127983 */ /* 0x000ea20000300800 */
[----:B------:R-:W2:Y:S04]  /*31510*/  LDL.LU R19, [R1+0x2dc] ;  /* 0x0002dc0001137983 */ /* 0x000ea80000300800 */
[----:B0-----:R-:W3:Y:S01]  /*31520*/  LDL.LU R8, [R1+0x320] ;  /* 0x0003200001087983 */ /* 0x001ee20000300800 */
[----:B------:R-:W3:Y:S02]  /*31530*/  LDL.LU R9, [R1+0x324] ;  /* 0x0003240001097983 */ /* 0x000ee40000300800 */
[----:B-1----:R-:W3:Y:S02]  /*31540*/  LDL.LU R10, [R1+0x328] ;  /* 0x00032800010a7983 */ /* 0x002ee40000300800 */
[----:B------:R-:W3:Y:S01]  /*31550*/  LDL.LU R11, [R1+0x32c] ;  /* 0x00032c00010b7983 */ /* 0x000ee20000300800 */
[----:B------:R-:W3:Y:S04]  /*31560*/  LDL.64 R14, [R1+0x58] ;  /* 0x00005800010e7983 */ /* 0x000ee80000100a00 */
[----:B--2---:R-:W-:Y:S01]  /*31570*/  STL.64 [R1+0x1268], R18 ;  /* 0x0012681201007387 */ /* 0x004fe20000100a00 */
[----:B----4-:R0:W-:Y:S03]  /*31580*/  STL.64 [R1+0x1260], R16 ;  /* 0x0012601001007387 */ /* 0x0101e60000100a00 */
[----:B0-----:R-:W2:Y:S01]  /*31590*/  LDL.LU R16, [R1+0x2e0] ;  /* 0x0002e00001107983 */ /* 0x001ea20000300800 */
[----:B------:R-:W2:Y:S02]  /*315a0*/  LDL.LU R17, [R1+0x2e4] ;  /* 0x0002e40001117983 */ /* 0x000ea40000300800 */
[----:B------:R-:W4:Y:S02]  /*315b0*/  LDL.LU R18, [R1+0x2e8] ;  /* 0x0002e80001127983 */ /* 0x000f240000300800 */
[----:B------:R-:W4:Y:S02]  /*315c0*/  LDL.LU R19, [R1+0x2ec] ;  /* 0x0002ec0001137983 */ /* 0x000f240000300800 */
[----:B----4-:R0:W-:Y:S01]  /*315d0*/  STL.64 [R1+0x1278], R18 ;  /* 0x0012781201007387 */ /* 0x0101e20000100a00 */
[----:B--2---:R1:W-:Y:S03]  /*315e0*/  STL.64 [R1+0x1270], R16 ;  /* 0x0012701001007387 */ /* 0x0043e60000100a00 */
[----:B0-----:R-:W2:Y:S04]  /*315f0*/  LDL.64 R18, [R1+0x28] ;  /* 0x0000280001127983 */ /* 0x001ea80000100a00 */
[----:B--2---:R0:W-:Y:S01]  /*31600*/  STL.64 [R1+0x1288], R18 ;  /* 0x0012881201007387 */ /* 0x0041e20000100a00 */
[----:B-1----:R-:W2:Y:S02]  /*31610*/  LDL.LU R16, [R1+0x300] ;  /* 0x0003000001107983 */ /* 0x002ea40000300800 */
[----:B------:R-:W2:Y:S01]  /*31620*/  LDL.LU R17, [R1+0x304] ;  /* 0x0003040001117983 */ /* 0x000ea20000300800 */
[----:B0-----:R-:W4:Y:S01]  /*31630*/  LDL.LU R18, [R1+0x308] ;  /* 0x0003080001127983 */ /* 0x001f220000300800 */
[----:B------:R-:W4:Y:S03]  /*31640*/  LDL.LU R19, [R1+0x30c] ;  /* 0x00030c0001137983 */ /* 0x000f260000300800 */
[----:B----4-:R-:W-:Y:S01]  /*31650*/  STL.64 [R1+0x12a0], R18 ;  /* 0x0012a01201007387 */ /* 0x010fe20000100a00 */
[----:B--2---:R0:W-:Y:S03]  /*31660*/  STL.64 [R1+0x1298], R16 ;  /* 0x0012981001007387 */ /* 0x0041e60000100a00 */
[----:B0-----:R-:W2:Y:S01]  /*31670*/  LDL.LU R16, [R1+0x310] ;  /* 0x0003100001107983 */ /* 0x001ea20000300800 */
[----:B------:R-:W2:Y:S02]  /*31680*/  LDL.LU R17, [R1+0x314] ;  /* 0x0003140001117983 */ /* 0x000ea40000300800 */
[----:B------:R-:W2:Y:S02]  /*31690*/  LDL.LU R18, [R1+0x318] ;  /* 0x0003180001127983 */ /* 0x000ea40000300800 */
[----:B------:R-:W2:Y:S01]  /*316a0*/  LDL.LU R19, [R1+0x31c] ;  /* 0x00031c0001137983 */ /* 0x000ea20000300800 */
[----:B---3--:R0:W-:Y:S01]  /*316b0*/  STL.64 [R1+0x11b8], R22 ;  /* 0x0011b81601007387 */ /* 0x0081e20000100a00 */
[----:B------:R1:W-:Y:S02]  /*316c0*/  STL.64 [R1+0x11b0], R20 ;  /* 0x0011b01401007387 */ /* 0x0003e40000100a00 */
[----:B0-----:R-:W-:-:S02]  /*316d0*/  IMAD.MOV.U32 R22, RZ, RZ, R3 ;  /* 0x000000ffff167224 */ /* 0x001fc400078e0003 */
[----:B------:R-:W-:Y:S02]  /*316e0*/  IMAD.MOV.U32 R23, RZ, RZ, R2 ;  /* 0x000000ffff177224 */ /* 0x000fe400078e0002 */
[----:B-1----:R-:W-:Y:S02]  /*316f0*/  IMAD.MOV.U32 R20, RZ, RZ, R7 ;  /* 0x000000ffff147224 */ /* 0x002fe400078e0007 */
[----:B------:R-:W-:Y:S01]  /*31700*/  IMAD.MOV.U32 R21, RZ, RZ, R6 ;  /* 0x000000ffff157224 */ /* 0x000fe200078e0006 */
[----:B------:R-:W3:Y:S01]  /*31710*/  LDL.LU R7, [R1+0x12c4] ;  /* 0x0012c40001077983 */ /* 0x000ee20000300800 */
[----:B------:R-:W4:Y:S02]  /*31720*/  LDL.LU R6, [R1+0x12c0] ;  /* 0x0012c00001067983 */ /* 0x000f240000300800 */
[----:B------:R0:W-:Y:S01]  /*31730*/  STL.64 [R1+0x11c8], R22 ;  /* 0x0011c81601007387 */ /* 0x0001e20000100a00 */
[----:B------:R-:W-:Y:S04]  /*31740*/  STL.64 [R1+0x11c0], R20 ;  /* 0x0011c01401007387 */ /* 0x000fe80000100a00 */
[----:B0-----:R-:W2:Y:S04]  /*31750*/  LDL.64 R22, [R1+0x18] ;  /* 0x0000180001167983 */ /* 0x001ea80000100a00 */
[----:B--2---:R0:W-:Y:S04]  /*31760*/  STL.64 [R1+0x1290], R22 ;  /* 0x0012901601007387 */ /* 0x0041e80000100a00 */
[----:B0-----:R-:W2:Y:S01]  /*31770*/  LDL.64 R22, [R1+0x38] ;  /* 0x0000380001167983 */ /* 0x001ea20000100a00 */
[----:B------:R-:W-:Y:S03]  /*31780*/  HMMA.16816.F32 R8, R24, R14, R8 ;  /* 0x0000000e1808723c */ /* 0x000fe60000001808 */
[----:B--2---:R0:W-:Y:S04]  /*31790*/  STL.64 [R1+0x12a8], R22 ;  /* 0x0012a81601007387 */ /* 0x0041e80000100a00 */
[----:B0-----:R-:W2:Y:S01]  /*317a0*/  LDL.64 R22, [R1+0x48] ;  /* 0x0000480001167983 */ /* 0x001ea20000100a00 */
[----:B------:R-:W-:-:S02]  /*317b0*/  IMAD.MOV.U32 R5, RZ, RZ, R14 ;  /* 0x000000ffff057224 */ /* 0x000fc400078e000e */
[----:B------:R-:W-:Y:S11]  /*317c0*/  IMAD.MOV.U32 R4, RZ, RZ, R15 ;  /* 0x000000ffff047224 */ /* 0x000ff600078e000f */
[----:B------:R-:W-:Y:S03]  /*317d0*/  @!UPT UIADD3 URZ, URZ, URZ, URZ ;  /* 0x0000003f3f3ff290 */ /* 0x000fe6000fffe03f */
[----:B------:R-:W-:Y:S01]  /*317e0*/  IMAD.MOV.U32 R2, RZ, RZ, R8 ;  /* 0x000000ffff027224 */ /* 0x000fe200078e0008 */
[----:B------:R-:W3:Y:S01]  /*317f0*/  LDL.LU.64 R14, [R1+0x12b8] ;  /* 0x0012b800010e7983 */ /* 0x000ee20000300a00 */
[----:B------:R-:W-:Y:S02]  /*31800*/  IMAD.MOV.U32 R12, RZ, RZ, R11 ;  /* 0x000000ffff0c7224 */ /* 0x000fe400078e000b */
[----:B------:R-:W-:Y:S02]  /*31810*/  STL.64 [R1+0x5c0], R8 ;  /* 0x0005c00801007387 */ /* 0x000fe40000100a00 */
[----:B------:R0:W-:Y:S02]  /*31820*/  STL.64 [R1+0x5c8], R10 ;  /* 0x0005c80a01007387 */ /* 0x0001e40000100a00 */
[----:B0-----:R-:W3:Y:S01]  /*31830*/  LDL.LU.64 R10, [R1+0x12b0] ;  /* 0x0012b000010a7983 */ /* 0x001ee20000300a00 */
[----:B------:R0:W-:Y:S02]  /*31840*/  STL [R1+0xe14], R2 ;  /* 0x000e140201007387 */ /* 0x0001e40000100800 */
[----:B------:R-:W-:Y:S01]  /*31850*/  STL [R1+0xe10], R12 ;  /* 0x000e100c01007387 */ /* 0x000fe20000100800 */
[----:B--2---:R-:W-:Y:S01]  /*31860*/  HMMA.16816.F32 R16, R24, R22, R16 ;  /* 0x000000161810723c */ /* 0x004fe20000001810 */
[----:B------:R-:W-:-:S02]  /*31870*/  IMAD.MOV.U32 R8, RZ, RZ, R22 ;  /* 0x000000ffff087224 */ /* 0x000fc400078e0016 */
[----:B0-----:R-:W-:Y:S02]  /*31880*/  IMAD.MOV.U32 R2, RZ, RZ, R23 ;  /* 0x000000ffff027224 */ /* 0x001fe400078e0017 */
[----:B------:R-:W2:Y:S11]  /*31890*/  LDL.LU.64 R22, [R1+0x12a8] ;  /* 0x0012a80001167983 */ /* 0x000eb60000300a00 */
[----:B------:R-:W-:Y:S07]  /*318a0*/  @!UPT UIADD3 URZ, URZ, URZ, URZ ;  /* 0x0000003f3f3ff290 */ /* 0x000fee000fffe03f */
[----:B------:R-:W-:Y:S01]  /*318b0*/  STL.64 [R1+0x5b0], R16 ;  /* 0x0005b01001007387 */ /* 0x000fe20000100a00 */
[----:B------:R0:W-:Y:S02]  /*318c0*/  STL.64 [R1+0x5b8], R18 ;  /* 0x0005b81201007387 */ /* 0x0001e40000100a00 */
[----:B------:R-:W-:Y:S01]  /*318d0*/  IMAD.MOV.U32 R3, RZ, RZ, R16 ;  /* 0x000000ffff037224 */ /* 0x000fe200078e0010 */
[----:B0-----:R-:W3:Y:S01]  /*318e0*/  LDL.LU.64 R18, [R1+0x12a0] ;  /* 0x0012a00001127983 */ /* 0x001ee20000300a00 */
[----:B------:R-:W3:Y:S03]  /*318f0*/  LDL.LU.64 R16, [R1+0x1298] ;  /* 0x0012980001107983 */ /* 0x000ee60000300a00 */
[----:B------:R0:W-:Y:S02]  /*31900*/  STL [R1+0xe18], R3 ;  /* 0x000e180301007387 */ /* 0x0001e40000100800 */
[----:B--2---:R-:W-:-:S02]  /*31910*/  IMAD.MOV.U32 R9, RZ, RZ, R22 ;  /* 0x000000ffff097224 */ /* 0x004fc400078e0016 */
[----:B0-----:R-:W-:Y:S01]  /*31920*/  IMAD.MOV.U32 R3, RZ, RZ, R23 ;  /* 0x000000ffff037224 */ /* 0x001fe200078e0017 */
[----:B---3--:R-:W-:Y:S01]  /*31930*/  HMMA.16816.F32 R16, R24, R22, R16 ;  /* 0x000000161810723c */ /* 0x008fe20000001810 */
[----:B------:R-:W2:Y:S11]  /*31940*/  LDL.LU.64 R22, [R1+0x1290] ;  /* 0x0012900001167983 */ /* 0x000eb60000300a00 */
[----:B------:R-:W-:Y:S11]  /*31950*/  @!UPT UIADD3 URZ, URZ, URZ, URZ ;  /* 0x0000003f3f3ff290 */ /* 0x000ff6000fffe03f */
[----:B------:R-:W-:Y:S01]  /*31960*/  @!UPT UIADD3 URZ, URZ, URZ, URZ ;  /* 0x0000003f3f3ff290 */ /* 0x000fe2000fffe03f */
[----:B------:R-:W-:Y:S01]  /*31970*/  IMAD.MOV.U32 R13, RZ, RZ, R19 ;  /* 0x000000ffff0d7224 */ /* 0x000fe200078e0013 */
[----:B------:R-:W-:Y:S01]  /*31980*/  STL.64 [R1+0x5a0], R16 ;  /* 0x0005a01001007387 */ /* 0x000fe20000100a00 */
[----:B------:R0:W-:Y:S03]  /*31990*/  STL.64 [R1+0x5a8], R18 ;  /* 0x0005a81201007387 */ /* 0x0001e60000100a00 */
[----:B0-----:R-:W3:Y:S01]  /*319a0*/  LDL.LU.64 R18, [R1+0x1288] ;  /* 0x0012880001127983 */ /* 0x001ee20000300a00 */
[----:B------:R0:W-:Y:S02]  /*319b0*/  STL [R1+0xe1c], R13 ;  /* 0x000e1c0d01007387 */ /* 0x0001e40000100800 */
[----:B------:R4:W-:Y:S02]  /*319c0*/  STL.64 [R1+0x1248], R14 ;  /* 0x0012480e01007387 */ /* 0x0009e40000100a00 */
[----:B------:R-:W3:Y:S01]  /*319d0*/  LDL.LU R12, [R1+0x2f0] ;  /* 0x0002f000010c7983 */ /* 0x000ee20000300800 */
[----:B0-----:R-:W3:Y:S01]  /*319e0*/  LDL.LU R13, [R1+0x2f4] ;  /* 0x0002f400010d7983 */ /* 0x001ee20000300800 */
[----:B----4-:R-:W-:-:S02]  /*319f0*/  IMAD.MOV.U32 R14, RZ, RZ, R6 ;  /* 0x000000ffff0e7224 */ /* 0x010fc400078e0006 */
[----:B------:R-:W-:Y:S01]  /*31a00*/  IMAD.MOV.U32 R15, RZ, RZ, R7 ;  /* 0x000000ffff0f7224 */ /* 0x000fe200078e0007 */
[----:B------:R-:W4:Y:S01]  /*31a10*/  LDL.LU R6, [R1+0x1284] ;  /* 0x0012840001067983 */ /* 0x000f220000300800 */
[----:B------:R-:W4:Y:S05]  /*31a20*/  LDL.LU R7, [R1+0x1280] ;  /* 0x0012800001077983 */ /* 0x000f2a0000300800 */
[C---:B---3--:R-:W-:Y:S11]  /*31a30*/  HMMA.16816.F32 R12, R24.reuse, R18, R12 ;  /* 0x00000012180c723c */ /* 0x048ff6000000180c */
        /* <DEDUP_REMOVED lines=25> */
[----:B------:R-:W2:Y:S02]  /*31bd0*/  LDL.LU R12, [R1+0x2c0] ;  /* 0x0002c000010c7983 */ /* 0x000ea40000300800 */
[----:B0-----:R-:W-:Y:S02]  /*31be0*/  IMAD.MOV.U32 R23, RZ, RZ, R4 ;  /* 0x000000ffff177224 */ /* 0x001fe400078e0004 */
[----:B------:R-:W-:Y:S01]  /*31bf0*/  IMAD.MOV.U32 R22, RZ, RZ, R5 ;  /* 0x000000ffff167224 */ /* 0x000fe200078e0005 */
[----:B----4-:R-:W-:Y:S11]  /*31c00*/  HMMA.16816.F32 R16, R24, R6, R16 ;  /* 0x000000061810723c */ /* 0x010ff60000001810 */
[----:B------:R-:W-:Y:S11]  /*31c10*/  @!UPT UIADD3 URZ, URZ, URZ, URZ ;  /* 0x0000003f3f3ff290 */ /* 0x000ff6000fffe03f */
[----:B------:R-:W-:Y:S01]  /*31c20*/  @!UPT UIADD3 URZ, URZ, URZ, URZ ;  /* 0x0000003f3f3ff290 */ /* 0x000fe2000fffe03f */
[----:B------:R0:W-:Y:S01]  /*31c30*/  STL.64 [R1+0x320], R16 ;  /* 0x0003201001007387 */ /* 0x0001e20000100a00 */
[----:B------:R1:W-:Y:S02]  /*31c40*/  STL.64 [R1+0x328], R18 ;  /* 0x0003281201007387 */ /* 0x0003e40000100a00 */
[----:B------:R-:W2:Y:S02]  /*31c50*/  LDL.LU R13, [R1+0x2c4] ;  /* 0x0002c400010d7983 */ /* 0x000ea40000300800 */
[----:B------:R-:W2:Y:S01]  /*31c60*/  LDL.LU R14, [R1+0x2c8] ;  /* 0x0002c800010e7983 */ /* 0x000ea20000300800 */
[----:B------:R-:W2:Y:S04]  /*31c70*/  LDL.LU R15, [R1+0x2cc] ;  /* 0x0002cc00010f7983 */ /* 0x000ea80000300800 */
[----:B0-----:R-:W3:Y:S01]  /*31c80*/  LDL.LU R16, [R1+0x1a0] ;  /* 0x0001a00001107983 */ /* 0x001ee20000300800 */
[----:B------:R-:W3:Y:S02]  /*31c90*/  LDL.LU R17, [R1+0x1a4] ;  /* 0x0001a40001117983 */ /* 0x000ee40000300800 */
[----:B-1----:R-:W3:Y:S02]  /*31ca0*/  LDL.LU R18, [R1+0x1a8] ;  /* 0x0001a80001127983 */ /* 0x002ee40000300800 */
[----:B------:R-:W3:Y:S01]  /*31cb0*/  LDL.LU R19, [R1+0x1ac] ;  /* 0x0001ac0001137983 */ /* 0x000ee20000300800 */
[----:B------:R0:W-:Y:S01]  /*31cc0*/  STL.64 [R1+0x11d0], R6 ;  /* 0x0011d00601007387 */ /* 0x0001e20000100a00 */
[----:B------:R-:W4:Y:S02]  /*31cd0*/  LDL.LU R4, [R1+0xd0] ;  /* 0x0000d00001047983 */ /* 0x000f240000300800 */
[----:B------:R-:W4:Y:S01]  /*31ce0*/  LDL.LU R5, [R1+0xd4] ;  /* 0x0000d40001057983 */ /* 0x000f220000300800 */
[----:B0-----:R-:W2:Y:S01]  /*31cf0*/  LDL.LU R6, [R1+0xd8] ;  /* 0x0000d80001067983 */ /* 0x001ea20000300800 */
[----:B------:R-:W2:Y:S03]  /*31d00*/  LDL.LU R7, [R1+0xdc] ;  /* 0x0000dc0001077983 */ /* 0x000ea60000300800 */
[----:B--2---:R-:W-:Y:S01]  /*31d10*/  STL.64 [R1+0x11e8], R6 ;  /* 0x0011e80601007387 */ /* 0x004fe20000100a00 */
[----:B----4-:R0:W-:Y:S03]  /*31d20*/  STL.64 [R1+0x11e0], R4 ;  /* 0x0011e00401007387 */ /* 0x0101e60000100a00 */
[----:B0-----:R-:W2:Y:S01]  /*31d30*/  LDL.LU R4, [R1+0xe0] ;  /* 0x0000e00001047983 */ /* 0x001ea20000300800 */
[----:B------:R-:W2:Y:S02]  /*31d40*/  LDL.LU R5, [R1+0xe4] ;  /* 0x0000e40001057983 */ /* 0x000ea40000300800 */
[----:B------:R-:W-:-:S02]  /*31d50*/  IMAD.MOV.U32 R6, RZ, RZ, R11 ;  /* 0x000000ffff067224 */ /* 0x000fc400078e000b */
[----:B------:R-:W-:Y:S01]  /*31d60*/  IMAD.MOV.U32 R7, RZ, RZ, R10 ;  /* 0x000000ffff077224 */ /* 0x000fe200078e000a */
[----:B------:R-:W4:Y:S01]  /*31d70*/  LDL.LU R11, [R1+0x125c] ;  /* 0x00125c00010b7983 */ /* 0x000f220000300800 */
        /* <DEDUP_REMOVED lines=12> */
[----:B------:R-:W3:Y:S02]  /*31e40*/  LDL.LU R10, [R1+0x1254] ;  /* 0x00125400010a7983 */ /* 0x000ee40000300800 */
[----:B----4-:R-:W-:-:S02]  /*31e50*/  IMAD.MOV.U32 R7, RZ, RZ, R11 ;  /* 0x000000ffff077224 */ /* 0x010fc400078e000b */
[----:B------:R-:W3:Y:S03]  /*31e60*/  LDL.LU R11, [R1+0x1250] ;  /* 0x00125000010b7983 */ /* 0x000ee60000300800 */
[----:B------:R-:W-:Y:S01]  /*31e70*/  STL.64 [R1+0x1230], R6 ;  /* 0x0012300601007387 */ /* 0x000fe20000100a00 */
[C---:B---3--:R-:W-:Y:S01]  /*31e80*/  HMMA.16816.F32 R12, R24.reuse, R10, R12 ;  /* 0x0000000a180c723c */ /* 0x048fe2000000180c */
        /* <DEDUP_REMOVED lines=8> */
[----:B0-----:R-:W3:Y:S02]  /*31f10*/  LDL.LU.64 R14, [R1+0x1248] ;  /* 0x00124800010e7983 */ /* 0x001ee40000300a00 */
        /* <DEDUP_REMOVED lines=56> */
[C---:B--2---:R-:W-:Y:S01]  /*322a0*/  HMMA.16816.F32 R4, R16.reuse, R10, R20 ;  /* 0x0000000a1004723c */ /* 0x044fe20000001814 */
[----:B------:R-:W-:Y:S11]  /*322b0*/  LDSM.16.MT88.4 R20, [R28+0x2e100] ;  /* 0x02e100001c14783b */ /* 0x000ff60000004200 */
[----:B------:R-:W-:Y:S11]  /*322c0*/  @!UPT UIADD3 URZ, URZ, URZ, URZ ;  /* 0x0000003f3f3ff290 */ /* 0x000ff6000fffe03f */
[----:B------:R-:W-:Y:S01]  /*322d0*/  STL.64 [R1+0x110], R4 ;  /* 0x0001100401007387 */ /* 0x000fe20000100a00 */
[----:B------:R3:W-:Y:S02]  /*322e0*/  STL.64 [R1+0x118], R6 ;  /* 0x0001180601007387 */ /* 0x0007e40000100a00 */
[----:B---3--:R-:W-:Y:S01]  /*322f0*/  HMMA.16816.F32 R4, R16, R14, R24 ;  /* 0x0000000e1004723c */ /* 0x008fe20000001818 */
[----:B------:R0:W-:Y:S01]  /*32300*/  STL.64 [R1+0x1148], R14 ;  /* 0x0011480e01007387 */ /* 0x0001e20000100a00 */
[----:B------:R-:W2:Y:S03]  /*32310*/  LDL.LU R12, [R1+0x360] ;  /* 0x00036000010c7983 */ /* 0x000ea60000300800 */
[----:B------:R-:W1:Y:S04]  /*32320*/  LDSM.16.MT88.4 R24, [R28+0x2e180] ;  /* 0x02e180001c18783b */ /* 0x000e680000004200 */
[----:B------:R-:W3:Y:S11]  /*32330*/  LDSM.16.MT88.4 R16, [R29+0x2e000] ;  /* 0x02e000001d10783b */ /* 0x000ef60000004200 */
[----:B------:R-:W-:Y:S03]  /*32340*/  @!UPT UIADD3 URZ, URZ, URZ, URZ ;  /* 0x0000003f3f3ff290 */ /* 0x000fe6000fffe03f */
[----:B------:R-:W-:Y:S01]  /*32350*/  STL.64 [R1+0x100], R4 ;  /* 0x0001000401007387 */ /* 0x000fe20000100a00 */
[----:B------:R-:W-:Y:S02]  /*32360*/  STL.64 [R1+0x108], R6 ;  /* 0x0001080601007387 */ /* 0x000fe40000100a00 */
[----:B------:R-:W2:Y:S02]  /*32370*/  LDL.LU R13, [R1+0x364] ;  /* 0x00036400010d7983 */ /* 0x000ea40000300800 */
[----:B0-----:R-:W4:Y:S01]  /*32380*/  LDL.LU R14, [R1+0x368] ;  /* 0x00036800010e7983 */ /* 0x001f220000300800 */
[----:B------:R-:W4:Y:S04]  /*32390*/  LDL.LU R15, [R1+0x36c] ;  /* 0x00036c00010f7983 */ /* 0x000f280000300800 */
[----:B----4-:R0:W-:Y:S01]  /*323a0*/  STL.64 [R1+0x1158], R14 ;  /* 0x0011580e01007387 */ /* 0x0101e20000100a00 */
[----:B--2---:R-:W-:Y:S03]  /*323b0*/  STL.64 [R1+0x1150], R12 ;  /* 0x0011500c01007387 */ /* 0x004fe60000100a00 */
[----:B0-----:R-:W2:Y:S04]  /*323c0*/  LDL.64 R14, [R1+0x28] ;  /* 0x00002800010e7983 */ /* 0x001ea80000100a00 */
[----:B--2---:R-:W-:Y:S01]  /*323d0*/  STL.64 [R1+0x1170], R14 ;  /* 0x0011700e01007387 */ /* 0x004fe20000100a00 */
[----:B-1----:R-:W-:Y:S02]  /*323e0*/  STL.64 [R1+0x1140], R26 ;  /* 0x0011401a01007387 */ /* 0x002fe40000100a00 */
[----:B------:R0:W-:Y:S02]  /*323f0*/  STL.64 [R1+0x1138], R24 ;  /* 0x0011381801007387 */ /* 0x0001e40000100a00 */
[----:B0-----:R-:W2:Y:S01]  /*32400*/  LDL.LU R24, [R1+0x370] ;  /* 0x0003700001187983 */ /* 0x001ea20000300800 */
[----:B------:R-:W2:Y:S02]  /*32410*/  LDL.LU R25, [R1+0x374] ;  /* 0x0003740001197983 */ /* 0x000ea40000300800 */
        /* <DEDUP_REMOVED lines=15> */
[----:B0-----:R-:W2:Y:S04]  /*32510*/  LDL.64 R10, [R1+0x48] ;  /* 0x00004800010a7983 */ /* 0x001ea80000100a00 */
[----:B--2---:R0:W-:Y:S01]  /*32520*/  STL.64 [R1+0x11a8], R10 ;  /* 0x0011a80a01007387 */ /* 0x0041e20000100a00 */
[----:B-1----:R-:W2:Y:S02]  /*32530*/  LDL.LU R8, [R1+0x3b0] ;  /* 0x0003b00001087983 */ /* 0x002ea40000300800 */
[----:B------:R-:W2:Y:S01]  /*32540*/  LDL.LU R9, [R1+0x3b4] ;  /* 0x0003b40001097983 */ /* 0x000ea20000300800 */
[----:B0-----:R-:W2:Y:S01]  /*32550*/  LDL.LU R10, [R1+0x3b8] ;  /* 0x0003b800010a7983 */ /* 0x001ea20000300800 */
[----:B------:R-:W2:Y:S02]  /*32560*/  LDL.LU R11, [R1+0x3bc] ;  /* 0x0003bc00010b7983 */ /* 0x000ea40000300800 */
[----:B------:R-:W2:Y:S02]  /*32570*/  LDL.64 R14, [R1+0x38] ;  /* 0x00003800010e7983 */ /* 0x000ea40000100a00 */
[----:B----4-:R-:W-:Y:S01]  /*32580*/  STL.64 [R1+0x1168], R26 ;  /* 0x0011681a01007387 */ /* 0x010fe20000100a00 */
[----:B------:R0:W-:Y:S04]  /*32590*/  STL.64 [R1+0x1160], R24 ;  /* 0x0011601801007387 */ /* 0x0001e80000100a00 */
[----:B0-----:R-:W4:Y:S01]  /*325a0*/  LDL.LU R24, [R1+0x380] ;  /* 0x0003800001187983 */ /* 0x001f220000300800 */
[----:B------:R-:W4:Y:S02]  /*325b0*/  LDL.LU R25, [R1+0x384] ;  /* 0x0003840001197983 */ /* 0x000f240000300800 */
[----:B------:R-:W4:Y:S02]  /*325c0*/  LDL.LU R26, [R1+0x388] ;  /* 0x00038800011a7983 */ /* 0x000f240000300800 */
[----:B------:R-:W4:Y:S01]  /*325d0*/  LDL.LU R27, [R1+0x38c] ;  /* 0x00038c00011b7983 */ /* 0x000f220000300800 */
[----:B------:R-:W-:Y:S01]  /*325e0*/  STL [R1+0xe20], R28 ;  /* 0x000e201c01007387 */ /* 0x000fe20000100800 */
        /* <DEDUP_REMOVED lines=12> */
[----:B------:R-:W-:Y:S01]  /*326b0*/  HMMA.16816.F32 R8, R20, R6, R8 ;  /* 0x000000061408723c */ /* 0x000fe20000001808 */
[----:B---3--:R0:W-:Y:S01]  /*326c0*/  STL.64 [R1+0x10c8], R18 ;  /* 0x0010c81201007387 */ /* 0x0081e20000100a00 */
[----:B--2---:R-:W-:Y:S11]  /*326d0*/  STL.64 [R1+0x10c0], R16 ;  /* 0x0010c01001007387 */ /* 0x004ff60000100a00 */
[----:B------:R-:W-:Y:S10]  /*326e0*/  @!UPT UIADD3 URZ, URZ, URZ, URZ ;  /* 0x0000003f3f3ff290 */ /* 0x000ff4000fffe03f */
[----:B------:R-:W-:Y:S02]  /*326f0*/  STL.64 [R1+0x4a0], R8 ;  /* 0x0004a00801007387 */ /* 0x000fe40000100a00 */
[----:B------:R1:W-:Y:S02]  /*32700*/  STL.64 [R1+0x4a8], R10 ;  /* 0x0004a80a01007387 */ /* 0x0003e40000100a00 */
[----:B0-----:R-:W-:Y:S02]  /*32710*/  IMAD.MOV.U32 R18, RZ, RZ, R3 ;  /* 0x000000ffff127224 */ /* 0x001fe400078e0003 */
[----:B------:R-:W-:Y:S02]  /*32720*/  IMAD.MOV.U32 R19, RZ, RZ, R2 ;  /* 0x000000ffff137224 */ /* 0x000fe400078e0002 */
[----:B------:R-:W-:Y:S01]  /*32730*/  IMAD.MOV.U32 R3, RZ, RZ, R6 ;  /* 0x000000ffff037224 */ /* 0x000fe200078e0006 */
[----:B-1----:R-:W2:Y:S01]  /*32740*/  LDL.LU.64 R10, [R1+0x11a8] ;  /* 0x0011a800010a7983 */ /* 0x002ea20000300a00 */
[----:B------:R-:W-:-:S02]  /*32750*/  IMAD.MOV.U32 R2, RZ, RZ, R7 ;  /* 0x000000ffff027224 */ /* 0x000fc400078e0007 */
        /* <DEDUP_REMOVED lines=28> */
[----:B------:R-:W-:Y:S02]  /*32920*/  IMAD.MOV.U32 R17, RZ, RZ, R14 ;  /* 0x000000ffff117224 */ /* 0x000fe400078e000e */
[----:B------:R-:W-:Y:S02]  /*32930*/  IMAD.MOV.U32 R16, RZ, RZ, R15 ;  /* 0x000000ffff107224 */ /* 0x000fe400078e000f */
[----:B------:R-:W2:Y:S01]  /*32940*/  LDL.LU.64 R14, [R1+0x1158] ;  /* 0x00115800010e7983 */ /* 0x000ea20000300a00 */
[----:B------:R-:W2:Y:S02]  /*32950*/  LDL.LU.64 R12, [R1+0x1150] ;  /* 0x00115000010c7983 */ /* 0x000ea40000300a00 */
[----:B------:R0:W-:Y:S01]  /*32960*/  STL.64 [R1+0x10d8], R18 ;  /* 0x0010d81201007387 */ /* 0x0001e20000100a00 */
[----:B----4-:R-:W-:Y:S07]  /*32970*/  HMMA.16816.F32 R24, R20, R18, R24 ;  /* 0x000000121418723c */ /* 0x010fee0000001818 */
[----:B0-----:R-:W-:-:S02]  /*32980*/  IMAD.MOV.U32 R18, RZ, RZ, R17 ;  /* 0x000000ffff127224 */ /* 0x001fc400078e0011 */
[----:B------:R-:W-:Y:S11]  /*32990*/  IMAD.MOV.U32 R19, RZ, RZ, R16 ;  /* 0x000000ffff137224 */ /* 0x000ff600078e0010 */
[----:B------:R-:W-:Y:S03]  /*329a0*/  @!UPT UIADD3 URZ, URZ, URZ, URZ ;  /* 0x0000003f3f3ff290 */ /* 0x000fe6000fffe03f */
[----:B------:R-:W-:Y:S01]  /*329b0*/  STL.64 [R1+0x3a0], R24 ;  /* 0x0003a01801007387 */ /* 0x000fe20000100a00 */
[----:B------:R2:W-:Y:S02]  /*329c0*/  STL.64 [R1+0x3a8], R26 ;  /* 0x0003a81a01007387 */ /* 0x0005e40000100a00 */
[----:B------:R0:W-:Y:S01]  /*329d0*/  STL.64 [R1+0x10f0], R18 ;  /* 0x0010f01201007387 */ /* 0x0001e20000100a00 */
[----:B--2---:R-:W-:Y:S01]  /*329e0*/  HMMA.16816.F32 R24, R20, R6, R12 ;  /* 0x000000061418723c */ /* 0x004fe2000000180c */
[----:B0-----:R-:W-:Y:S02]  /*329f0*/  IMAD.MOV.U32 R18, RZ, RZ, R9 ;  /* 0x000000ffff127224 */ /* 0x001fe400078e0009 */
[----:B------:R-:W-:-:S05]  /*32a00*/  IMAD.MOV.U32 R19, RZ, RZ, R8 ;  /* 0x000000ffff137224 */ /* 0x000fca00078e0008 */
[----:B------:R0:W-:Y:S02]  /*32a10*/  STL.64 [R1+0x1108], R18 ;  /* 0x0011081201007387 */ /* 0x0001e40000100a00 */
[----:B0-----:R-:W-:Y:S02]  /*32a20*/  IMAD.MOV.U32 R18, RZ, RZ, R5 ;  /* 0x000000ffff127224 */ /* 0x001fe400078e0005 */
[----:B------:R-:W-:-:S05]  /*32a30*/  IMAD.MOV.U32 R19, RZ, RZ, R4 ;  /* 0x000000ffff137224 */ /* 0x000fca00078e0004 */
[----:B------:R-:W-:Y:S01]  /*32a40*/  STL.64 [R1+0x1120], R18 ;  /* 0x0011201201007387 */ /* 0x000fe20000100a00 */
[----:B------:R-:W3:Y:S05]  /*32a50*/  LDL.LU R12, [R1+0x350] ;  /* 0x00035000010c7983 */ /* 0x000eea0000300800 */
[----:B------:R0:W-:Y:S02]  /*32a60*/  STL.64 [R1+0x390], R24 ;  /* 0x0003901801007387 */ /* 0x0001e40000100a00 */
[----:B------:R1:W-:Y:S01]  /*32a70*/  STL.64 [R1+0x398], R26 ;  /* 0x0003981a01007387 */ /* 0x0003e20000100a00 */
[----:B------:R-:W3:Y:S01]  /*32a80*/  LDL.LU R13, [R1+0x354] ;  /* 0x00035400010d7983 */ /* 0x000ee20000300800 */
[----:B------:R-:W3:Y:S02]  /*32a90*/  LDL.LU R14, [R1+0x358] ;  /* 0x00035800010e7983 */ /* 0x000ee40000300800 */
[----:B------:R-:W3:Y:S01]  /*32aa0*/  LDL.LU R15, [R1+0x35c] ;  /* 0x00035c00010f7983 */ /* 0x000ee20000300800 */
[----:B0-----:R-:W2:Y:S01]  /*32ab0*/  LDL.LU R24, [R1+0x2a0] ;  /* 0x0002a00001187983 */ /* 0x001ea20000300800 */
[----:B------:R-:W2:Y:S02]  /*32ac0*/  LDL.LU R25, [R1+0x2a4] ;  /* 0x0002a40001197983 */ /* 0x000ea40000300800 */
[----:B-1----:R-:W2:Y:S02]  /*32ad0*/  LDL.LU R26, [R1+0x2a8] ;  /* 0x0002a800011a7983 */ /* 0x002ea40000300800 */
[----:B------:R-:W2:Y:S01]  /*32ae0*/  LDL.LU R27, [R1+0x2ac] ;  /* 0x0002ac00011b7983 */ /* 0x000ea20000300800 */
        /* <DEDUP_REMOVED lines=86> */
[----:B------:R-:W2:Y:S01]  /*33050*/  LDL.LU.64 R16, [R1+0x10b0] ;  /* 0x0010b00001107983 */ /* 0x000ea20000300a00 */
[C---:B---3--:R-:W-:Y:S01]  /*33060*/  HMMA.16816.F32 R20, R24.reuse, R14, R20 ;  /* 0x0000000e1814723c */ /* 0x048fe20000001814 */
[----:B------:R0:W-:Y:S02]  /*33070*/  STL.64 [R1+0x1098], R6 ;  /* 0x0010980601007387 */ /* 0x0001e40000100a00 */
[----:B0-----:R-:W3:Y:S05]  /*33080*/  LDL.64 R6, [R1+0x58] ;  /* 0x0000580001067983 */ /* 0x001eea0000100a00 */
[----:B--2---:R-:W-:Y:S11]  /*33090*/  HMMA.16816.F32 R16, R24, R10, R16 ;  /* 0x0000000a1810723c */ /* 0x004ff60000001810 */
[----:B------:R-:W-:Y:S11]  /*330a0*/  @!UPT UIADD3 URZ, URZ, URZ, URZ ;  /* 0x0000003f3f3ff290 */ /* 0x000ff6000fffe03f */
[----:B------:R-:W-:Y:S01]  /*330b0*/  @!UPT UIADD3 URZ, URZ, URZ, URZ ;  /* 0x0000003f3f3ff290 */ /* 0x000fe2000fffe03f */
[----:B------:R-:W-:Y:S01]  /*330c0*/  STL.64 [R1+0xe0], R16 ;  /* 0x0000e01001007387 */ /* 0x000fe20000100a00 */
[----:B------:R0:W-:Y:S03]  /*330d0*/  STL.64 [R1+0xe8], R18 ;  /* 0x0000e81201007387 */ /* 0x0001e60000100a00 */
[----:B0-----:R-:W3:Y:S01]  /*330e0*/  LDL.LU.64 R18, [R1+0x10a8] ;  /* 0x0010a80001127983 */ /* 0x001ee20000300a00 */
[----:B------:R-:W3:Y:S02]  /*330f0*/  LDL.LU.64 R16, [R1+0x10a0] ;  /* 0x0010a00001107983 */ /* 0x000ee40000300a00 */
[----:B------:R0:W-:Y:S02]  /*33100*/  STL.64 [R1+0x1090], R10 ;  /* 0x0010900a01007387 */ /* 0x0001e40000100a00 */
[----:B------:R-:W3:Y:S01]  /*33110*/  LDL.LU R8, [R1+0x190] ;  /* 0x0001900001087983 */ /* 0x000ee20000300800 */
[----:B------:R-:W3:Y:S04]  /*33120*/  LDL.LU R9, [R1+0x194] ;  /* 0x0001940001097983 */ /* 0x000ee80000300800 */
[----:B0-----:R-:W3:Y:S01]  /*33130*/  LDL.LU R10, [R1+0x198] ;  /* 0x00019800010a7983 */ /* 0x001ee20000300800 */
[----:B------:R-:W3:Y:S02]  /*33140*/  LDL.LU R11, [R1+0x19c] ;  /* 0x00019c00010b7983 */ /* 0x000ee40000300800 */
[----:B------:R-:W2:Y:S02]  /*33150*/  LDL.LU R24, [R1+0x140] ;  /* 0x0001400001187983 */ /* 0x000ea40000300800 */
[----:B------:R0:W-:Y:S01]  /*33160*/  STL.64 [R1+0xc0], R20 ;  /* 0x0000c01401007387 */ /* 0x0001e20000100a00 */
[----:B------:R1:W-:Y:S01]  /*33170*/  STL.64 [R1+0xc8], R22 ;  /* 0x0000c81601007387 */ /* 0x0003e20000100a00 */
[----:B------:R-:W2:Y:S02]  /*33180*/  LDL.LU R25, [R1+0x144] ;  /* 0x0001440001197983 */ /* 0x000ea40000300800 */
[----:B------:R-:W4:Y:S02]  /*33190*/  LDL.LU R26, [R1+0x148] ;  /* 0x00014800011a7983 */ /* 0x000f240000300800 */
[----:B------:R-:W4:Y:S01]  /*331a0*/  LDL.LU R27, [R1+0x14c] ;  /* 0x00014c00011b7983 */ /* 0x000f220000300800 */
[----:B0-----:R-:W3:Y:S01]  /*331b0*/  LDL.LU R20, [R1+0x180] ;  /* 0x0001800001147983 */ /* 0x001ee20000300800 */
[----:B------:R-:W3:Y:S02]  /*331c0*/  LDL.LU R21, [R1+0x184] ;  /* 0x0001840001157983 */ /* 0x000ee40000300800 */
[----:B-1----:R-:W3:Y:S02]  /*331d0*/  LDL.LU R22, [R1+0x188] ;  /* 0x0001880001167983 */ /* 0x002ee40000300800 */
[----:B------:R-:W3:Y:S01]  /*331e0*/  LDL.LU R23, [R1+0x18c] ;  /* 0x00018c0001177983 */ /* 0x000ee20000300800 */
[----:B----4-:R0:W-:Y:S01]  /*331f0*/  STL.64 [R1+0x1038], R26 ;  /* 0x0010381a01007387 */ /* 0x0101e20000100a00 */
[----:B--2---:R-:W-:Y:S03]  /*33200*/  STL.64 [R1+0x1030], R24 ;  /* 0x0010301801007387 */ /* 0x004fe60000100a00 */
[----:B0-----:R-:W2:Y:S04]  /*33210*/  LDL.64 R26, [R1+0x18] ;  /* 0x00001800011a7983 */ /* 0x001ea80000100a00 */
[----:B--2---:R0:W-:Y:S04]  /*33220*/  STL.64 [R1+0x1050], R26 ;  /* 0x0010501a01007387 */ /* 0x0041e80000100a00 */
[----:B0-----:R-:W2:Y:S01]  /*33230*/  LDL.64 R26, [R1+0x28] ;  /* 0x00002800011a7983 */ /* 0x001ea20000100a00 */
[----:B---3--:R-:W-:Y:S03]  /*33240*/  HMMA.16816.F32 R8, R16, R6, R8 ;  /* 0x000000061008723c */ /* 0x008fe60000001808 */
[----:B--2---:R0:W-:Y:S01]  /*33250*/  STL.64 [R1+0x1068], R26 ;  /* 0x0010681a01007387 */ /* 0x0041e20000100a00 */
[----:B------:R-:W2:Y:S02]  /*33260*/  LDL.LU R24, [R1+0x170] ;  /* 0x0001700001187983 */ /* 0x000ea40000300800 */
[----:B------:R-:W2:Y:S01]  /*33270*/  LDL.LU R25, [R1+0x174] ;  /* 0x0001740001197983 */ /* 0x000ea20000300800 */
[----:B0-----:R-:W3:Y:S01]  /*33280*/  LDL.LU R26, [R1+0x178] ;  /* 0x00017800011a7983 */ /* 0x001ee20000300800 */
[----:B------:R-:W3:Y:S02]  /*33290*/  LDL.LU R27, [R1+0x17c] ;  /* 0x00017c00011b7983 */ /* 0x000ee40000300800 */
[----:B------:R-:W-:-:S02]  /*332a0*/  IMAD.MOV.U32 R13, RZ, RZ, R6 ;  /* 0x000000ffff0d7224 */ /* 0x000fc400078e0006 */
[----:B------:R-:W-:Y:S01]  /*332b0*/  IMAD.MOV.U32 R12, RZ, RZ, R7 ;  /* 0x000000ffff0c7224 */ /* 0x000fe200078e0007 */
[----:B---3--:R0:W-:Y:S01]  /*332c0*/  STL.64 [R1+0x1088], R26 ;  /* 0x0010881a01007387 */ /* 0x0081e20000100a00 */
[----:B--2---:R-:W-:Y:S03]  /*332d0*/  STL.64 [R1+0x1080], R24 ;  /* 0x0010801801007387 */ /* 0x004fe60000100a00 */
[----:B0-----:R-:W2:Y:S01]  /*332e0*/  LDL.64 R26, [R1+0x48] ;  /* 0x00004800011a7983 */ /* 0x001ea20000100a00 */
[----:B------:R-:W3:Y:S05]  /*332f0*/  LDL.LU.64 R6, [R1+0x1098] ;  /* 0x0010980001067983 */ /* 0x000eea0000300a00 */
[----:B------:R-:W-:Y:S02]  /*33300*/  STL.64 [R1+0x560], R8 ;  /* 0x0005600801007387 */ /* 0x000fe40000100a00 */
[----:B------:R0:W-:Y:S02]  /*33310*/  STL.64 [R1+0x568], R10 ;  /* 0x0005680a01007387 */ /* 0x0001e40000100a00 */
        /* <DEDUP_REMOVED lines=14> */
[----:B------:R-:W-:Y:S01]  /*33400*/  IMAD.MOV.U32 R4, RZ, RZ, R9 ;  /* 0x000000ffff047224 */ /* 0x000fe200078e0009 */
[----:B--2---:R0:W-:Y:S01]  /*33410*/  STL.64 [R1+0x1078], R14 ;  /* 0x0010780e01007387 */ /* 0x0041e20000100a00 */
[----:B------:R-:W-:Y:S03]  /*33420*/  STL.64 [R1+0x1070], R12 ;  /* 0x0010700c01007387 */ /* 0x000fe60000100a00 */
[----:B0-----:R-:W2:Y:S01]  /*33430*/  LDL.64 R14, [R1+0x38] ;  /* 0x00003800010e7983 */ /* 0x001ea20000100a00 */
[----:B------:R0:W-:Y:S02]  /*33440*/  STL [R1+0xe28], R8 ;  /* 0x000e280801007387 */ /* 0x0001e40000100800 */
[----:B------:R-:W-:Y:S11]  /*33450*/  STL [R1+0xe24], R4 ;  /* 0x000e240401007387 */ /* 0x000ff60000100800 */
[----:B------:R-:W-:Y:S03]  /*33460*/  @!UPT UIADD3 URZ, URZ, URZ, URZ ;  /* 0x0000003f3f3ff290 */ /* 0x000fe6000fffe03f */
[----:B------:R1:W-:Y:S01]  /*33470*/  STL.64 [R1+0x1e0], R20 ;  /* 0x0001e01401007387 */ /* 0x0003e20000100a00 */
[----:B------:R2:W-:Y:S01]  /*33480*/  STL.64 [R1+0x1e8], R22 ;  /* 0x0001e81601007387 */ /* 0x0005e20000100a00 */
[----:B0-----:R-:W-:Y:S02]  /*33490*/  IMAD.MOV.U32 R8, RZ, RZ, R27 ;  /* 0x000000ffff087224 */ /* 0x001fe400078e001b */
[----:B-1----:R-:W-:Y:S02]  /*334a0*/  IMAD.MOV.U32 R20, RZ, RZ, R26 ;  /* 0x000000ffff147224 */ /* 0x002fe400078e001a */
[----:B------:R-:W2:Y:S01]  /*334b0*/  LDL.LU.64 R26, [R1+0x1088] ;  /* 0x00108800011a7983 */ /* 0x000ea20000300a00 */
[----:B------:R-:W2:Y:S02]  /*334c0*/  LDL.LU.64 R24, [R1+0x1080] ;  /* 0x0010800001187983 */ /* 0x000ea40000300a00 */
[----:B--2---:R-:W-:Y:S01]  /*334d0*/  HMMA.16816.F32 R24, R16, R14, R24 ;  /* 0x0000000e1018723c */ /* 0x004fe20000001818 */
[----:B------:R-:W-:-:S02]  /*334e0*/  IMAD.MOV.U32 R22, RZ, RZ, R14 ;  /* 0x000000ffff167224 */ /* 0x000fc400078e000e */
[----:B------:R-:W-:Y:S02]  /*334f0*/  IMAD.MOV.U32 R21, RZ, RZ, R15 ;  /* 0x000000ffff157224 */ /* 0x000fe400078e000f */
[----:B------:R-:W2:Y:S01]  /*33500*/  LDL.LU.64 R14, [R1+0x1078] ;  /* 0x00107800010e7983 */ /* 0x000ea20000300a00 */
[----:B------:R-:W2:Y:S11]  /*33510*/  LDL.LU.64 R12, [R1+0x1070] ;  /* 0x00107000010c7983 */ /* 0x000eb60000300a00 */
[----:B------:R-:W-:Y:S06]  /*33520*/  @!UPT UIADD3 URZ, URZ, URZ, URZ ;  /* 0x0000003f3f3ff290 */ /* 0x000fec000fffe03f */
[----:B------:R-:W-:Y:S01]  /*33530*/  STL.64 [R1+0x1d0], R24 ;  /* 0x0001d01801007387 */ /* 0x000fe20000100a00 */
[----:B------:R0:W-:Y:S03]  /*33540*/  STL.64 [R1+0x1d8], R26 ;  /* 0x0001d81a01007387 */ /* 0x0001e60000100a00 */
[----:B0-----:R-:W2:Y:S01]  /*33550*/  LDL.LU.64 R26, [R1+0x1068] ;  /* 0x00106800011a7983 */ /* 0x001ea20000300a00 */
[----:B------:R-:W-:Y:S02]  /*33560*/  IMAD.MOV.U32 R9, RZ, RZ, R24 ;  /* 0x000000ffff097224 */ /* 0x000fe400078e0018 */
[----:B------:R-:W-:-:S03]  /*33570*/  IMAD.MOV.U32 R5, RZ, RZ, R25 ;  /* 0x000000ffff057224 */ /* 0x000fc600078e0019 */
[----:B------:R0:W-:Y:S02]  /*33580*/  STL [R1+0xe30], R9 ;  /* 0x000e300901007387 */ /* 0x0001e40000100800 */
[----:B------:R-:W-:Y:S01]  /*33590*/  STL [R1+0xe2c], R5 ;  /* 0x000e2c0501007387 */ /* 0x000fe20000100800 */
[C---:B--2---:R-:W-:Y:S01]  /*335a0*/  HMMA.16816.F32 R12, R16.reuse, R26, R12 ;  /* 0x0000001a100c723c */ /* 0x044fe2000000180c */
[----:B------:R-:W-:Y:S02]  /*335b0*/  IMAD.MOV.U32 R23, RZ, RZ, R26 ;  /* 0x000000ffff177224 */ /* 0x000fe400078e001a */
[----:B0-----:R-:W-:Y:S11]  /*335c0*/  IMAD.MOV.U32 R9, RZ, RZ, R27 ;  /* 0x000000ffff097224 */ /* 0x001ff600078e001b */
        /* <DEDUP_REMOVED lines=15> */
[----:B------:R-:W2:Y:S01]  /*336c0*/  LDL.LU.64 R24, [R1+0x1030] ;  /* 0x0010300001187983 */ /* 0x000ea20000300a00 */
[----:B---3--:R0:W-:Y:S01]  /*336d0*/  STL.64 [R1+0xfc8], R6 ;  /* 0x000fc80601007387 */ /* 0x0081e20000100a00 */
[----:B------:R-:W3:Y:S01]  /*336e0*/  LDL.LU R4, [R1+0x3e0] ;  /* 0x0003e00001047983 */ /* 0x000ee20000300800 */
[----:B--2---:R-:W-:Y:S11]  /*336f0*/  HMMA.16816.F32 R24, R16, R6, R24 ;  /* 0x000000061018723c */ /* 0x004ff60000001818 */
[----:B------:R-:W-:Y:S11]  /*33700*/  @!UPT UIADD3 URZ, URZ, URZ, URZ ;  /* 0x0000003f3f3ff290 */ /* 0x000ff6000fffe03f */
[----:B------:R-:W-:Y:S01]  /*33710*/  @!UPT UIADD3 URZ, URZ, URZ, URZ ;  /* 0x0000003f3f3ff290 */ /* 0x000fe2000fffe03f */
[----:B------:R-:W-:Y:S01]  /*33720*/  STL.64 [R1+0x540], R24 ;  /* 0x0005401801007387 */ /* 0x000fe20000100a00 */
[----:B------:R-:W-:Y:S02]  /*33730*/  STL.64 [R1+0x548], R26 ;  /* 0x0005481a01007387 */ /* 0x000fe40000100a00 */
[----:B------:R-:W3:Y:S02]  /*33740*/  LDL.LU R5, [R1+0x3e4] ;  /* 0x0003e40001057983 */ /* 0x000ee40000300800 */
[----:B0-----:R-:W2:Y:S01]  /*33750*/  LDL.LU R6, [R1+0x3e8] ;  /* 0x0003e80001067983 */ /* 0x001ea20000300800 */
[----:B------:R-:W2:Y:S04]  /*33760*/  LDL.LU R7, [R1+0x3ec] ;  /* 0x0003ec0001077983 */ /* 0x000ea80000300800 */
[----:B--2---:R0:W-:Y:S01]  /*33770*/  STL.64 [R1+0xfd8], R6 ;  /* 0x000fd80601007387 */ /* 0x0041e20000100a00 */
[----:B---3--:R-:W-:Y:S02]  /*33780*/  STL.64 [R1+0xfd0], R4 ;  /* 0x000fd00401007387 */ /* 0x008fe40000100a00 */
[----:B0-----:R-:W-:-:S02]  /*33790*/  IMAD.MOV.U32 R6, RZ, RZ, R23 ;  /* 0x000000ffff067224 */ /* 0x001fc400078e0017 */
[----:B------:R-:W-:-:S05]  /*337a0*/  IMAD.MOV.U32 R7, RZ, RZ, R9 ;  /* 0x000000ffff077224 */ /* 0x000fca00078e0009 */
[----:B------:R0:W-:Y:S01]  /*337b0*/  STL.64 [R1+0xfe8], R6 ;  /* 0x000fe80601007387 */ /* 0x0001e20000100a00 */
[----:B------:R-:W2:Y:S02]  /*337c0*/  LDL.LU R24, [R1+0x120] ;  /* 0x0001200001187983 */ /* 0x000ea40000300800 */
[----:B------:R-:W2:Y:S02]  /*337d0*/  LDL.LU R25, [R1+0x124] ;  /* 0x0001240001197983 */ /* 0x000ea40000300800 */
[----:B------:R-:W2:Y:S01]  /*337e0*/  LDL.LU R26, [R1+0x128] ;  /* 0x00012800011a7983 */ /* 0x000ea20000300800 */
[----:B------:R-:W2:Y:S01]  /*337f0*/  LDL.LU R27, [R1+0x12c] ;  /* 0x00012c00011b7983 */ /* 0x000ea20000300800 */
[----:B0-----:R-:W-:Y:S02]  /*33800*/  IMAD.MOV.U32 R6, RZ, RZ, R22 ;  /* 0x000000ffff067224 */ /* 0x001fe400078e0016 */
[----:B------:R-:W-:-:S05]  /*33810*/  IMAD.MOV.U32 R7, RZ, RZ, R21 ;  /* 0x000000ffff077224 */ /* 0x000fca00078e0015 */
[----:B------:R0:W-:Y:S01]  /*33820*/  STL.64 [R1+0x1000], R6 ;  /* 0x0010000601007387 */ /* 0x0001e20000100a00 */
[----:B------:R-:W4:Y:S02]  /*33830*/  LDL.LU R4, [R1+0x130] ;  /* 0x0001300001047983 */ /* 0x000f240000300800 */
[----:B------:R-:W4:Y:S01]  /*33840*/  LDL.LU R5, [R1+0x134] ;  /* 0x0001340001057983 */ /* 0x000f220000300800 */
[----:B0-----:R-:W4:Y:S01]  /*33850*/  LDL.LU R6, [R1+0x138] ;  /* 0x0001380001067983 */ /* 0x001f220000300800 */
[----:B------:R-:W4:Y:S02]  /*33860*/  LDL.LU R7, [R1+0x13c] ;  /* 0x00013c0001077983 */ /* 0x000f240000300800 */
[C---:B----4-:R-:W-:Y:S11]  /*33870*/  HMMA.16816.F32 R4, R16.reuse, R10, R4 ;  /* 0x0000000a1004723c */ /* 0x050ff60000001804 */
[----:B------:R-:W-:Y:S11]  /*33880*/  @!UPT UIADD3 URZ, URZ, URZ, URZ ;  /* 0x0000003f3f3ff290 */ /* 0x000ff6000fffe03f */
[----:B------:R-:W-:Y:S01]  /*33890*/  @!UPT UIADD3 URZ, URZ, URZ, URZ ;  /* 0x0000003f3f3ff290 */ /* 0x000fe2000fffe03f */
[----:B------:R-:W-:Y:S01]  /*338a0*/  STL.64 [R1+0x190], R4 ;  /* 0x0001900401007387 */ /* 0x000fe20000100a00 */
[----:B------:R0:W-:Y:S02]  /*338b0*/  STL.64 [R1+0x198], R6 ;  /* 0x0001980601007387 */ /* 0x0001e40000100a00 */
[----:B0-----:R-:W-:Y:S02]  /*338c0*/  IMAD.MOV.U32 R6, RZ, RZ, R20 ;  /* 0x000000ffff067224 */ /* 0x001fe400078e0014 */
[----:B------:R-:W-:Y:S01]  /*338d0*/  IMAD.MOV.U32 R7, RZ, RZ, R8 ;  /* 0x000000ffff077224 */ /* 0x000fe200078e0008 */
[----:B--2---:R-:W-:Y:S01]  /*338e0*/  HMMA.16816.F32 R16, R16, R14, R24 ;  /* 0x0000000e1010723c */ /* 0x004fe20000001818 */
[----:B------:R-:W-:Y:S04]  /*338f0*/  LDSM.16.MT88.4 R20, [R29+0x2e080] ;  /* 0x02e080001d14783b */ /* 0x000fe80000004200 */
[----:B------:R-:W-:Y:S01]  /*33900*/  STL.64 [R1+0x1018], R6 ;  /* 0x0010180601007387 */ /* 0x000fe20000100a00 */
[----:B------:R0:W-:Y:S02]  /*33910*/  STL.64 [R1+0xfe0], R10 ;  /* 0x000fe00a01007387 */ /* 0x0001e40000100a00 */
[----:B------:R-:W2:Y:S02]  /*33920*/  LDL.LU R8, [R1+0x3f0] ;  /* 0x0003f00001087983 */ /* 0x000ea40000300800 */
[----:B------:R-:W2:Y:S01]  /*33930*/  LDL.LU R9, [R1+0x3f4] ;  /* 0x0003f40001097983 */ /* 0x000ea20000300800 */
[----:B------:R-:W-:Y:S04]  /*33940*/  LDSM.16.MT88.4 R24, [R29+0x2e180] ;  /* 0x02e180001d18783b */ /* 0x000fe80000004200 */
[----:B0-----:R-:W3:Y:S01]  /*33950*/  LDL.LU R10, [R1+0x3f8] ;  /* 0x0003f800010a7983 */ /* 0x001ee20000300800 */
[----:B------:R-:W3:Y:S03]  /*33960*/  LDL.LU R11, [R1+0x3fc] ;  /* 0x0003fc00010b7983 */ /* 0x000ee60000300800 */
        /* <DEDUP_REMOVED lines=14> */
[----:B---3--:R-:W-:Y:S01]  /*33a50*/  STL.64 [R1+0x1028], R10 ;  /* 0x0010280a01007387 */ /* 0x008fe20000100a00 */
[----:B--2---:R0:W-:Y:S03]  /*33a60*/  STL.64 [R1+0x1020], R8 ;  /* 0x0010200801007387 */ /* 0x0041e60000100a00 */
[----:B0-----:R-:W2:Y:S01]  /*33a70*/  LDL.LU R8, [R1+0x420] ;  /* 0x0004200001087983 */ /* 0x001ea20000300800 */
[----:B------:R-:W2:Y:S02]  /*33a80*/  LDL.LU R9, [R1+0x424] ;  /* 0x0004240001097983 */ /* 0x000ea40000300800 */
[----:B------:R-:W2:Y:S02]  /*33a90*/  LDL.LU R10, [R1+0x428] ;  /* 0x00042800010a7983 */ /* 0x000ea40000300800 */
[----:B------:R-:W2:Y:S01]  /*33aa0*/  LDL.LU R11, [R1+0x42c] ;  /* 0x00042c00010b7983 */ /* 0x000ea20000300800 */
[----:B------:R0:W-:Y:S01]  /*33ab0*/  STL.64 [R1+0xfc0], R14 ;  /* 0x000fc00e01007387 */ /* 0x0001e20000100a00 */
[----:B------:R-:W3:Y:S02]  /*33ac0*/  LDL.LU R12, [R1+0x3c0] ;  /* 0x0003c000010c7983 */ /* 0x000ee40000300800 */
[----:B------:R-:W-:Y:S02]  /*33ad0*/  STL.64 [R1+0x180], R16 ;  /* 0x0001801001007387 */ /* 0x000fe40000100a00 */
[----:B------:R-:W-:Y:S02]  /*33ae0*/  STL.64 [R1+0x188], R18 ;  /* 0x0001881201007387 */ /* 0x000fe40000100a00 */
[----:B------:R-:W1:Y:S04]  /*33af0*/  LDSM.16.MT88.4 R16, [R29+0x2e100] ;  /* 0x02e100001d10783b */ /* 0x000e680000004200 */
[----:B------:R-:W3:Y:S04]  /*33b00*/  LDL.LU R13, [R1+0x3c4] ;  /* 0x0003c400010d7983 */ /* 0x000ee80000300800 */
[----:B0-----:R-:W3:Y:S01]  /*33b10*/  LDL.LU R14, [R1+0x3c8] ;  /* 0x0003c800010e7983 */ /* 0x001ee20000300800 */
[----:B------:R-:W3:Y:S03]  /*33b20*/  LDL.LU R15, [R1+0x3cc] ;  /* 0x0003cc00010f7983 */ /* 0x000ee60000300800 */
[----:B-1----:R-:W-:Y:S01]  /*33b30*/  STL.64 [R1+0xfb8], R18 ;  /* 0x000fb81201007387 */ /* 0x002fe20000100a00 */
[----:B------:R0:W-:Y:S03]  /*33b40*/  STL.64 [R1+0xfb0], R16 ;  /* 0x000fb01001007387 */ /* 0x0001e60000100a00 */
[----:B0-----:R-:W4:Y:S01]  /*33b50*/  LDL.LU R16, [R1+0x3d0] ;  /* 0x0003d00001107983 */ /* 0x001f220000300800 */
[----:B------:R-:W4:Y:S02]  /*33b60*/  LDL.LU R17, [R1+0x3d4] ;  /* 0x0003d40001117983 */ /* 0x000f240000300800 */
[----:B------:R-:W4:Y:S02]  /*33b70*/  LDL.LU R18, [R1+0x3d8] ;  /* 0x0003d80001127983 */ /* 0x000f240000300800 */
[----:B------:R-:W4:Y:S01]  /*33b80*/  LDL.LU R19, [R1+0x3dc] ;  /* 0x0003dc0001137983 */ /* 0x000f220000300800 */
[----:B------:R-:W-:Y:S01]  /*33b90*/  STL.64 [R1+0xf48], R26 ;  /* 0x000f481a01007387 */ /* 0x000fe20000100a00 */
[----:B------:R-:W-:Y:S02]  /*33ba0*/  STL.64 [R1+0xf40], R24 ;  /* 0x000f401801007387 */ /* 0x000fe40000100a00 */
        /* <DEDUP_REMOVED lines=22> */
[----:B--2---:R-:W-:Y:S02]  /*33d10*/  HMMA.16816.F32 R4, R20, R6, R8 ;  /* 0x000000061404723c */ /* 0x004fe40000001808 */
[----:B------:R-:W3:Y:S11]  /*33d20*/  LDL.LU.64 R10, [R1+0xfe0] ;  /* 0x000fe000010a7983 */ /* 0x000ef60000300a00 */
        /* <DEDUP_REMOVED lines=8> */
[----:B------:R-:W4:Y:S11]  /*33db0*/  LDL.LU.64 R6, [R1+0xfc8] ;  /* 0x000fc80001067983 */ /* 0x000f360000300a00 */
[----:B------:R-:W-:Y:S11]  /*33dc0*/  @!UPT UIADD3 URZ, URZ, URZ, URZ ;  /* 0x0000003f3f3ff290 */ /* 0x000ff6000fffe03f */
[----:B------:R-:W-:Y:S01]  /*33dd0*/  STL.64 [R1+0x410], R24 ;  /* 0x0004101801007387 */ /* 0x000fe20000100a00 */
[----:B------:R4:W-:Y:S02]  /*33de0*/  STL.64 [R1+0x418], R26 ;  /* 0x0004181a01007387 */ /* 0x0009e40000100a00 */
[C---:B----4-:R-:W-:Y:S01]  /*33df0*/  HMMA.16816.F32 R24, R20.reuse, R6, R16 ;  /* 0x000000061418723c */ /* 0x050fe20000001810 */
[----:B------:R-:W2:Y:S11]  /*33e00*/  LDL.LU R16, [R1+0x2b0] ;  /* 0x0002b00001107983 */ /* 0x000eb60000300800 */
[----:B------:R-:W-:Y:S11]  /*33e10*/  @!UPT UIADD3 URZ, URZ, URZ, URZ ;  /* 0x0000003f3f3ff290 */ /* 0x000ff6000fffe03f */
[----:B------:R0:W-:Y:S01]  /*33e20*/  STL.64 [R1+0x400], R24 ;  /* 0x0004001801007387 */ /* 0x0001e20000100a00 */
[----:B------:R1:W-:Y:S02]  /*33e30*/  STL.64 [R1+0x408], R26 ;  /* 0x0004081a01007387 */ /* 0x0003e40000100a00 */
[----:B------:R-:W2:Y:S02]  /*33e40*/  LDL.LU R17, [R1+0x2b4] ;  /* 0x0002b40001117983 */ /* 0x000ea40000300800 */
[----:B------:R-:W2:Y:S01]  /*33e50*/  LDL.LU R18, [R1+0x2b8] ;  /* 0x0002b80001127983 */ /* 0x000ea20000300800 */
[----:B------:R-:W2:Y:S04]  /*33e60*/  LDL.LU R19, [R1+0x2bc] ;  /* 0x0002bc0001137983 */ /* 0x000ea80000300800 */
[----:B0-----:R-:W4:Y:S01]  /*33e70*/  LDL.LU R24, [R1+0x280] ;  /* 0x0002800001187983 */ /* 0x001f220000300800 */
[----:B------:R-:W4:Y:S02]  /*33e80*/  LDL.LU R25, [R1+0x284] ;  /* 0x0002840001197983 */ /* 0x000f240000300800 */
[----:B-1----:R-:W2:Y:S02]  /*33e90*/  LDL.LU R26, [R1+0x288] ;  /* 0x00028800011a7983 */ /* 0x002ea40000300800 */
[----:B------:R-:W2:Y:S02]  /*33ea0*/  LDL.LU R27, [R1+0x28c] ;  /* 0x00028c00011b7983 */ /* 0x000ea40000300800 */
[----:B--2---:R0:W-:Y:S01]  /*33eb0*/  STL.64 [R1+0xfa8], R26 ;  /* 0x000fa81a01007387 */ /* 0x0041e20000100a00 */
[----:B----4-:R-:W-:Y:S03]  /*33ec0*/  STL.64 [R1+0xfa0], R24 ;  /* 0x000fa01801007387 */ /* 0x010fe60000100a00 */
[----:B0-----:R-:W2:Y:S01]  /*33ed0*/  LDL.LU.64 R26, [R1+0x58] ;  /* 0x00005800011a7983 */ /* 0x001ea20000300a00 */
[----:B------:R0:W-:Y:S03]  /*33ee0*/  STL.64 [R1+0xf60], R6 ;  /* 0x000f600601007387 */ /* 0x0001e60000100a00 */
[----:B0-----:R-:W4:Y:S04]  /*33ef0*/  LDL.LU.64 R6, [R1+0x18] ;  /* 0x0000180001067983 */ /* 0x001f280000300a00 */
[----:B----4-:R0:W-:Y:S04]  /*33f00*/  STL.64 [R1+0xf78], R6 ;  /* 0x000f780601007387 */ /* 0x0101e80000100a00 */
[----:B0-----:R-:W4:Y:S01]  /*33f10*/  LDL.LU.64 R6, [R1+0x28] ;  /* 0x0000280001067983 */ /* 0x001f220000300a00 */
[C---:B---3--:R-:W-:Y:S03]  /*33f20*/  HMMA.16816.F32 R12, R20.reuse, R10, R12 ;  /* 0x0000000a140c723c */ /* 0x048fe6000000180c */
[----:B----4-:R0:W-:Y:S04]  /*33f30*/  STL.64 [R1+0xf80], R6 ;  /* 0x000f800601007387 */ /* 0x0101e80000100a00 */
[----:B0-----:R-:W3:Y:S04]  /*33f40*/  LDL.LU.64 R6, [R1+0x38] ;  /* 0x0000380001067983 */ /* 0x001ee80000300a00 */
[----:B---3--:R0:W-:Y:S04]  /*33f50*/  STL.64 [R1+0xf98], R6 ;  /* 0x000f980601007387 */ /* 0x0081e80000100a00 */
[----:B0-----:R-:W3:Y:S08]  /*33f60*/  LDL.LU.64 R6, [R1+0x48] ;  /* 0x0000480001067983 */ /* 0x001ef00000300a00 */
[----:B------:R-:W-:Y:S02]  /*33f70*/  STL.64 [R1+0x3f0], R12 ;  /* 0x0003f00c01007387 */ /* 0x000fe40000100a00 */
[----:B------:R0:W-:Y:S02]  /*33f80*/  STL.64 [R1+0x3f8], R14 ;  /* 0x0003f80e01007387 */ /* 0x0001e40000100a00 */
[----:B0-----:R-:W4:Y:S01]  /*33f90*/  LDL.LU.64 R14, [R1+0xfc0] ;  /* 0x000fc000010e7983 */ /* 0x001f220000300a00 */
[----:B------:R0:W-:Y:S02]  /*33fa0*/  STL.64 [R1+0xf58], R10 ;  /* 0x000f580a01007387 */ /* 0x0001e40000100a00 */
        /* <DEDUP_REMOVED lines=17> */
[----:B------:R-:W4:Y:S01]  /*340c0*/  LDL.LU.64 R18, [R1+0xfb8] ;  /* 0x000fb80001127983 */ /* 0x000f220000300a00 */
[----:B------:R-:W4:Y:S11]  /*340d0*/  LDL.LU.64 R16, [R1+0xfb0] ;  /* 0x000fb00001107983 */ /* 0x000f360000300a00 */
[----:B------:R0:W-:Y:S02]  /*340e0*/  STL.64 [R1+0x300], R20 ;  /* 0x0003001401007387 */ /* 0x0001e40000100a00 */
[----:B------:R1:W-:Y:S01]  /*340f0*/  STL.64 [R1+0x308], R22 ;  /* 0x0003081601007387 */ /* 0x0003e20000100a00 */
[----:B0-----:R-:W4:Y:S01]  /*34100*/  LDL.LU R20, [R1+0x290] ;  /* 0x0002900001147983 */ /* 0x001f220000300800 */
[----:B------:R-:W4:Y:S02]  /*34110*/  LDL.LU R21, [R1+0x294] ;  /* 0x0002940001157983 */ /* 0x000f240000300800 */
[----:B-1----:R-:W4:Y:S02]  /*34120*/  LDL.LU R22, [R1+0x298] ;  /* 0x0002980001167983 */ /* 0x002f240000300800 */
[----:B------:R-:W4:Y:S01]  /*34130*/  LDL.LU R23, [R1+0x29c] ;  /* 0x00029c0001177983 */ /* 0x000f220000300800 */
[----:B------:R0:W-:Y:S01]  /*34140*/  STL [R1+0xf54], R14 ;  /* 0x000f540e01007387 */ /* 0x0001e20000100800 */
[----:B------:R1:W-:Y:S02]  /*34150*/  STL [R1+0xf50], R15 ;  /* 0x000f500f01007387 */ /* 0x0003e40000100800 */
[----:B------:R-:W2:Y:S02]  /*34160*/  LDL.LU R12, [R1+0x260] ;  /* 0x00026000010c7983 */ /* 0x000ea40000300800 */
[----:B------:R-:W2:Y:S01]  /*34170*/  LDL.LU R13, [R1+0x264] ;  /* 0x00026400010d7983 */ /* 0x000ea20000300800 */
[----:B0-----:R-:W2:Y:S01]  /*34180*/  LDL.LU R14, [R1+0x268] ;  /* 0x00026800010e7983 */ /* 0x001ea20000300800 */
[----:B-1----:R-:W2:Y:S01]  /*34190*/  LDL.LU R15, [R1+0x26c] ;  /* 0x00026c00010f7983 */ /* 0x002ea20000300800 */
[C---:B----4-:R-:W-:Y:S11]  /*341a0*/  HMMA.16816.F32 R20, R16.reuse, R26, R20 ;  /* 0x0000001a1014723c */ /* 0x050ff60000001814 */
[----:B------:R-:W-:Y:S11]  /*341b0*/  @!UPT UIADD3 URZ, URZ, URZ, URZ ;  /* 0x0000003f3f3ff290 */ /* 0x000ff6000fffe03f */
[----:B------:R-:W-:Y:S01]  /*341c0*/  @!UPT UIADD3 URZ, URZ, URZ, URZ ;  /* 0x0000003f3f3ff290 */ /* 0x000fe2000fffe03f */
[----:B------:R0:W-:Y:S01]  /*341d0*/  STL.64 [R1+0x2e0], R20 ;  /* 0x0002e01401007387 */ /* 0x0001e20000100a00 */
[----:B------:R1:W-:Y:S02]  /*341e0*/  STL.64 [R1+0x2e8], R22 ;  /* 0x0002e81601007387 */ /* 0x0003e40000100a00 */
[----:B0-----:R-:W-:Y:S02]  /*341f0*/  IMAD.MOV.U32 R21, RZ, RZ, R27 ;  /* 0x000000ffff157224 */ /* 0x001fe400078e001b */
[----:B-1----:R-:W-:Y:S02]  /*34200*/  IMAD.MOV.U32 R22, RZ, RZ, R26 ;  /* 0x000000ffff167224 */ /* 0x002fe400078e001a */
[----:B------:R-:W3:Y:S01]  /*34210*/  LDL.LU.64 R26, [R1+0xfa8] ;  /* 0x000fa800011a7983 */ /* 0x000ee20000300a00 */
        /* <DEDUP_REMOVED lines=18> */
[C---:B---3--:R-:W-:Y:S11]  /*34340*/  HMMA.16816.F32 R12, R16.reuse, R6, R12 ;  /* 0x00000006100c723c */ /* 0x048ff6000000180c */
[----:B------:R-:W-:Y:S11]  /*34350*/  @!UPT UIADD3 URZ, URZ, URZ, URZ ;  /* 0x0000003f3f3ff290 */ /* 0x000ff6000fffe03f */
[----:B------:R-:W-:Y:S01]  /*34360*/  @!UPT UIADD3 URZ, URZ, URZ, URZ ;  /* 0x0000003f3f3ff290 */ /* 0x000fe2000fffe03f */
[----:B------:R-:W-:Y:S01]  /*34370*/  STL.64 [R1+0x2b0], R12 ;  /* 0x0002b00c01007387 */ /* 0x000fe20000100a00 */
[----:B------:R0:W-:Y:S02]  /*34380*/  STL.64 [R1+0x2b8], R14 ;  /* 0x0002b80e01007387 */ /* 0x0001e40000100a00 */
[----:B0-----:R-:W-:Y:S02]  /*34390*/  IMAD.MOV.U32 R14, RZ, RZ, R6 ;  /* 0x000000ffff0e7224 */ /* 0x001fe400078e0006 */
        /* <DEDUP_REMOVED lines=17> */
[----:B------:R-:W3:Y:S02]  /*344b0*/  LDL.LU R23, [R1+0x8f0] ;  /* 0x0008f00001177983 */ /* 0x000ee40000300800 */
[----:B------:R-:W4:Y:S02]  /*344c0*/  LDL.LU R29, [R1+0x758] ;  /* 0x00075800011d7983 */ /* 0x000f240000300800 */
[----:B------:R-:W2:Y:S01]  /*344d0*/  LDL.LU R5, [R1+0x8e8] ;  /* 0x0008e80001057983 */ /* 0x000ea20000300800 */
[----:B------:R-:W2:Y:S01]  /*344e0*/  LDL.LU R9, [R1+0x8e4] ;  /* 0x0008e40001097983 */ /* 0x000ea20000300800 */
[----:B------:R-:W2:Y:S02]  /*344f0*/  LDL.LU R4, [R1+0x8e0] ;  /* 0x0008e00001047983 */ /* 0x000ea40000300800 */
[----:B------:R0:W-:Y:S02]  /*34500*/  STL.64 [R1+0xec8], R6 ;  /* 0x000ec80601007387 */ /* 0x0001e40000100a00 */
[----:B0-----:R-:W-:-:S02]  /*34510*/  IMAD.MOV.U32 R6, RZ, RZ, R3 ;  /* 0x000000ffff067224 */ /* 0x001fc400078e0003 */
[----:B------:R-:W-:Y:S01]  /*34520*/  IMAD.MOV.U32 R7, RZ, RZ, R2 ;  /* 0x000000ffff077224 */ /* 0x000fe200078e0002 */
[----:B--2---:R0:W-:Y:S04]  /*34530*/  STL.64 [R1+0xec0], R4 ;  /* 0x000ec00401007387 */ /* 0x0041e80000100a00 */
[----:B------:R1:W-:Y:S01]  /*34540*/  STL.64 [R1+0xee0], R6 ;  /* 0x000ee00601007387 */ /* 0x0003e20000100a00 */
[----:B0-----:R-:W2:Y:S01]  /*34550*/  LDL.LU R4, [R1+0x230] ;  /* 0x0002300001047983 */ /* 0x001ea20000300800 */
[----:B------:R-:W2:Y:S02]  /*34560*/  LDL.LU R5, [R1+0x234] ;  /* 0x0002340001057983 */ /* 0x000ea40000300800 */
[----:B-1----:R-:W2:Y:S02]  /*34570*/  LDL.LU R6, [R1+0x238] ;  /* 0x0002380001067983 */ /* 0x002ea40000300800 */
[----:B------:R-:W3:Y:S02]  /*34580*/  LDL.LU R8, [R1+0x8dc] ;  /* 0x0008dc0001087983 */ /* 0x000ee40000300800 */
[----:B------:R-:W-:Y:S01]  /*34590*/  IMAD.MOV.U32 R7, RZ, RZ, R0 ;  /* 0x000000ffff077224 */ /* 0x000fe200078e0000 */
[----:B------:R-:W3:Y:S01]  /*345a0*/  LDL.LU R28, [R1+0x8ec] ;  /* 0x0008ec00011c7983 */ /* 0x000ee20000300800 */
[----:B------:R-:W3:Y:S02]  /*345b0*/  LDL.LU R13, [R1+0x8d4] ;  /* 0x0008d400010d7983 */ /* 0x000ee40000300800 */
[----:B------:R-:W3:Y:S02]  /*345c0*/  LDL.LU R3, [R1+0x74c] ;  /* 0x00074c0001037983 */ /* 0x000ee40000300800 */
[----:B------:R-:W3:Y:S01]  /*345d0*/  LDL.LU R12, [R1+0x8cc] ;  /* 0x0008cc00010c7983 */ /* 0x000ee20000300800 */
[----:B------:R-:W3:Y:S01]  /*345e0*/  LDL.LU R2, [R1+0x754] ;  /* 0x0007540001027983 */ /* 0x000ee20000300800 */
[----:B------:R-:W3:Y:S01]  /*345f0*/  LDL.LU R0, [R1+0x8c4] ;  /* 0x0008c40001007983 */ /* 0x000ee20000300800 */
[----:B--2---:R-:W-:Y:S11]  /*34600*/  HMMA.16816.F32 R4, R16, R10, R4 ;  /* 0x0000000a1004723c */ /* 0x004ff60000001804 */
[----:B------:R-:W-:Y:S11]  /*34610*/  @!UPT UIADD3 URZ, URZ, URZ, URZ ;  /* 0x0000003f3f3ff290 */ /* 0x000ff6000fffe03f */
[----:B------:R-:W-:Y:S01]  /*34620*/  @!UPT UIADD3 URZ, URZ, URZ, URZ ;  /* 0x0000003f3f3ff290 */ /* 0x000fe2000fffe03f */
[----:B------:R-:W-:Y:S01]  /*34630*/  STL.64 [R1+0x280], R4 ;  /* 0x0002800401007387 */ /* 0x000fe20000100a00 */
[----:B------:R0:W-:Y:S02]  /*34640*/  STL.64 [R1+0x288], R6 ;  /* 0x0002880601007387 */ /* 0x0001e40000100a00 */
[----:B------:R-:W-:Y:S02]  /*34650*/  IMAD.MOV.U32 R20, RZ, RZ, R7 ;  /* 0x000000ffff147224 */ /* 0x000fe400078e0007 */
[----:B0-----:R-:W-:Y:S02]  /*34660*/  IMAD.MOV.U32 R6, RZ, RZ, R14 ;  /* 0x000000ffff067224 */ /* 0x001fe400078e000e */
[----:B------:R-:W-:Y:S01]  /*34670*/  IMAD.MOV.U32 R7, RZ, RZ, R15 ;  /* 0x000000ffff077224 */ /* 0x000fe200078e000f */
[----:B------:R-:W2:Y:S01]  /*34680*/  LDL.LU R14, [R1+0xf54] ;  /* 0x000f5400010e7983 */ /* 0x000ea20000300800 */
[----:B------:R-:W2:Y:S03]  /*34690*/  LDL.LU R15, [R1+0xf50] ;  /* 0x000f5000010f7983 */ /* 0x000ea60000300800 */
[----:B------:R0:W-:Y:S02]  /*346a0*/  STL.64 [R1+0xef8], R6 ;  /* 0x000ef80601007387 */ /* 0x0001e40000100a00 */
[----:B0-----:R-:W-:-:S02]  /*346b0*/  IMAD.MOV.U32 R6, RZ, RZ, R27 ;  /* 0x000000ffff067224 */ /* 0x001fc400078e001b */
[----:B------:R-:W-:-:S05]  /*346c0*/  IMAD.MOV.U32 R7, RZ, RZ, R26 ;  /* 0x000000ffff077224 */ /* 0x000fca00078e001a */
[----:B------:R-:W-:Y:S01]  /*346d0*/  STL.64 [R1+0xf10], R6 ;  /* 0x000f100601007387 */ /* 0x000fe20000100a00 */
[----:B------:R-:W-:Y:S02]  /*346e0*/  STL.64 [R1+0xeb8], R10 ;  /* 0x000eb80a01007387 */ /* 0x000fe40000100a00 */
[----:B---3--:R0:W-:Y:S02]  /*346f0*/  STL.64 [R1+0xeb0], R8 ;  /* 0x000eb00801007387 */ /* 0x0081e40000100a00 */
[----:B0-----:R-:W3:Y:S01]  /*34700*/  LDL.LU R8, [R1+0x440] ;  /* 0x0004400001087983 */ /* 0x001ee20000300800 */
[----:B------:R-:W3:Y:S02]  /*34710*/  LDL.LU R9, [R1+0x444] ;  /* 0x0004440001097983 */ /* 0x000ee40000300800 */
[----:B------:R-:W2:Y:S02]  /*34720*/  LDL.LU R10, [R1+0x448] ;  /* 0x00044800010a7983 */ /* 0x000ea40000300800 */
[----:B------:R-:W2:Y:S02]  /*34730*/  LDL.LU R11, [R1+0x44c] ;  /* 0x00044c00010b7983 */ /* 0x000ea40000300800 */
[----:B------:R-:W-:-:S02]  /*34740*/  IMAD.MOV.U32 R6, RZ, RZ, R25 ;  /* 0x000000ffff067224 */ /* 0x000fc400078e0019 */
[----:B------:R-:W-:-:S05]  /*34750*/  IMAD.MOV.U32 R7, RZ, RZ, R24 ;  /* 0x000000ffff077224 */ /* 0x000fca00078e0018 */
[----:B------:R-:W-:Y:S04]  /*34760*/  STL.64 [R1+0xf28], R6 ;  /* 0x000f280601007387 */ /* 0x000fe80000100a00 */
[----:B--2---:R-:W-:Y:S01]  /*34770*/  STL.64 [R1+0xed8], R10 ;  /* 0x000ed80a01007387 */ /* 0x004fe20000100a00 */
[----:B---3--:R0:W-:Y:S03]  /*34780*/  STL.64 [R1+0xed0], R8 ;  /* 0x000ed00801007387 */ /* 0x0081e60000100a00 */
[----:B0-----:R-:W2:Y:S01]  /*34790*/  LDL.LU R8, [R1+0x340] ;  /* 0x0003400001087983 */ /* 0x001ea20000300800 */
[----:B------:R-:W2:Y:S02]  /*347a0*/  LDL.LU R9, [R1+0x344] ;  /* 0x0003440001097983 */ /* 0x000ea40000300800 */
[----:B------:R-:W3:Y:S02]  /*347b0*/  LDL.LU R10, [R1+0x348] ;  /* 0x00034800010a7983 */ /* 0x000ee40000300800 */
[----:B------:R-:W3:Y:S01]  /*347c0*/  LDL.LU R11, [R1+0x34c] ;  /* 0x00034c00010b7983 */ /* 0x000ee20000300800 */
[----:B------:R-:W2:Y:S01]  /*347d0*/  LDL.LU R24, [R1+0x90] ;  /* 0x0000900001187983 */ /* 0x000ea20000300800 */
        /* <DEDUP_REMOVED lines=11> */
[----:B0-----:R-:W2:Y:S01]  /*34890*/  LDL.LU R8, [R1] ;  /* 0x0000000001087983 */ /* 0x001ea20000300800 */
        /* <DEDUP_REMOVED lines=9> */
[----:B------:R-:W-:Y:S01]  /*34930*/  IMAD.MOV.U32 R7, RZ, RZ, R21 ;  /* 0x000000ffff077224 */ /* 0x000fe200078e0015 */
[----:B---3--:R-:W-:Y:S01]  /*34940*/  STL.64 [R1+0xf38], R10 ;  /* 0x000f380a01007387 */ /* 0x008fe20000100a00 */
[----:B--2---:R0:W-:Y:S03]  /*34950*/  STL.64 [R1+0xf30], R8 ;  /* 0x000f300801007387 */ /* 0x0041e60000100a00 */
[----:B0-----:R-:W2:Y:S01]  /*34960*/  LDL.LU R8, [R1+0x70] ;  /* 0x0000700001087983 */ /* 0x001ea20000300800 */
[----:B------:R-:W2:Y:S02]  /*34970*/  LDL.LU R9, [R1+0x74] ;  /* 0x0000740001097983 */ /* 0x000ea40000300800 */
[----:B------:R-:W2:Y:S02]  /*34980*/  LDL.LU R10, [R1+0x78] ;  /* 0x00007800010a7983 */ /* 0x000ea40000300800 */
[----:B------:R-:W2:Y:S01]  /*34990*/  LDL.LU R11, [R1+0x7c] ;  /* 0x00007c00010b7983 */ /* 0x000ea20000300800 */
[----:B------:R-:W3:Y:S01]  /*349a0*/  LDL R21, [R1+0xcf4] ;  /* 0x000cf40001157983 */ /* 0x000ee20000100800 */
[----:B------:R0:W-:Y:S02]  /*349b0*/  STL [R1+0xe38], R20 ;  /* 0x000e381401007387 */ /* 0x0001e40000100800 */
[----:B------:R-:W-:Y:S02]  /*349c0*/  STL [R1+0xeac], R23 ;  /* 0x000eac1701007387 */ /* 0x000fe40000100800 */
[----:B------:R-:W-:Y:S01]  /*349d0*/  IMAD.MOV.U32 R6, RZ, RZ, R22 ;  /* 0x000000ffff067224 */ /* 0x000fe200078e0016 */
[----:B----4-:R-:W-:Y:S01]  /*349e0*/  HMMA.16816.F32 R16, R16, R14, R24 ;  /* 0x0000000e1010723c */ /* 0x010fe20000001818 */
[----:B---3--:R1:W-:Y:S01]  /*349f0*/  STL [R1+0xea8], R21 ;  /* 0x000ea81501007387 */ /* 0x0083e20000100800 */
[----:B0-----:R-:W3:Y:S03]  /*34a00*/  LDL.LU R20, [R1+0x430] ;  /* 0x0004300001147983 */ /* 0x001ee60000300800 */
[----:B-1----:R-:W3:Y:S01]  /*34a10*/  LDL.LU R21, [R1+0x434] ;  /* 0x0004340001157983 */ /* 0x002ee20000300800 */
[----:B------:R-:W3:Y:S02]  /*34a20*/  LDL.LU R22, [R1+0x438] ;  /* 0x0004380001167983 */ /* 0x000ee40000300800 */
[----:B------:R-:W3:Y:S02]  /*34a30*/  LDL.LU R23, [R1+0x43c] ;  /* 0x00043c0001177983 */ /* 0x000ee40000300800 */
[----:B------:R-:W2:Y:S01]  /*34a40*/  LDL.LU.64 R26, [R1+0xf48] ;  /* 0x000f4800011a7983 */ /* 0x000ea20000300a00 */
[----:B------:R-:W2:Y:S11]  /*34a50*/  LDL.LU.64 R24, [R1+0xf40] ;  /* 0x000f400001187983 */ /* 0x000eb60000300a00 */
[----:B------:R-:W-:Y:S01]  /*34a60*/  @!UPT UIADD3 URZ, URZ, URZ, URZ ;  /* 0x0000003f3f3ff290 */ /* 0x000fe2000fffe03f */
[----:B------:R0:W-:Y:S02]  /*34a70*/  STL.64 [R1+0xd0], R16 ;  /* 0x0000d01001007387 */ /* 0x0001e40000100a00 */
[----:B------:R-:W-:Y:S02]  /*34a80*/  STL.64 [R1+0xd8], R18 ;  /* 0x0000d81201007387 */ /* 0x000fe40000100a00 */
[----:B0-----:R-:W-:-:S05]  /*34a90*/  IMAD.MOV.U32 R16, RZ, RZ, R19 ;  /* 0x000000ffff107224 */ /* 0x001fca00078e0013 */
[----:B------:R0:W-:Y:S04]  /*34aa0*/  STL [R1+0xe3c], R16 ;  /* 0x000e3c1001007387 */ /* 0x0001e80000100800 */
        /* <DEDUP_REMOVED lines=39> */
[----:B------:R-:W3:Y:S01]  /*34d20*/  LDL.LU.64 R4, [R1+0xec0] ;  /* 0x000ec00001047983 */ /* 0x000ee20000300a00 */
[C---:B--2---:R-:W-:Y:S11]  /*34d30*/  HMMA.16816.F32 R8, R24.reuse, R6, R8 ;  /* 0x000000061808723c */ /* 0x044ff60000001808 */
[----:B------:R-:W-:Y:S11]  /*34d40*/  @!UPT UIADD3 URZ, URZ, URZ, URZ ;  /* 0x0000003f3f3ff290 */ /* 0x000ff6000fffe03f */
[----:B------:R-:W-:Y:S01]  /*34d50*/  @!UPT UIADD3 URZ, URZ, URZ, URZ ;  /* 0x0000003f3f3ff290 */ /* 0x000fe2000fffe03f */
[----:B------:R-:W-:Y:S01]  /*34d60*/  STL.64 [R1+0x80], R8 ;  /* 0x0000800801007387 */ /* 0x000fe20000100a00 */
[----:B------:R0:W-:Y:S03]  /*34d70*/  STL.64 [R1+0x88], R10 ;  /* 0x0000880a01007387 */ /* 0x0001e60000100a00 */
[----:B0-----:R-:W3:Y:S01]  /*34d80*/  LDL.LU.64 R10, [R1+0xeb8] ;  /* 0x000eb800010a7983 */ /* 0x001ee20000300a00 */
[----:B------:R-:W2:Y:S01]  /*34d90*/  LDL.LU.64 R8, [R1+0xeb0] ;  /* 0x000eb00001087983 */ /* 0x000ea20000300a00 */
[C---:B---3--:R-:W-:Y:S11]  /*34da0*/  HMMA.16816.F32 R20, R24.reuse, R10, R20 ;  /* 0x0000000a1814723c */ /* 0x048ff60000001814 */
[----:B------:R-:W-:Y:S11]  /*34db0*/  @!UPT UIADD3 URZ, URZ, URZ, URZ ;  /* 0x0000003f3f3ff290 */ /* 0x000ff6000fffe03f */
[----:B------:R-:W-:Y:S01]  /*34dc0*/  @!UPT UIADD3 URZ, URZ, URZ, URZ ;  /* 0x0000003f3f3ff290 */ /* 0x000fe2000fffe03f */
[----:B------:R-:W-:Y:S01]  /*34dd0*/  STL.64 [R1+0x70], R20 ;  /* 0x0000701401007387 */ /* 0x000fe20000100a00 */
[----:B------:R0:W-:Y:S02]  /*34de0*/  STL.64 [R1+0x78], R22 ;  /* 0x0000781601007387 */ /* 0x0001e40000100a00 */
[----:B------:R-:W-:Y:S02]  /*34df0*/  IMAD.MOV.U32 R7, RZ, RZ, R23 ;  /* 0x000000ffff077224 */ /* 0x000fe400078e0017 */
[----:B0-----:R-:W3:Y:S01]  /*34e00*/  LDL.LU R23, [R1+0xeac] ;  /* 0x000eac0001177983 */ /* 0x001ee20000300800 */
[----:B----4-:R-:W-:Y:S01]  /*34e10*/  HMMA.16816.F32 R16, R24, R14, R16 ;  /* 0x0000000e1810723c */ /* 0x010fe20000001810 */
[----:B------:R-:W4:Y:S02]  /*34e20*/  LDL.LU R21, [R1+0xea8] ;  /* 0x000ea80001157983 */ /* 0x000f240000300800 */
[----:B------:R-:W-:Y:S01]  /*34e30*/  STL [R1+0xe40], R7 ;  /* 0x000e400701007387 */ /* 0x000fe20000100800 */
[----:B------:R-:W-:-:S02]  /*34e40*/  IADD3 R29, P5, R29, UR12, RZ ;  /* 0x0000000c1d1d7c10 */ /* 0x000fc4000ffbe0ff */
[----:B------:R-:W-:Y:S02]  /*34e50*/  IADD3 R5, P6, R5, UR12, RZ ;  /* 0x0000000c05057c10 */ /* 0x000fe4000ffde0ff */
[----:B--2---:R-:W-:Y:S02]  /*34e60*/  IADD3 R9, P1, R9, UR12, RZ ;  /* 0x0000000c09097c10 */ /* 0x004fe4000ff3e0ff */
[----:B------:R-:W-:Y:S02]  /*34e70*/  IADD3 R4, P2, R4, UR12, RZ ;  /* 0x0000000c04047c10 */ /* 0x000fe4000ff5e0ff */
[----:B------:R-:W-:Y:S02]  /*34e80*/  IADD3 R8, P3, R8, UR12, RZ ;  /* 0x0000000c08087c10 */ /* 0x000fe4000ff7e0ff */
[----:B------:R-:W-:-:S10]  /*34e90*/  IADD3.X R3, R3, UR6, RZ, P5, !PT ;  /* 0x0000000603037c10 */ /* 0x000fd4000affe4ff */
[----:B------:R-:W-:Y:S01]  /*34ea0*/  IMAD.MOV.U32 R6, RZ, RZ, R19 ;  /* 0x000000ffff067224 */ /* 0x000fe200078e0013 */
[----:B------:R-:W-:Y:S01]  /*34eb0*/  STL.64 [R1+0x60], R16 ;  /* 0x0000601001007387 */ /* 0x000fe20000100a00 */
[----:B------:R-:W-:Y:S03]  /*34ec0*/  STL.64 [R1+0x68], R18 ;  /* 0x0000681201007387 */ /* 0x000fe60000100a00 */
[----:B------:R0:W-:Y:S01]  /*34ed0*/  STL [R1+0xe44], R6 ;  /* 0x000e440601007387 */ /* 0x0001e20000100800 */
[----:B---3--:R-:W-:-:S04]  /*34ee0*/  IADD3 R23, P4, R23, UR12, RZ ;  /* 0x0000000c17177c10 */ /* 0x008fc8000ff9e0ff */
[----:B------:R-:W-:Y:S01]  /*34ef0*/  IADD3.X R28, R28, UR6, RZ, P4, !PT ;  /* 0x000000061c1c7c10 */ /* 0x000fe2000a7fe4ff */
[----:B------:R-:W-:Y:S01]  /*34f00*/  STL [R1+0x8f0], R23 ;  /* 0x0008f01701007387 */ /* 0x000fe20000100800 */
[----:B------:R-:W-:Y:S02]  /*34f10*/  STL [R1+0x758], R29 ;  /* 0x0007581d01007387 */ /* 0x000fe40000100800 */
[----:B------:R-:W-:Y:S01]  /*34f20*/  STL [R1+0x8e8], R5 ;  /* 0x0008e80501007387 */ /* 0x000fe20000100800 */
[----:B------:R-:W-:Y:S01]  /*34f30*/  IADD3 R13, P4, R13, UR12, RZ ;  /* 0x0000000c0d0d7c10 */ /* 0x000fe2000ff9e0ff */
[----:B------:R-:W-:Y:S01]  /*34f40*/  STL [R1+0x8e4], R9 ;  /* 0x0008e40901007387 */ /* 0x000fe20000100800 */
[----:B------:R-:W-:Y:S02]  /*34f50*/  STL [R1+0x8e0], R4 ;  /* 0x0008e00401007387 */ /* 0x000fe40000100800 */
[----:B------:R-:W-:Y:S02]  /*34f60*/  STL [R1+0x8dc], R8 ;  /* 0x0008dc0801007387 */ /* 0x000fe40000100800 */
[----:B------:R-:W-:Y:S01]  /*34f70*/  STL [R1+0x8ec], R28 ;  /* 0x0008ec1c01007387 */ /* 0x000fe20000100800 */
[----:B------:R-:W-:Y:S01]  /*34f80*/  STL [R1+0x8d4], R13 ;  /* 0x0008d40d01007387 */ /* 0x000fe20000100800 */
[----:B------:R-:W-:Y:S02]  /*34f90*/  STL [R1+0x74c], R3 ;  /* 0x00074c0301007387 */ /* 0x000fe40000100800 */
[----:B0-----:R-:W2:Y:S01]  /*34fa0*/  LDL.LU R6, [R1+0x748] ;  /* 0x0007480001067983 */ /* 0x001ea20000300800 */
[----:B------:R-:W-:-:S02]  /*34fb0*/  IADD3 R12, P5, R12, UR12, RZ ;  /* 0x0000000c0c0c7c10 */ /* 0x000fc4000ffbe0ff */
[----:B------:R-:W-:-:S03]  /*34fc0*/  IADD3.X R2, R2, UR6, RZ, P6, !PT ;  /* 0x0000000602027c10 */ /* 0x000fc6000b7fe4ff */
[----:B------:R-:W-:Y:S04]  /*34fd0*/  STL [R1+0x8cc], R12 ;  /* 0x0008cc0c01007387 */ /* 0x000fe80000100800 */
[----:B--2---:R0:W-:Y:S01]  /*34fe0*/  STL [R1+0xea0], R6 ;  /* 0x000ea00601007387 */ /* 0x0041e20000100800 */
[----:B------:R-:W-:Y:S03]  /*34ff0*/  STL [R1+0x754], R2 ;  /* 0x0007540201007387 */ /* 0x000fe60000100800 */
[----:B0-----:R-:W2:Y:S01]  /*35000*/  LDL.LU R6, [R1+0x8bc] ;  /* 0x0008bc0001067983 */ /* 0x001ea20000300800 */
[----:B------:R-:W-:-:S05]  /*35010*/  IADD3 R0, P6, R0, UR12, RZ ;  /* 0x0000000c00007c10 */ /* 0x000fca000ffde0ff */
[----:B------:R-:W-:Y:S01]  /*35020*/  STL [R1+0x8c4], R0 ;  /* 0x0008c40001007387 */ /* 0x000fe20000100800 */
[----:B------:R-:W-:-:S03]  /*35030*/  UIADD3 UR4, UR4, 0x1, URZ ;  /* 0x0000000104047890 */ /* 0x000fc6000fffe03f */
[----:B--2---:R0:W-:Y:S04]  /*35040*/  STL [R1+0xea4], R6 ;  /* 0x000ea40601007387 */ /* 0x0041e80000100800 */
[----:B0-----:R-:W2:Y:S01]  /*35050*/  LDL.LU R6, [R1+0x750] ;  /* 0x0007500001067983 */ /* 0x001ea20000300800 */
[----:B------:R-:W3:Y:S02]  /*35060*/  LDL.LU R24, [R1+0x8b4] ;  /* 0x0008b40001187983 */ /* 0x000ee40000300800 */
[----:B------:R-:W3:Y:S02]  /*35070*/  LDL.LU R25, [R1+0x8d8] ;  /* 0x0008d80001197983 */ /* 0x000ee40000300800 */
[----:B------:R-:W3:Y:S01]  /*35080*/  LDL.LU R26, [R1+0x8ac] ;  /* 0x0008ac00011a7983 */ /* 0x000ee20000300800 */
[----:B------:R-:W3:Y:S01]  /*35090*/  LDL.LU R27, [R1+0x8d0] ;  /* 0x0008d000011b7983 */ /* 0x000ee20000300800 */
        /* <DEDUP_REMOVED lines=8> */
[----:B------:R-:W3:Y:S01]  /*35120*/  LDL.LU R19, [R1+0x884] ;  /* 0x0008840001137983 */ /* 0x000ee20000300800 */
[----:B----4-:R-:W-:Y:S01]  /*35130*/  ISETP.NE.U32.AND P0, PT, R21, UR4, PT ;  /* 0x0000000415007c0c */ /* 0x010fe2000bf05070 */
[----:B------:R-:W4:Y:S01]  /*35140*/  LDL.LU R20, [R1+0x8a8] ;  /* 0x0008a80001147983 */ /* 0x000f220000300800 */
        /* <DEDUP_REMOVED lines=14> */
[----:B--2---:R-:W-:-:S05]  /*35230*/  IADD3.X R6, R6, UR6, RZ, P1, !PT ;  /* 0x0000000606067c10 */ /* 0x004fca0008ffe4ff */
[----:B------:R0:W-:Y:S04]  /*35240*/  STL [R1+0x750], R6 ;  /* 0x0007500601007387 */ /* 0x0001e80000100800 */
[----:B0-----:R-:W2:Y:S02]  /*35250*/  LDL.LU R6, [R1+0xea4] ;  /* 0x000ea40001067983 */ /* 0x001ea40000300800 */
[----:B--2---:R-:W-:-:S05]  /*35260*/  IADD3 R6, P1, R6, UR12, RZ ;  /* 0x0000000c06067c10 */ /* 0x004fca000ff3e0ff */
[----:B------:R0:W-:Y:S04]  /*35270*/  STL [R1+0x8bc], R6 ;  /* 0x0008bc0601007387 */ /* 0x0001e80000100800 */
[----:B0-----:R-:W2:Y:S01]  /*35280*/  LDL.LU R6, [R1+0xea0] ;  /* 0x000ea00001067983 */ /* 0x001ea20000300800 */
[----:B---3--:R-:W-:Y:S01]  /*35290*/  IADD3.X R25, R25, UR6, RZ, P3, !PT ;  /* 0x0000000619197c10 */ /* 0x008fe20009ffe4ff */
[----:B------:R-:W-:Y:S01]  /*352a0*/  IADD3 R26, P3, R26, UR12, RZ ;  /* 0x0000000c1a1a7c10 */ /* 0x000fe2000ff7e0ff */
[----:B------:R-:W-:Y:S01]  /*352b0*/  IADD3.X R27, R27, UR6, RZ, P4, !PT ;  /* 0x000000061b1b7c10 */ /* 0x000fe2000a7fe4ff */
[----:B------:R-:W-:Y:S01]  /*352c0*/  IADD3 R14, P4, R14, UR12, RZ ;  /* 0x0000000c0e0e7c10 */ /* 0x000fe2000ff9e0ff */
[----:B------:R-:W-:Y:S01]  /*352d0*/  IADD3.X R15, R15, UR6, RZ, P5, !PT ;  /* 0x000000060f0f7c10 */ /* 0x000fe2000affe4ff */
[----:B------:R-:W-:Y:S01]  /*352e0*/  IADD3 R7, P5, R7, UR12, RZ ;  /* 0x0000000c07077c10 */ /* 0x000fe2000ffbe0ff */
[----:B------:R-:W-:Y:S01]  /*352f0*/  IADD3.X R10, R10, UR6, RZ, P6, !PT ;  /* 0x000000060a0a7c10 */ /* 0x000fe2000b7fe4ff */
[----:B------:R-:W-:Y:S01]  /*35300*/  IADD3 R11, P6, R11, UR12, RZ ;  /* 0x0000000c0b0b7c10 */ /* 0x000fe2000ffde0ff */
[----:B------:R-:W-:Y:S01]  /*35310*/  IADD3.X R16, R16, UR6, RZ, P1, !PT ;  /* 0x0000000610107c10 */ /* 0x000fe20008ffe4ff */
[----:B------:R-:W-:Y:S01]  /*35320*/  IADD3 R17, P1, R17, UR12, RZ ;  /* 0x0000000c11117c10 */ /* 0x000fe2000ff3e0ff */
[----:B----4-:R-:W-:Y:S01]  /*35330*/  IADD3.X R20, R20, UR6, RZ, P3, !PT ;  /* 0x0000000614147c10 */ /* 0x010fe20009ffe4ff */
        /* <DEDUP_REMOVED lines=9> */
[----:B--2---:R-:W-:Y:S01]  /*353d0*/  IADD3.X R6, R6, UR6, RZ, P2, !PT ;  /* 0x0000000606067c10 */ /* 0x004fe200097fe4ff */
[----:B------:R-:W-:-:S04]  /*353e0*/  IADD3 R24, P2, R24, UR12, RZ ;  /* 0x0000000c18187c10 */ /* 0x000fc8000ff5e0ff */
[----:B------:R0:W-:Y:S01]  /*353f0*/  STL [R1+0x748], R6 ;  /* 0x0007480601007387 */ /* 0x0001e20000100800 */
[----:B------:R-:W-:Y:S02]  /*35400*/  STL [R1+0x8b4], R24 ;  /* 0x0008b41801007387 */ /* 0x000fe40000100800 */
[----:B------:R-:W-:Y:S02]  /*35410*/  STL [R1+0x8d8], R25 ;  /* 0x0008d81901007387 */ /* 0x000fe40000100800 */
[----:B------:R-:W-:Y:S01]  /*35420*/  STL [R1+0x8ac], R26 ;  /* 0x0008ac1a01007387 */ /* 0x000fe20000100800 */
[----:B------:R-:W-:Y:S01]  /*35430*/  STL [R1+0x8d0], R27 ;  /* 0x0008d01b01007387 */ /* 0x000fe20000100800 */
[----:B------:R-:W-:Y:S02]  /*35440*/  STL [R1+0x8a4], R14 ;  /* 0x0008a40e01007387 */ /* 0x000fe40000100800 */
[----:B------:R-:W-:Y:S02]  /*35450*/  STL [R1+0x8c8], R15 ;  /* 0x0008c80f01007387 */ /* 0x000fe40000100800 */
[----:B------:R-:W-:Y:S01]  /*35460*/  STL [R1+0x89c], R7 ;  /* 0x00089c0701007387 */ /* 0x000fe20000100800 */
[----:B------:R-:W-:Y:S01]  /*35470*/  IADD3.X R18, R18, UR6, RZ, P2, !PT ;  /* 0x0000000612127c10 */ /* 0x000fe200097fe4ff */
[----:B------:R-:W-:Y:S01]  /*35480*/  STL [R1+0x8c0], R10 ;  /* 0x0008c00a01007387 */ /* 0x000fe20000100800 */
[----:B------:R-:W-:Y:S01]  /*35490*/  IADD3 R19, P2, R19, UR12, RZ ;  /* 0x0000000c13137c10 */ /* 0x000fe2000ff5e0ff */
[----:B------:R-:W-:Y:S02]  /*354a0*/  STL [R1+0x894], R11 ;  /* 0x0008940b01007387 */ /* 0x000fe40000100800 */
[----:B------:R-:W-:Y:S01]  /*354b0*/  STL [R1+0x8b8], R16 ;  /* 0x0008b81001007387 */ /* 0x000fe20000100800 */
[----:B------:R-:W-:Y:S01]  /*354c0*/  STL [R1+0x88c], R17 ;  /* 0x00088c1101007387 */ /* 0x000fe20000100800 */
[----:B------:R-:W-:Y:S02]  /*354d0*/  STL [R1+0x8b0], R18 ;  /* 0x0008b01201007387 */ /* 0x000fe40000100800 */
[----:B------:R-:W-:Y:S02]  /*354e0*/  STL [R1+0x884], R19 ;  /* 0x0008841301007387 */ /* 0x000fe40000100800 */
[----:B------:R-:W-:Y:S01]  /*354f0*/  STL [R1+0x8a8], R20 ;  /* 0x0008a81401007387 */ /* 0x000fe20000100800 */
[----:B------:R-:W-:Y:S01]  /*35500*/  STL [R1+0x87c], R21 ;  /* 0x00087c1501007387 */ /* 0x000fe20000100800 */
[----:B------:R-:W-:Y:S02]  /*35510*/  STL [R1+0x8a0], R22 ;  /* 0x0008a01601007387 */ /* 0x000fe40000100800 */
[----:B------:R-:W-:Y:S02]  /*35520*/  STL [R1+0x874], R23 ;  /* 0x0008741701007387 */ /* 0x000fe40000100800 */
[----:B------:R-:W-:Y:S01]  /*35530*/  STL [R1+0x898], R29 ;  /* 0x0008981d01007387 */ /* 0x000fe20000100800 */
[----:B------:R-:W-:Y:S01]  /*35540*/  STL [R1+0x86c], R5 ;  /* 0x00086c0501007387 */ /* 0x000fe20000100800 */
[----:B------:R-:W-:Y:S01]  /*35550*/  IADD3.X R13, R13, UR6, RZ, P2, !PT ;  /* 0x000000060d0d7c10 */ /* 0x000fe200097fe4ff */
[----:B------:R-:W-:Y:S01]  /*35560*/  STL [R1+0x890], R9 ;  /* 0x0008900901007387 */ /* 0x000fe20000100800 */
[----:B------:R-:W-:Y:S01]  /*35570*/  IADD3 R3, P2, R3, UR12, RZ ;  /* 0x0000000c03037c10 */ /* 0x000fe2000ff5e0ff */
[----:B------:R-:W-:Y:S01]  /*35580*/  STL [R1+0x864], R4 ;  /* 0x0008640401007387 */ /* 0x000fe20000100800 */
[----:B------:R-:W-:Y:S02]  /*35590*/  STL [R1+0x888], R8 ;  /* 0x0008880801007387 */ /* 0x000fe40000100800 */
[----:B------:R-:W-:Y:S02]  /*355a0*/  STL [R1+0x85c], R28 ;  /* 0x00085c1c01007387 */ /* 0x000fe40000100800 */
[----:B------:R-:W-:Y:S01]  /*355b0*/  STL [R1+0x880], R13 ;  /* 0x0008800d01007387 */ /* 0x000fe20000100800 */
[----:B------:R-:W-:Y:S01]  /*355c0*/  STL [R1+0x854], R3 ;  /* 0x0008540301007387 */ /* 0x000fe20000100800 */
[----:B0-----:R-:W2:Y:S01]  /*355d0*/  LDL.LU R6, [R1+0x83c] ;  /* 0x00083c0001067983 */ /* 0x001ea20000300800 */
[----:B------:R-:W-:Y:S01]  /*355e0*/  IADD3.X R12, R12, UR6, RZ, P3, !PT ;  /* 0x000000060c0c7c10 */ /* 0x000fe20009ffe4ff */
[----:B------:R-:W-:-:S04]  /*355f0*/  IADD3 R2, P3, R2, UR12, RZ ;  /* 0x0000000c02027c10 */ /* 0x000fc8000ff7e0ff */
[----:B------:R-:W-:Y:S04]  /*35600*/  STL [R1+0x878], R12 ;  /* 0x0008780c01007387 */ /* 0x000fe80000100800 */
[----:B--2---:R0:W-:Y:S01]  /*35610*/  STL [R1+0xe98], R6 ;  /* 0x000e980601007387 */ /* 0x0041e20000100800 */
[----:B------:R-:W-:Y:S03]  /*35620*/  STL [R1+0x84c], R2 ;  /* 0x00084c0201007387 */ /* 0x000fe60000100800 */
[----:B0-----:R-:W2:Y:S01]  /*35630*/  LDL.LU R6, [R1+0x868] ;  /* 0x0008680001067983 */ /* 0x001ea20000300800 */
[----:B------:R-:W-:-:S05]  /*35640*/  IADD3.X R0, R0, UR6, RZ, P4, !PT ;  /* 0x0000000600007c10 */ /* 0x000fca000a7fe4ff */
[----:B------:R-:W-:Y:S04]  /*35650*/  STL [R1+0x870], R0 ;  /* 0x0008700001007387 */ /* 0x000fe80000100800 */
[----:B--2---:R0:W-:Y:S04]  /*35660*/  STL [R1+0xe9c], R6 ;  /* 0x000e9c0601007387 */ /* 0x0041e80000100800 */
[----:B0-----:R-:W2:Y:S01]  /*35670*/  LDL.LU R6, [R1+0x844] ;  /* 0x0008440001067983 */ /* 0x001ea20000300800 */
[----:B------:R-:W3:Y:S02]  /*35680*/  LDL.LU R24, [R1+0x860] ;  /* 0x0008600001187983 */ /* 0x000ee40000300800 */
[----:B------:R-:W4:Y:S02]  /*35690*/  LDL.LU R25, [R1+0x834] ;  /* 0x0008340001197983 */ /* 0x000f240000300800 */
        /* <DEDUP_REMOVED lines=26> */
[----:B--2---:R-:W-:-:S05]  /*35840*/  IADD3 R6, P4, R6, UR12, RZ ;  /* 0x0000000c06067c10 */ /* 0x004fca000ff9e0ff */
[----:B------:R0:W-:Y:S04]  /*35850*/  STL [R1+0x844], R6 ;  /* 0x0008440601007387 */ /* 0x0001e80000100800 */
[----:B0-----:R-:W2:Y:S02]  /*35860*/  LDL.LU R6, [R1+0xe9c] ;  /* 0x000e9c0001067983 */ /* 0x001ea40000300800 */
[----:B--2---:R-:W-:-:S05]  /*35870*/  IADD3.X R6, R6, UR6, RZ, P5, !PT ;  /* 0x0000000606067c10 */ /* 0x004fca000affe4ff */
[----:B------:R0:W-:Y:S04]  /*35880*/  STL [R1+0x868], R6 ;  /* 0x0008680601007387 */ /* 0x0001e80000100800 */
[----:B0-----:R-:W2:Y:S01]  /*35890*/  LDL.LU R6, [R1+0xe98] ;  /* 0x000e980001067983 */ /* 0x001ea20000300800 */
[----:B---3--:R-:W-:Y:S01]  /*358a0*/  IADD3.X R24, R24, UR6, RZ, P6, !PT ;  /* 0x0000000618187c10 */ /* 0x008fe2000b7fe4ff */
[----:B----4-:R-:W-:Y:S01]  /*358b0*/  IADD3 R25, P6, R25, UR12, RZ ;  /* 0x0000000c19197c10 */ /* 0x010fe2000ffde0ff */
        /* <DEDUP_REMOVED lines=18> */
[----:B------:R-:W-:-:S02]  /*359e0*/  IADD3.X R3, R3, UR6, RZ, P6, !PT ;  /* 0x0000000603037c10 */ /* 0x000fc4000b7fe4ff */
[----:B--2---:R-:W-:-:S05]  /*359f0*/  IADD3 R6, P5, R6, UR12, RZ ;  /* 0x0000000c06067c10 */ /* 0x004fca000ffbe0ff */
[----:B------:R0:W-:Y:S01]  /*35a00*/  STL [R1+0x83c], R6 ;  /* 0x00083c0601007387 */ /* 0x0001e20000100800 */
[----:B------:R-:W-:Y:S02]  /*35a10*/  STL [R1+0x860], R24 ;  /* 0x0008601801007387 */ /* 0x000fe40000100800 */
[----:B------:R-:W-:Y:S02]  /*35a20*/  STL [R1+0x834], R25 ;  /* 0x0008341901007387 */ /* 0x000fe40000100800 */
[----:B------:R-:W-:Y:S01]  /*35a30*/  STL [R1+0x858], R26 ;  /* 0x0008581a01007387 */ /* 0x000fe20000100800 */
[----:B------:R-:W-:Y:S01]  /*35a40*/  STL [R1+0x82c], R27 ;  /* 0x00082c1b01007387 */ /* 0x000fe20000100800 */
        /* <DEDUP_REMOVED lines=70> */
[----:B----4-:R-:W-:Y:S01]  /*35eb0*/  IADD3.X R25, R25, UR6, RZ, P4, !PT ;  /* 0x0000000619197c10 */ /* 0x010fe2000a7fe4ff */
[----:B---3--:R-:W-:Y:S01]  /*35ec0*/  IADD3 R26, P4, R26, UR12, RZ ;  /* 0x0000000c1a1a7c10 */ /* 0x008fe2000ff9e0ff */
        /* <DEDUP_REMOVED lines=892> */
[----:B------:R-:W-:Y:S02]  /*39690*/  IADD3.X R19, R19, UR7, RZ, P6, !PT ;  /* 0x0000000713137c10 */ /* 0x000fe4000b7fe4ff */
[----:B------:R-:W-:Y:S02]  /*396a0*/  IADD3.X R21, R21, UR7, RZ, P1, !PT ;  /* 0x0000000715157c10 */ /* 0x000fe40008ffe4ff */
[----:B------:R-:W-:Y:S02]  /*396b0*/  IADD3.X R23, R23, UR7, RZ, P3, !PT ;  /* 0x0000000717177c10 */ /* 0x000fe40009ffe4ff */
[----:B------:R-:W-:Y:S02]  /*396c0*/  IADD3.X R22, R22, UR7, RZ, P2, !PT ;  /* 0x0000000716167c10 */ /* 0x000fe400097fe4ff */
[----:B--2---:R-:W-:-:S05]  /*396d0*/  IADD3 R6, P4, R6, UR9, RZ ;  /* 0x0000000906067c10 */ /* 0x004fca000ff9e0ff */
[----:B------:R0:W-:Y:S04]  /*396e0*/  STL [R1+0x96c], R6 ;  /* 0x00096c0601007387 */ /* 0x0001e80000100800 */
[----:B0-----:R0:W5:Y:S01]  /*396f0*/  LDL.LU R6, [R1+0xe44] ;  /* 0x000e440001067983 */ /* 0x0011620000300800 */
[----:B------:R1:W-:Y:S03]  /*39700*/  STL [R1+0x990], R7 ;  /* 0x0009900701007387 */ /* 0x0003e60000100800 */
[----:B-1----:R0:W5:Y:S01]  /*39710*/  LDL.LU R7, [R1+0xe40] ;  /* 0x000e400001077983 */ /* 0x0021620000300800 */
[----:B------:R1:W-:Y:S03]  /*39720*/  STL [R1+0x964], R16 ;  /* 0x0009641001007387 */ /* 0x0003e60000100800 */
[----:B-1----:R0:W5:Y:S01]  /*39730*/  LDL.LU R16, [R1+0xe3c] ;  /* 0x000e3c0001107983 */ /* 0x0021620000300800 */
[----:B------:R1:W-:Y:S03]  /*39740*/  STL [R1+0x988], R20 ;  /* 0x0009881401007387 */ /* 0x0003e60000100800 */
[----:B-1----:R0:W5:Y:S01]  /*39750*/  LDL.LU R20, [R1+0xe38] ;  /* 0x000e380001147983 */ /* 0x0021620000300800 */
[----:B------:R1:W-:Y:S01]  /*39760*/  STL [R1+0x95c], R29 ;  /* 0x00095c1d01007387 */ /* 0x0003e20000100800 */
[----:B------:R-:W-:-:S02]  /*39770*/  IADD3.X R3, R3, UR7, RZ, P4, !PT ;  /* 0x0000000703037c10 */ /* 0x000fc4000a7fe4ff */
[----:B-1----:R0:W5:Y:S01]  /*39780*/  LDL.LU R29, [R1+0xe34] ;  /* 0x000e3400011d7983 */ /* 0x0021620000300800 */
[----:B------:R1:W-:Y:S01]  /*39790*/  STL [R1+0x980], R9 ;  /* 0x0009800901007387 */ /* 0x0003e20000100800 */
[----:B------:R-:W-:Y:S02]  /*397a0*/  IADD3 R2, P4, R2, UR9, RZ ;  /* 0x0000000902027c10 */ /* 0x000fe4000ff9e0ff */
[----:B-1----:R0:W5:Y:S01]  /*397b0*/  LDL.LU R9, [R1+0xe30] ;  /* 0x000e300001097983 */ /* 0x0021620000300800 */
[----:B------:R1:W-:Y:S03]  /*397c0*/  STL [R1+0x954], R5 ;  /* 0x0009540501007387 */ /* 0x0003e60000100800 */
        /* <DEDUP_REMOVED lines=14> */
[----:B------:R1:W-:Y:S03]  /*398b0*/  STL [R1+0x960], R12 ;  /* 0x0009600c01007387 */ /* 0x0003e60000100800 */
[----:B-1----:R0:W5:Y:S01]  /*398c0*/  LDL.LU R12, [R1+0xe10] ;  /* 0x000e1000010c7983 */ /* 0x0021620000300800 */
[----:B------:R1:W-:Y:S03]  /*398d0*/  STL [R1+0x934], R0 ;  /* 0x0009340001007387 */ /* 0x0003e60000100800 */
[----:B-1----:R0:W5:Y:S01]  /*398e0*/  LDL.LU R0, [R1+0xe0c] ;  /* 0x000e0c0001007983 */ /* 0x0021620000300800 */
[----:B------:R0:W-:Y:S02]  /*398f0*/  STL [R1+0x958], R24 ;  /* 0x0009581801007387 */ /* 0x0001e40000100800 */
[----:B------:R0:W-:Y:S02]  /*39900*/  STL [R1+0x92c], R25 ;  /* 0x00092c1901007387 */ /* 0x0001e40000100800 */
[----:B------:R0:W-:Y:S01]  /*39910*/  STL [R1+0x950], R26 ;  /* 0x0009501a01007387 */ /* 0x0001e20000100800 */
[----:B------:R0:W-:Y:S01]  /*39920*/  STL [R1+0x924], R27 ;  /* 0x0009241b01007387 */ /* 0x0001e20000100800 */
        /* <DEDUP_REMOVED lines=9> */
[----:B------:R0:W-:Y:S01]  /*399c0*/  STL [R1+0x918], R22 ;  /* 0x0009181601007387 */ /* 0x0001e20000100800 */
[----:B------:R-:W-:Y:S01]  /*399d0*/  @!P0 CALL.REL.NOINC `(.L_x_2) ;  /* 0x0000001000008944 */ /* 0x000fe20003c00000 */
[----:B------:R-:W-:Y:S05]  /*399e0*/  BRA `(.L_x_3) ;  /* 0xfffd64a000007947 */ /* 0x000fea000383ffff */
.L_x_2:
[----:B-----5:R1:W-:Y:S04]  /*399f0*/  STL [R1+0xfb4], R20 ;  /* 0x000fb41401007387 */ /* 0x0203e80000100800 */
[----:B-1----:R-:W2:Y:S04]  /*39a00*/  LDL.LU R20, [R1+0x1ac] ;  /* 0x0001ac0001147983 */ /* 0x002ea80000300800 */
[----:B--2---:R1:W-:Y:S04]  /*39a10*/  STL [R1+0xfbc], R20 ;  /* 0x000fbc1401007387 */ /* 0x0043e80000100800 */
        /* <DEDUP_REMOVED lines=32> */
[----:B------:R2:W-:Y:S01]  /*39c20*/  STL [R1+0xfb0], R16 ;  /* 0x000fb01001007387 */ /* 0x0005e20000100800 */
[----:B-1----:R-:W-:-:S03]  /*39c30*/  IMAD.MOV.U32 R20, RZ, RZ, R7 ;  /* 0x000000ffff147224 */ /* 0x002fc600078e0007 */
[----:B--2---:R-:W2:Y:S04]  /*39c40*/  LDL.LU R16, [R1+0x1fc] ;  /* 0x0001fc0001107983 */ /* 0x004ea80000300800 */
        /* <DEDUP_REMOVED lines=35> */
[----:B------:R-:W2:Y:S04]  /*39e80*/  LDL.LU R0, [R1+0x218] ;  /* 0x0002180001007983 */ /* 0x000ea80000300800 */
[----:B------:R-:W3:Y:S01]  /*39e90*/  LDL.LU R28, [R1+0x228] ;  /* 0x00022800011c7983 */ /* 0x000ee20000300800 */
[----:B-1----:R-:W-:-:S03]  /*39ea0*/  IMAD.MOV.U32 R16, RZ, RZ, R6 ;  /* 0x000000ffff107224 */ /* 0x002fc600078e0006 */
[----:B------:R-:W3:Y:S04]  /*39eb0*/  LDL.LU R29, [R1+0x2a8] ;  /* 0x0002a800011d7983 */ /* 0x000ee80000300800 */
[----:B0-----:R-:W4:Y:S04]  /*39ec0*/  LDL.LU R24, [R1+0xc4] ;  /* 0x0000c40001187983 */ /* 0x001f280000300800 */
[----:B------:R-:W4:Y:S04]  /*39ed0*/  LDL.LU R25, [R1+0xe4] ;  /* 0x0000e40001197983 */ /* 0x000f280000300800 */
[----:B------:R-:W2:Y:S04]  /*39ee0*/  LDL.LU R26, [R1+0xf4] ;  /* 0x0000f400011a7983 */ /* 0x000ea80000300800 */
        /* <DEDUP_REMOVED lines=13> */
[----:B------:R0:W-:Y:S04]  /*39fc0*/  STL [R1+0xe50], R5 ;  /* 0x000e500501007387 */ /* 0x0001e80000100800 */
[----:B0-----:R-:W2:Y:S04]  /*39fd0*/  LDL.LU R5, [R1+0x1f8] ;  /* 0x0001f80001057983 */ /* 0x001ea80000300800 */
[----:B------:R0:W-:Y:S01]  /*39fe0*/  STL [R1+0xe4c], R4 ;  /* 0x000e4c0401007387 */ /* 0x0001e20000100800 */
[----:B------:R-:W-:-:S03]  /*39ff0*/  F2FP.PACK_AB R20, R16, R20 ;  /* 0x000000141014723e */ /* 0x000fc600000000ff */
[----:B0-----:R-:W2:Y:S04]  /*3a000*/  LDL.LU R4, [R1+0x1a8] ;  /* 0x0001a80001047983 */ /* 0x001ea80000300800 */
[----:B------:R0:W-:Y:S04]  /*3a010*/  STL [R1+0xe40], R9 ;  /* 0x000e400901007387 */ /* 0x0001e80000100800 */
        /* <DEDUP_REMOVED lines=11> */
[----:B------:R-:W2:Y:S04]  /*3a0d0*/  LDL.LU R16, [R1+0x1040] ;  /* 0x0010400001107983 */ /* 0x000ea80000300800 */
[----:B------:R0:W-:Y:S04]  /*3a0e0*/  STL [R1+0x24c], R20 ;  /* 0x00024c1401007387 */ /* 0x0001e80000100800 */
[----:B0-----:R-:W2:Y:S02]  /*3a0f0*/  LDL.LU R20, [R1+0x103c] ;  /* 0x00103c0001147983 */ /* 0x001ea40000300800 */
[----:B--2---:R-:W-:-:S02]  /*3a100*/  F2FP.PACK_AB R20, R16, R20 ;  /* 0x000000141014723e */ /* 0x004fc400000000ff */
        /* <DEDUP_REMOVED lines=64> */
[----:B------:R-:W2:Y:S01]  /*3a510*/  LDL.LU R16, [R1+0xfb8] ;  /* 0x000fb80001107983 */ /* 0x000ea20000300800 */
[----:B------:R-:W-:-:S03]  /*3a520*/  F2FP.PACK_AB R12, R2, R12 ;  /* 0x0000000c020c723e */ /* 0x000fc600000000ff */
[----:B------:R0:W-:Y:S01]  /*3a530*/  STL [R1+0x178], R20 ;  /* 0x0001781401007387 */ /* 0x0001e20000100800 */
[----:B------:R-:W-:-:S03]  /*3a540*/  F2FP.PACK_AB R2, R9, R4 ;  /* 0x000000040902723e */ /* 0x000fc600000000ff */
[----:B0-----:R-:W3:Y:S01]  /*3a550*/  LDL.LU R20, [R1+0xfb4] ;  /* 0x000fb40001147983 */ /* 0x001ee20000300800 */
[----:B------:R-:W-:Y:S02]  /*3a560*/  F2FP.PACK_AB R0, R5, R0 ;  /* 0x000000000500723e */ /* 0x000fe400000000ff */
[----:B--2---:R-:W-:Y:S02]  /*3a570*/  F2FP.PACK_AB R3, R16, R3 ;  /* 0x000000031003723e */ /* 0x004fe400000000ff */
[----:B------:R-:W2:Y:S04]  /*3a580*/  LDL.LU R16, [R1+0xfb0] ;  /* 0x000fb00001107983 */ /* 0x000ea80000300800 */
[----:B------:R0:W-:Y:S04]  /*3a590*/  STL [R1+0x174], R3 ;  /* 0x0001740301007387 */ /* 0x0001e80000100800 */
[----:B------:R-:W-:Y:S01]  /*3a5a0*/  STL [R1+0x170], R12 ;  /* 0x0001700c01007387 */ /* 0x000fe20000100800 */
[----:B0-----:R-:W-:-:S05]  /*3a5b0*/  F2FP.PACK_AB R3, R13, R8 ;  /* 0x000000080d03723e */ /* 0x001fca00000000ff */
[----:B------:R3:W-:Y:S04]  /*3a5c0*/  STL [R1+0x16c], R3 ;  /* 0x00016c0301007387 */ /* 0x0007e80000100800 */
[----:B------:R4:W-:Y:S01]  /*3a5d0*/  STL [R1+0x168], R2 ;  /* 0x0001680201007387 */ /* 0x0009e20000100800 */
[----:B---3--:R-:W-:-:S03]  /*3a5e0*/  F2FP.PACK_AB R3, R28, R29 ;  /* 0x0000001d1c03723e */ /* 0x008fc600000000ff */
[----:B------:R0:W-:Y:S01]  /*3a5f0*/  STL [R1+0x164], R0 ;  /* 0x0001640001007387 */ /* 0x0001e20000100800 */
[----:B----4-:R-:W-:-:S03]  /*3a600*/  F2FP.PACK_AB R2, R24, R25 ;  /* 0x000000191802723e */ /* 0x010fc600000000ff */
[----:B------:R1:W-:Y:S01]  /*3a610*/  STL [R1+0x160], R3 ;  /* 0x0001600301007387 */ /* 0x0003e20000100800 */
[----:B0-----:R-:W-:-:S03]  /*3a620*/  F2FP.PACK_AB R0, R26, R27 ;  /* 0x0000001b1a00723e */ /* 0x001fc600000000ff */
[----:B------:R0:W-:Y:S01]  /*3a630*/  STL [R1+0x15c], R2 ;  /* 0x00015c0201007387 */ /* 0x0001e20000100800 */
[----:B-1----:R-:W-:-:S03]  /*3a640*/  F2FP.PACK_AB R3, R14, R15 ;  /* 0x0000000f0e03723e */ /* 0x002fc600000000ff */
[----:B------:R1:W-:Y:S04]  /*3a650*/  STL [R1+0x158], R0 ;  /* 0x0001580001007387 */ /* 0x0003e80000100800 */
[----:B------:R3:W-:Y:S01]  /*3a660*/  STL [R1+0x154], R3 ;  /* 0x0001540301007387 */ /* 0x0007e20000100800 */
[----:B0-----:R-:W-:Y:S02]  /*3a670*/  F2FP.PACK_AB R2, R10, R11 ;  /* 0x0000000b0a02723e */ /* 0x001fe400000000ff */
[----:B-1----:R-:W-:-:S03]  /*3a680*/  F2FP.PACK_AB R0, R6, R7 ;  /* 0x000000070600723e */ /* 0x002fc600000000ff */
[----:B------:R-:W-:Y:S01]  /*3a690*/  STL [R1+0x150], R2 ;  /* 0x0001500201007387 */ /* 0x000fe20000100800 */
[----:B---3--:R-:W-:-:S03]  /*3a6a0*/  F2FP.PACK_AB R3, R17, R18 ;  /* 0x000000121103723e */ /* 0x008fc600000000ff */
[----:B------:R-:W-:Y:S04]  /*3a6b0*/  STL [R1+0x14c], R0 ;  /* 0x00014c0001007387 */ /* 0x000fe80000100800 */
[----:B------:R0:W-:Y:S04]  /*3a6c0*/  STL [R1+0x148], R3 ;  /* 0x0001480301007387 */ /* 0x0001e80000100800 */
[----:B0-----:R-:W3:Y:S01]  /*3a6d0*/  LDL.LU R3, [R1+0x3ac] ;  /* 0x0003ac0001037983 */ /* 0x001ee20000300800 */
[----:B------:R-:W-:Y:S02]  /*3a6e0*/  F2FP.PACK_AB R2, R19, R21 ;  /* 0x000000151302723e */ /* 0x000fe400000000ff */
[----:B------:R-:W-:-:S03]  /*3a6f0*/  F2FP.PACK_AB R0, R22, R23 ;  /* 0x000000171600723e */ /* 0x000fc600000000ff */
[----:B------:R-:W-:Y:S04]  /*3a700*/  STL [R1+0x144], R2 ;  /* 0x0001440201007387 */ /* 0x000fe80000100800 */
[----:B---3--:R0:W-:Y:S04]  /*3a710*/  STL [R1+0xf28], R3 ;  /* 0x000f280301007387 */ /* 0x0081e80000100800 */
[----:B------:R-:W-:Y:S04]  /*3a720*/  STL [R1+0x140], R0 ;  /* 0x0001400001007387 */ /* 0x000fe80000100800 */
[----:B0-----:R-:W3:Y:S04]  /*3a730*/  LDL.LU R3, [R1+0x38c] ;  /* 0x00038c0001037983 */ /* 0x001ee80000300800 */
[----:B---3--:R0:W-:Y:S04]  /*3a740*/  STL [R1+0xf30], R3 ;  /* 0x000f300301007387 */ /* 0x0081e80000100800 */
        /* <DEDUP_REMOVED lines=29> */
[----:B---3--:R-:W-:Y:S04]  /*3a920*/  STL [R1+0xfa8], R3 ;  /* 0x000fa80301007387 */ /* 0x008fe80000100800 */
[----:B------:R-:W3:Y:S04]  /*3a930*/  LDL.LU R2, [R1+0x3bc] ;  /* 0x0003bc0001027983 */ /* 0x000ee80000300800 */
        /* <DEDUP_REMOVED lines=33> */
[----:B0-----:R-:W3:Y:S01]  /*3ab50*/  LDL.LU R2, [R1+0x29c] ;  /* 0x00029c0001027983 */ /* 0x001ee20000300800 */
[----:B------:R-:W-:-:S03]  /*3ab60*/  IMAD.MOV.U32 R3, RZ, RZ, R20 ;  /* 0x000000ffff037224 */ /* 0x000fc600078e0014 */
[----:B---3--:R2:W-:Y:S04]  /*3ab70*/  STL [R1+0xfac], R2 ;  /* 0x000fac0201007387 */ /* 0x0085e80000100800 */
[----:B------:R-:W3:Y:S04]  /*3ab80*/  LDL.LU R12, [R1+0x45c] ;  /* 0x00045c00010c7983 */ /* 0x000ee80000300800 */
[----:B------:R-:W4:Y:S04]  /*3ab90*/  LDL.LU R13, [R1+0x49c] ;  /* 0x00049c00010d7983 */ /* 0x000f280000300800 */
        /* <DEDUP_REMOVED lines=13> */
[----:B--2---:R-:W-:-:S03]  /*3ac70*/  IMAD.MOV.U32 R2, RZ, RZ, R16 ;  /* 0x000000ffff027224 */ /* 0x004fc600078e0010 */
[----:B------:R-:W2:Y:S04]  /*3ac80*/  LDL.LU R10, [R1+0x3b4] ;  /* 0x0003b400010a7983 */ /* 0x000ea80000300800 */
[----:B------:R-:W2:Y:S04]  /*3ac90*/  LDL.LU R11, [R1+0x454] ;  /* 0x00045400010b7983 */ /* 0x000ea80000300800 */
[----:B------:R-:W2:Y:S04]  /*3aca0*/  LDL.LU R6, [R1+0x494] ;  /* 0x0004940001067983 */ /* 0x000ea80000300800 */
[----:B------:R-:W2:Y:S04]  /*3acb0*/  LDL.LU R7, [R1+0x4a4] ;  /* 0x0004a40001077983 */ /* 0x000ea80000300800 */
[----:B------:R-:W2:Y:S01]  /*3acc0*/  LDL.LU R16, [R1+0x2f0] ;  /* 0x0002f00001107983 */ /* 0x000ea20000300800 */
[----:B------:R-:W-:-:S03]  /*3acd0*/  F2FP.PACK_AB R3, R2, R3 ;  /* 0x000000030203723e */ /* 0x000fc600000000ff */
        /* <DEDUP_REMOVED lines=76> */
[----:B----4-:R-:W-:-:S03]  /*3b1a0*/  F2FP.PACK_AB R8, R13, R8 ;  /* 0x000000080d08723e */ /* 0x010fc600000000ff */
[----:B------:R3:W-:Y:S02]  /*3b1b0*/  STL [R1+0xd8], R3 ;  /* 0x0000d80301007387 */ /* 0x0007e40000100800 */
[----:B---3--:R-:W-:Y:S02]  /*3b1c0*/  F2FP.PACK_AB R3, R9, R4 ;  /* 0x000000040903723e */ /* 0x008fe400000000ff */
[----:B--2---:R-:W-:-:S05]  /*3b1d0*/  F2FP.PACK_AB R2, R2, R12 ;  /* 0x0000000c0202723e */ /* 0x004fca00000000ff */
[----:B------:R0:W-:Y:S04]  /*3b1e0*/  STL [R1+0xd4], R2 ;  /* 0x0000d40201007387 */ /* 0x0001e80000100800 */
[----:B------:R-:W-:Y:S04]  /*3b1f0*/  STL [R1+0xd0], R8 ;  /* 0x0000d00801007387 */ /* 0x000fe80000100800 */
[----:B------:R1:W-:Y:S01]  /*3b200*/  STL [R1+0xcc], R3 ;  /* 0x0000cc0301007387 */ /* 0x0003e20000100800 */
[----:B0-----:R-:W-:Y:S02]  /*3b210*/  F2FP.PACK_AB R2, R5, R0 ;  /* 0x000000000502723e */ /* 0x001fe400000000ff */
[----:B------:R-:W-:-:S03]  /*3b220*/  F2FP.PACK_AB R0, R28, R29 ;  /* 0x0000001d1c00723e */ /* 0x000fc600000000ff */
[----:B------:R0:W-:Y:S01]  /*3b230*/  STL [R1+0xc8], R2 ;  /* 0x0000c80201007387 */ /* 0x0001e20000100800 */
[----:B-1----:R-:W-:-:S03]  /*3b240*/  F2FP.PACK_AB R3, R24, R25 ;  /* 0x000000191803723e */ /* 0x002fc600000000ff */
[----:B------:R1:W-:Y:S04]  /*3b250*/  STL [R1+0xc4], R0 ;  /* 0x0000c40001007387 */ /* 0x0003e80000100800 */
[----:B------:R2:W-:Y:S01]  /*3b260*/  STL [R1+0xc0], R3 ;  /* 0x0000c00301007387 */ /* 0x0005e20000100800 */
[----:B0-----:R-:W-:Y:S02]  /*3b270*/  F2FP.PACK_AB R2, R26, R27 ;  /* 0x0000001b1a02723e */ /* 0x001fe400000000ff */
[----:B-1----:R-:W-:-:S03]  /*3b280*/  F2FP.PACK_AB R0, R14, R15 ;  /* 0x0000000f0e00723e */ /* 0x002fc600000000ff */
[----:B------:R0:W-:Y:S01]  /*3b290*/  STL [R1+0xbc], R2 ;  /* 0x0000bc0201007387 */ /* 0x0001e20000100800 */
[----:B--2---:R-:W-:-:S03]  /*3b2a0*/  F2FP.PACK_AB R3, R10, R11 ;  /* 0x0000000b0a03723e */ /* 0x004fc600000000ff */
[----:B------:R1:W-:Y:S04]  /*3b2b0*/  STL [R1+0xb8], R0 ;  /* 0x0000b80001007387 */ /* 0x0003e80000100800 */
[----:B------:R2:W-:Y:S01]  /*3b2c0*/  STL [R1+0xb4], R3 ;  /* 0x0000b40301007387 */ /* 0x0005e20000100800 */
[----:B0-----:R-:W-:Y:S02]  /*3b2d0*/  F2FP.PACK_AB R2, R6, R7 ;  /* 0x000000070602723e */ /* 0x001fe400000000ff */
[----:B-1----:R-:W-:-:S03]  /*3b2e0*/  F2FP.PACK_AB R0, R16, R17 ;  /* 0x000000111000723e */ /* 0x002fc600000000ff */
[----:B------:R-:W-:Y:S01]  /*3b2f0*/  STL [R1+0xb0], R2 ;  /* 0x0000b00201007387 */ /* 0x000fe20000100800 */
[----:B--2---:R-:W-:-:S03]  /*3b300*/  F2FP.PACK_AB R3, R18, R19 ;  /* 0x000000131203723e */ /* 0x004fc600000000ff */
[----:B------:R-:W-:Y:S04]  /*3b310*/  STL [R1+0xac], R0 ;  /* 0x0000ac0001007387 */ /* 0x000fe80000100800 */
[----:B------:R0:W-:Y:S04]  /*3b320*/  STL [R1+0xa8], R3 ;  /* 0x0000a80301007387 */ /* 0x0001e80000100800 */
[----:B0-----:R-:W2:Y:S01]  /*3b330*/  LDL.LU R3, [R1+0x4fc] ;  /* 0x0004fc0001037983 */ /* 0x001ea20000300800 */
[----:B------:R-:W-:Y:S02]  /*3b340*/  F2FP.PACK_AB R2, R20, R21 ;  /* 0x000000151402723e */ /* 0x000fe400000000ff */
[----:B------:R-:W-:-:S03]  /*3b350*/  F2FP.PACK_AB R0, R22, R23 ;  /* 0x000000171600723e */ /* 0x000fc600000000ff */
[----:B------:R-:W-:Y:S04]  /*3b360*/  STL [R1+0xa4], R2 ;  /* 0x0000a40201007387 */ /* 0x000fe80000100800 */
[----:B--2---:R0:W-:Y:S04]  /*3b370*/  STL [R1+0xe9c], R3 ;  /* 0x000e9c0301007387 */ /* 0x0041e80000100800 */
[----:B------:R-:W-:Y:S04]  /*3b380*/  STL [R1+0xa0], R0 ;  /* 0x0000a00001007387 */ /* 0x000fe80000100800 */
[----:B0-----:R-:W2:Y:S04]  /*3b390*/  LDL.LU R3, [R1+0x11c] ;  /* 0x00011c0001037983 */ /* 0x001ea80000300800 */
[----:B--2---:R0:W-:Y:S04]  /*3b3a0*/  STL [R1+0xea4], R3 ;  /* 0x000ea40301007387 */ /* 0x0041e80000100800 */
        /* <DEDUP_REMOVED lines=67> */
[----:B0-----:R-:W2:Y:S04]  /*3b7e0*/  LDL.LU R2, [R1+0x30c] ;  /* 0x00030c0001027983 */ /* 0x001ea80000300800 */
        /* <DEDUP_REMOVED lines=27> */
[----:B--2---:R-:W-:-:S03]  /*3b9a0*/  F2FP.PACK_AB R3, R2, R3 ;  /* 0x000000030203723e */ /* 0x004fc600000000ff */
        /* <DEDUP_REMOVED lines=90> */
[----:B------:R0:W-:Y:S01]  /*3bf50*/  STL [R1+0x30], R2 ;  /* 0x0000300201007387 */ /* 0x0001e20000100800 */
[----:B--2---:R-:W-:-:S03]  /*3bf60*/  F2FP.PACK_AB R3, R18, R19 ;  /* 0x000000131203723e */ /* 0x004fc600000000ff */
[----:B------:R1:W-:Y:S04]  /*3bf70*/  STL [R1+0x2c], R0 ;  /* 0x00002c0001007387 */ /* 0x0003e80000100800 */
[----:B------:R-:W-:Y:S04]  /*3bf80*/  STL [R1+0x28], R3 ;  /* 0x0000280301007387 */ /* 0x000fe80000100800 */
[----:B------:R-:W2:Y:S01]  /*3bf90*/  LDL.LU R7, [R1+0x194] ;  /* 0x0001940001077983 */ /* 0x000ea20000300800 */
[----:B0-----:R-:W-:Y:S02]  /*3bfa0*/  F2FP.PACK_AB R2, R20, R21 ;  /* 0x000000151402723e */ /* 0x001fe400000000ff */
[----:B-1----:R-:W-:-:S03]  /*3bfb0*/  F2FP.PACK_AB R0, R22, R23 ;  /* 0x000000171600723e */ /* 0x002fc600000000ff */
        /* <DEDUP_REMOVED lines=39> */
[----:B------:R-:W2:Y:S04]  /*3c230*/  LDL.LU R11, [R1+0x190] ;  /* 0x00019000010b7983 */ /* 0x000ea80000300800 */
[----:B--2---:R0:W-:Y:S04]  /*3c240*/  STL [R1+0xe48], R11 ;  /* 0x000e480b01007387 */ /* 0x0041e80000100800 */
[----:B0-----:R-:W2:Y:S04]  /*3c250*/  LDL.LU R11, [R1+0x1e4] ;  /* 0x0001e400010b7983 */ /* 0x001ea80000300800 */
[----:B------:R-:W2:Y:S04]  /*3c260*/  LDL.LU R9, [R1+0x540] ;  /* 0x0005400001097983 */ /* 0x000ea80000300800 */
[----:B--2---:R0:W-:Y:S04]  /*3c270*/  STL [R1+0xe44], R9 ;  /* 0x000e440901007387 */ /* 0x0041e80000100800 */
[----:B0-----:R-:W2:Y:S04]  /*3c280*/  LDL.LU R9, [R1+0x180] ;  /* 0x0001800001097983 */ /* 0x001ea80000300800 */
[----:B------:R-:W2:Y:S04]  /*3c290*/  LDL.LU R10, [R1+0x550] ;  /* 0x00055000010a7983 */ /* 0x000ea80000300800 */
[----:B------:R-:W2:Y:S04]  /*3c2a0*/  LDL.LU R8, [R1+0x1c0] ;  /* 0x0001c00001087983 */ /* 0x000ea80000300800 */
        /* <DEDUP_REMOVED lines=23> */
[----:B------:R-:W2:Y:S01]  /*3c420*/  LDL.LU R2, [R1+0x324] ;  /* 0x0003240001027983 */ /* 0x000ea20000300800 */
[----:B------:R-:W-:-:S03]  /*3c430*/  F2FP.PACK_AB R7, R5, R7 ;  /* 0x000000070507723e */ /* 0x000fc600000000ff */
[----:B--2---:R0:W-:Y:S04]  /*3c440*/  STL [R1+0xe14], R2 ;  /* 0x000e140201007387 */ /* 0x0041e80000100800 */
[----:B0-----:R-:W2:Y:S04]  /*3c450*/  LDL.LU R2, [R1+0x574] ;  /* 0x0005740001027983 */ /* 0x001ea80000300800 */
        /* <DEDUP_REMOVED lines=40> */
[----:B------:R0:W-:Y:S04]  /*3c6e0*/  STL [R1], R7 ;  /* 0x0000000701007387 */ /* 0x0001e80000100800 */
[----:B0-----:R-:W2:Y:S02]  /*3c6f0*/  LDL.LU R7, [R1+0xe58] ;  /* 0x000e580001077983 */ /* 0x001ea40000300800 */
[----:B--2---:R-:W-:-:S02]  /*3c700*/  F2FP.PACK_AB R7, R5, R7 ;  /* 0x000000070507723e */ /* 0x004fc400000000ff */
[----:B------:R-:W3:Y:S02]  /*3c710*/  LDL.LU R5, [R1+0xe54] ;  /* 0x000e540001057983 */ /* 0x000ee40000300800 */
[----:B---3--:R-:W-:Y:S02]  /*3c720*/  F2FP.PACK_AB R6, R5, R6 ;  /* 0x000000060506723e */ /* 0x008fe400000000ff */
[----:B------:R-:W4:Y:S02]  /*3c730*/  LDL.LU R5, [R1+0xe50] ;  /* 0x000e500001057983 */ /* 0x000f240000300800 */
[----:B----4-:R-:W-:Y:S02]  /*3c740*/  F2FP.PACK_AB R5, R4, R5 ;  /* 0x000000050405723e */ /* 0x010fe400000000ff */
[----:B------:R-:W2:Y:S02]  /*3c750*/  LDL.LU R4, [R1+0xe4c] ;  /* 0x000e4c0001047983 */ /* 0x000ea40000300800 */
[----:B--2---:R-:W-:-:S02]  /*3c760*/  F2FP.PACK_AB R4, R11, R4 ;  /* 0x000000040b04723e */ /* 0x004fc400000000ff */
[----:B------:R-:W2:Y:S02]  /*3c770*/  LDL.LU R11, [R1+0xe48] ;  /* 0x000e4800010b7983 */ /* 0x000ea40000300800 */
[----:B--2---:R-:W-:Y:S02]  /*3c780*/  F2FP.PACK_AB R11, R9, R11 ;  /* 0x0000000b090b723e */ /* 0x004fe400000000ff */
[----:B------:R-:W2:Y:S02]  /*3c790*/  LDL.LU R9, [R1+0xe44] ;  /* 0x000e440001097983 */ /* 0x000ea40000300800 */
[----:B--2---:R-:W-:Y:S02]  /*3c7a0*/  F2FP.PACK_AB R10, R9, R10 ;  /* 0x0000000a090a723e */ /* 0x004fe400000000ff */
        /* <DEDUP_REMOVED lines=22> */
[----:B------:R-:W2:Y:S01]  /*3c910*/  LDL.LU R2, [R1+0xe14] ;  /* 0x000e140001027983 */ /* 0x000ea20000300800 */
[----:B------:R-:W-:Y:S02]  /*3c920*/  F2FP.PACK_AB R21, R3, R21 ;  /* 0x000000150315723e */ /* 0x000fe400000000ff */
[----:B--2---:R-:W-:Y:S02]  /*3c930*/  F2FP.PACK_AB R22, R2, R22 ;  /* 0x000000160216723e */ /* 0x004fe400000000ff */
[----:B------:R-:W2:Y:S04]  /*3c940*/  LDL.LU R2, [R1+0xe10] ;  /* 0x000e100001027983 */ /* 0x000ea80000300800 */
[----:B------:R-:W2:Y:S01]  /*3c950*/  LDL.LU R3, [R1+0xe0c] ;  /* 0x000e0c0001037983 */ /* 0x000ea20000300800 */
[----:B------:R-:W-:-:S02]  /*3c960*/  F2FP.PACK_AB R25, R24, R25 ;  /* 0x000000191819723e */ /* 0x000fc400000000ff */
[----:B------:R-:W-:Y:S02]  /*3c970*/  F2FP.PACK_AB R20, R0, R20 ;  /* 0x000000140014723e */ /* 0x000fe400000000ff */
[----:B------:R-:W-:Y:S02]  /*3c980*/  F2FP.PACK_AB R27, R28, R27 ;  /* 0x0000001b1c1b723e */ /* 0x000fe400000000ff */
[----:B------:R-:W-:Y:S02]  /*3c990*/  F2FP.PACK_AB R26, R29, R26 ;  /* 0x0000001a1d1a723e */ /* 0x000fe400000000ff */
[----:B--2---:R-:W-:Y:S02]  /*3c9a0*/  F2FP.PACK_AB R24, R3, R2 ;  /* 0x000000020318723e */ /* 0x004fe400000000ff */
.L_x_1:
[----:B0-----:R-:W2:Y:S04]  /*3c9b0*/  LDL.LU R0, [R1+0xd08] ;  /* 0x000d080001007983 */ /* 0x001ea80000300800 */
[----:B------:R-:W0:Y:S04]  /*3c9c0*/  S2R R28, SR_TID.X ;  /* 0x00000000001c7919 */ /* 0x000e280000002100 */
[----:B------:R-:W1:Y:S01]  /*3c9d0*/  S2R R3, SR_TID.X ;  /* 0x0000000000037919 */ /* 0x000e620000002100 */
[----:B0-----:R-:W-:Y:S01]  /*3c9e0*/  IMAD.SHL.U32 R2, R28, 0x20, RZ ;  /* 0x000000201c027824 */ /* 0x001fe200078e00ff */
[----:B-1----:R-:W-:-:S02]  /*3c9f0*/  LOP3.LUT R3, R3, 0x100, RZ, 0xc0, !PT ;  /* 0x0000010003037812 */ /* 0x002fc400078ec0ff */
[----:B------:R-:W-:Y:S01]  /*3ca00*/  BAR.SYNC.DEFER_BLOCKING 0x0 ;  /* 0x0000000000007b1d */ /* 0x000fe20000010000 */
[----:B--2---:R-:W-:-:S04]  /*3ca10*/  LOP3.LUT R0, R0, 0xe000, RZ, 0xc0, !PT ;  /* 0x0000e00000007812 */ /* 0x004fc800078ec0ff */
[----:B------:R-:W-:Y:S01]  /*3ca20*/  LOP3.LUT R0, R0, 0x60, R2, 0xf8, !PT ;  /* 0x0000006000007812 */ /* 0x000fe200078ef802 */
[----:B------:R-:W-:-:S05]  /*3ca30*/  IMAD.SHL.U32 R2, R28, 0x4, RZ ;  /* 0x000000041c027824 */ /* 0x000fca00078e00ff */
[----:B------:R-:W-:Y:S01]  /*3ca40*/  LOP3.LUT R0, R0, 0x70, R2, 0x78, !PT ;  /* 0x0000007000007812 */ /* 0x000fe200078e7802 */
[----:B------:R-:W-:-:S05]  /*3ca50*/  IMAD.SHL.U32 R2, R28, 0x2000, RZ ;  /* 0x000020001c027824 */ /* 0x000fca00078e00ff */
[----:B------:R-:W-:-:S04]  /*3ca60*/  LOP3.LUT R2, R2, 0x30000, RZ, 0xc0, !PT ;  /* 0x0003000002027812 */ /* 0x000fc800078ec0ff */
[----:B------:R-:W-:Y:S02]  /*3ca70*/  IADD3 R0, R3, R2, R0 ;  /* 0x0000000203007210 */ /* 0x000fe40007ffe000 */
[----:B------:R-:W0:Y:S04]  /*3ca80*/  S2R R3, SR_TID.X ;  /* 0x0000000000037919 */ /* 0x000e280000002100 */
[----:B------:R1:W-:Y:S04]  /*3ca90*/  STS.128 [R0+0x1000], R20 ;  /* 0x0010001400007388 */ /* 0x0003e80000000c00 */
[----:B------:R2:W-:Y:S04]  /*3caa0*/  STS.128 [R0+0x80], R16 ;  /* 0x0000801000007388 */ /* 0x0005e80000000c00 */
[----:B------:R3:W-:Y:S04]  /*3cab0*/  STS.128 [R0], R24 ;  /* 0x0000001800007388 */ /* 0x0007e80000000c00 */
[----:B-1----:R-:W1:Y:S04]  /*3cac0*/  S2R R21, SR_TID.X ;  /* 0x0000000000157919 */ /* 0x002e680000002100 */
[----:B------:R-:W-:Y:S01]  /*3cad0*/  STS.128 [R0+0x1080], R12 ;  /* 0x0010800c00007388 */ /* 0x000fe20000000c00 */
[----:B0-----:R-:W-:-:S03]  /*3cae0*/  LOP3.LUT R3, R3, 0x1ff, RZ, 0xc0, !PT ;  /* 0x000001ff03037812 */ /* 0x001fc600078ec0ff */
[----:B-1----:R0:W-:Y:S01]  /*3caf0*/  STL [R1+0xe78], R21 ;  /* 0x000e781501007387 */ /* 0x0021e20000100800 */
[----:B------:R-:W-:-:S03]  /*3cb00*/  IMAD.SHL.U32 R2, R21, 0x8000, RZ ;  /* 0x0000800015027824 */ /* 0x000fc600078e00ff */
[----:B--2---:R-:W2:Y:S02]  /*3cb10*/  LDL.LU R16, [R1+0x230] ;  /* 0x0002300001107983 */ /* 0x004ea40000300800 */
[----:B------:R-:W-:Y:S02]  /*3cb20*/  LOP3.LUT R2, R2, 0x30000, RZ, 0xc0, !PT ;  /* 0x0003000002027812 */ /* 0x000fe400078ec0ff */
[----:B------:R-:W2:Y:S03]  /*3cb30*/  LDL.LU R17, [R1+0x234] ;  /* 0x0002340001117983 */ /* 0x000ea60000300800 */
[----:B------:R-:W-:Y:S01]  /*3cb40*/  IMAD R2, R3, 0x10, R2 ;  /* 0x0000001003027824 */ /* 0x000fe200078e0202 */
[----:B------:R-:W4:Y:S04]  /*3cb50*/  LDL.LU R18, [R1+0x238] ;  /* 0x0002380001127983 */ /* 0x000f280000300800 */
[----:B------:R-:W4:Y:S04]  /*3cb60*/  LDL.LU R19, [R1+0x23c] ;  /* 0x00023c0001137983 */ /* 0x000f280000300800 */
[----:B----4-:R-:W-:Y:S04]  /*3cb70*/  STL.64 [R1+0xe88], R18 ;  /* 0x000e881201007387 */ /* 0x010fe80000100a00 */
[----:B--2---:R1:W-:Y:S04]  /*3cb80*/  STL.64 [R1+0xe80], R16 ;  /* 0x000e801001007387 */ /* 0x0043e80000100a00 */
[----:B---3--:R-:W2:Y:S04]  /*3cb90*/  LDL.LU R24, [R1+0x240] ;  /* 0x0002400001187983 */ /* 0x008ea80000300800 */
[----:B------:R-:W2:Y:S04]  /*3cba0*/  LDL.LU R25, [R1+0x244] ;  /* 0x0002440001197983 */ /* 0x000ea80000300800 */
[----:B------:R-:W3:Y:S04]  /*3cbb0*/  LDL.LU R26, [R1+0x248] ;  /* 0x00024800011a7983 */ /* 0x000ee80000300800 */
[----:B------:R-:W3:Y:S04]  /*3cbc0*/  LDL.LU R27, [R1+0x24c] ;  /* 0x00024c00011b7983 */ /* 0x000ee80000300800 */
[----:B---3--:R-:W-:Y:S04]  /*3cbd0*/  STL.64 [R1+0xe98], R26 ;  /* 0x000e981a01007387 */ /* 0x008fe80000100a00 */
[----:B--2---:R2:W-:Y:S04]  /*3cbe0*/  STL.64 [R1+0xe90], R24 ;  /* 0x000e901801007387 */ /* 0x0045e80000100a00 */
[----:B------:R-:W3:Y:S04]  /*3cbf0*/  LDL.LU R20, [R1+0x170] ;  /* 0x0001700001147983 */ /* 0x000ee80000300800 */
[----:B0-----:R-:W3:Y:S04]  /*3cc00*/  LDL.LU R21, [R1+0x174] ;  /* 0x0001740001157983 */ /* 0x001ee80000300800 */
[----:B------:R-:W4:Y:S04]  /*3cc10*/  LDL.LU R22, [R1+0x178] ;  /* 0x0001780001167983 */ /* 0x000f280000300800 */
[----:B------:R-:W4:Y:S04]  /*3cc20*/  LDL.LU R23, [R1+0x17c] ;  /* 0x00017c0001177983 */ /* 0x000f280000300800 */
[----:B----4-:R-:W-:Y:S04]  /*3cc30*/  STL.64 [R1+0xea8], R22 ;  /* 0x000ea81601007387 */ /* 0x010fe80000100a00 */
[----:B---3--:R-:W-:Y:S04]  /*3cc40*/  STL.64 [R1+0xea0], R20 ;  /* 0x000ea01401007387 */ /* 0x008fe80000100a00 */
[----:B-1----:R-:W3:Y:S04]  /*3cc50*/  LDL.LU R16, [R1+0x160] ;  /* 0x0001600001107983 */ /* 0x002ee80000300800 */
[----:B------:R-:W3:Y:S04]  /*3cc60*/  LDL.LU R17, [R1+0x164] ;  /* 0x0001640001117983 */ /* 0x000ee80000300800 */
[----:B------:R-:W4:Y:S04]  /*3cc70*/  LDL.LU R18, [R1+0x168] ;  /* 0x0001680001127983 */ /* 0x000f280000300800 */
[----:B------:R-:W4:Y:S04]  /*3cc80*/  LDL.LU R19, [R1+0x16c] ;  /* 0x00016c0001137983 */ /* 0x000f280000300800 */
[----:B----4-:R-:W-:Y:S04]  /*3cc90*/  STL.64 [R1+0xeb8], R18 ;  /* 0x000eb81201007387 */ /* 0x010fe80000100a00 */
[----:B---3--:R0:W-:Y:S04]  /*3cca0*/  STL.64 [R1+0xeb0], R16 ;  /* 0x000eb01001007387 */ /* 0x0081e80000100a00 */
[----:B--2---:R-:W2:Y:S04]  /*3ccb0*/  LDL.LU R24, [R1+0x150] ;  /* 0x0001500001187983 */ /* 0x004ea80000300800 */
[----:B------:R-:W2:Y:S04]  /*3ccc0*/  LDL.LU R25, [R1+0x154] ;  /* 0x0001540001197983 */ /* 0x000ea80000300800 */
[----:B------:R-:W3:Y:S04]  /*3ccd0*/  LDL.LU R26, [R1+0x158] ;  /* 0x00015800011a7983 */ /* 0x000ee80000300800 */
[----:B------:R-:W3:Y:S04]  /*3cce0*/  LDL.LU R27, [R1+0x15c] ;  /* 0x00015c00011b7983 */ /* 0x000ee80000300800 */
[----:B---3--:R-:W-:Y:S04]  /*3ccf0*/  STL.64 [R1+0xec8], R26 ;  /* 0x000ec81a01007387 */ /* 0x008fe80000100a00 */
[----:B--2---:R-:W-:Y:S04]  /*3cd00*/  STL.64 [R1+0xec0], R24 ;  /* 0x000ec01801007387 */ /* 0x004fe80000100a00 */
[----:B0-----:R-:W2:Y:S04]  /*3cd10*/  LDL.LU R16, [R1+0x130] ;  /* 0x0001300001107983 */ /* 0x001ea80000300800 */
[----:B------:R-:W2:Y:S04]  /*3cd20*/  LDL.LU R17, [R1+0x134] ;  /* 0x0001340001117983 */ /* 0x000ea80000300800 */
[----:B------:R-:W3:Y:S04]  /*3cd30*/  LDL.LU R18, [R1+0x138] ;  /* 0x0001380001127983 */ /* 0x000ee80000300800 */
[----:B------:R-:W3:Y:S04]  /*3cd40*/  LDL.LU R19, [R1+0x13c] ;  /* 0x00013c0001137983 */ /* 0x000ee80000300800 */
[----:B---3--:R-:W-:Y:S04]  /*3cd50*/  STL.64 [R1+0xed8], R18 ;  /* 0x000ed81201007387 */ /* 0x008fe80000100a00 */
[----:B--2---:R0:W-:Y:S04]  /*3cd60*/  STL.64 [R1+0xed0], R16 ;  /* 0x000ed01001007387 */ /* 0x0041e80000100a00 */
[----:B------:R-:W2:Y:S04]  /*3cd70*/  LDL.LU R20, [R1+0x140] ;  /* 0x0001400001147983 */ /* 0x000ea80000300800 */
[----:B------:R-:W2:Y:S04]  /*3cd80*/  LDL.LU R21, [R1+0x144] ;  /* 0x0001440001157983 */ /* 0x000ea80000300800 */
[----:B------:R-:W3:Y:S04]  /*3cd90*/  LDL.LU R22, [R1+0x148] ;  /* 0x0001480001167983 */ /* 0x000ee80000300800 */
[----:B------:R-:W3:Y:S04]  /*3cda0*/  LDL.LU R23, [R1+0x14c] ;  /* 0x00014c0001177983 */ /* 0x000ee80000300800 */
[----:B---3--:R-:W-:Y:S04]  /*3cdb0*/  STL.64 [R1+0xee8], R22 ;  /* 0x000ee81601007387 */ /* 0x008fe80000100a00 */
[----:B--2---:R1:W-:Y:S04]  /*3cdc0*/  STL.64 [R1+0xee0], R20 ;  /* 0x000ee01401007387 */ /* 0x0043e80000100a00 */
[----:B0-----:R-:W2:Y:S04]  /*3cdd0*/  LDL.LU R16, [R1+0xe0] ;  /* 0x0000e00001107983 */ /* 0x001ea80000300800 */
[----:B------:R-:W2:Y:S04]  /*3cde0*/  LDL.LU R17, [R1+0xe4] ;  /* 0x0000e40001117983 */ /* 0x000ea80000300800 */
[----:B------:R-:W3:Y:S04]  /*3cdf0*/  LDL.LU R18, [R1+0xe8] ;  /* 0x0000e80001127983 */ /* 0x000ee80000300800 */
[----:B------:R-:W3:Y:S04]  /*3ce00*/  LDL.LU R19, [R1+0xec] ;  /* 0x0000ec0001137983 */ /* 0x000ee80000300800 */
[----:B---3--:R-:W-:Y:S04]  /*3ce10*/  STL.64 [R1+0xef8], R18 ;  /* 0x000ef81201007387 */ /* 0x008fe80000100a00 */
[----:B--2---:R0:W-:Y:S04]  /*3ce20*/  STL.64 [R1+0xef0], R16 ;  /* 0x000ef01001007387 */ /* 0x0041e80000100a00 */
[----:B-1----:R-:W2:Y:S04]  /*3ce30*/  LDL.LU R20, [R1+0xd0] ;  /* 0x0000d00001147983 */ /* 0x002ea80000300800 */
        /* <DEDUP_REMOVED lines=71> */
[----:B0-----:R-:W2:Y:S04]  /*3d2b0*/  LDL.LU R16, [R1] ;  /* 0x0000000001107983 */ /* 0x001ea80000300800 */
[----:B------:R-:W2:Y:S04]  /*3d2c0*/  LDL.LU R17, [R1+0x4] ;  /* 0x0000040001117983 */ /* 0x000ea80000300800 */
[----:B------:R-:W2:Y:S04]  /*3d2d0*/  LDL.LU R18, [R1+0x8] ;  /* 0x0000080001127983 */ /* 0x000ea80000300800 */
[----:B------:R-:W2:Y:S04]  /*3d2e0*/  LDL.LU R19, [R1+0xc] ;  /* 0x00000c0001137983 */ /* 0x000ea80000300800 */
[----:B------:R-:W3:Y:S04]  /*3d2f0*/  LDL.LU R20, [R1+0xb0] ;  /* 0x0000b00001147983 */ /* 0x000ee80000300800 */
[----:B------:R-:W3:Y:S04]  /*3d300*/  LDL.LU R21, [R1+0xb4] ;  /* 0x0000b40001157983 */ /* 0x000ee80000300800 */
[----:B------:R-:W3:Y:S04]  /*3d310*/  LDL.LU R22, [R1+0xb8] ;  /* 0x0000b80001167983 */ /* 0x000ee80000300800 */
[----:B------:R-:W3:Y:S04]  /*3d320*/  LDL.LU R23, [R1+0xbc] ;  /* 0x0000bc0001177983 */ /* 0x000ee80000300800 */
[----:B------:R-:W4:Y:S04]  /*3d330*/  LDL.LU R24, [R1+0xf0] ;  /* 0x0000f00001187983 */ /* 0x000f280000300800 */
[----:B------:R-:W4:Y:S04]  /*3d340*/  LDL.LU R25, [R1+0xf4] ;  /* 0x0000f40001197983 */ /* 0x000f280000300800 */
[----:B------:R-:W4:Y:S04]  /*3d350*/  LDL.LU R26, [R1+0xf8] ;  /* 0x0000f800011a7983 */ /* 0x000f280000300800 */
[----:B------:R-:W4:Y:S04]  /*3d360*/  LDL.LU R27, [R1+0xfc] ;  /* 0x0000fc00011b7983 */ /* 0x000f280000300800 */
[----:B------:R-:W5:Y:S04]  /*3d370*/  LDL.LU R12, [R1+0x120] ;  /* 0x00012000010c7983 */ /* 0x000f680000300800 */
[----:B------:R-:W5:Y:S04]  /*3d380*/  LDL.LU R13, [R1+0x124] ;  /* 0x00012400010d7983 */ /* 0x000f680000300800 */
[----:B------:R-:W5:Y:S04]  /*3d390*/  LDL.LU R14, [R1+0x128] ;  /* 0x00012800010e7983 */ /* 0x000f680000300800 */
[----:B------:R-:W5:Y:S04]  /*3d3a0*/  LDL.LU R15, [R1+0x12c] ;  /* 0x00012c00010f7983 */ /* 0x000f680000300800 */
[----:B------:R0:W-:Y:S04]  /*3d3b0*/  STS.128 [R0+0x200], R8 ;  /* 0x0002000800007388 */ /* 0x0001e80000000c00 */
[----:B------:R1:W-:Y:S04]  /*3d3c0*/  STS.128 [R0+0x1200], R4 ;  /* 0x0012000400007388 */ /* 0x0003e80000000c00 */
[----:B0-----:R-:W3:Y:S04]  /*3d3d0*/  LDL.LU R8, [R1+0x200] ;  /* 0x0002000001087983 */ /* 0x001ee80000300800 */
[----:B------:R-:W3:Y:S04]  /*3d3e0*/  LDL.LU R9, [R1+0x204] ;  /* 0x0002040001097983 */ /* 0x000ee80000300800 */
[----:B------:R-:W3:Y:S04]  /*3d3f0*/  LDL.LU R10, [R1+0x208] ;  /* 0x00020800010a7983 */ /* 0x000ee80000300800 */
[----:B------:R-:W3:Y:S04]  /*3d400*/  LDL.LU R11, [R1+0x20c] ;  /* 0x00020c00010b7983 */ /* 0x000ee80000300800 */
[----:B-1----:R-:W3:Y:S04]  /*3d410*/  LDL.LU R4, [R1+0x1b0] ;  /* 0x0001b00001047983 */ /* 0x002ee80000300800 */
[----:B------:R-:W3:Y:S04]  /*3d420*/  LDL.LU R5, [R1+0x1b4] ;  /* 0x0001b40001057983 */ /* 0x000ee80000300800 */
[----:B------:R-:W3:Y:S04]  /*3d430*/  LDL.LU R6, [R1+0x1b8] ;  /* 0x0001b80001067983 */ /* 0x000ee80000300800 */
[----:B------:R-:W3:Y:S04]  /*3d440*/  LDL.LU R7, [R1+0x1bc] ;  /* 0x0001bc0001077983 */ /* 0x000ee80000300800 */
[----:B--2---:R0:W-:Y:S04]  /*3d450*/  STS.128 [R0+0x280], R16 ;  /* 0x0002801000007388 */ /* 0x0041e80000000c00 */
[----:B0-----:R-:W2:Y:S04]  /*3d460*/  LDL.LU.64 R18, [R1+0xfb8] ;  /* 0x000fb80001127983 */ /* 0x001ea80000300a00 */
[----:B------:R-:W2:Y:S04]  /*3d470*/  LDL.LU.64 R16, [R1+0xfb0] ;  /* 0x000fb00001107983 */ /* 0x000ea80000300a00 */
        /* <DEDUP_REMOVED lines=30> */
[----:B---3--:R0:W-:Y:S04]  /*3d660*/  STS.128 [R0+0x1800], R20 ;  /* 0x0018001400007388 */ /* 0x0081e80000000c00 */
[----:B0-----:R-:W3:Y:S04]  /*3d670*/  LDL.LU.64 R22, [R1+0xf08] ;  /* 0x000f080001167983 */ /* 0x001ee80000300a00 */
[----:B------:R-:W3:Y:S04]  /*3d680*/  LDL.LU.64 R20, [R1+0xf00] ;  /* 0x000f000001147983 */ /* 0x000ee80000300a00 */
        /* <DEDUP_REMOVED lines=9> */
[----:B----4-:R0:W-:Y:S04]  /*3d720*/  STS.128 [R0+0x1a00], R24 ;  /* 0x001a001800007388 */ /* 0x0101e80000000c00 */
[----:B-----5:R1:W-:Y:S04]  /*3d730*/  STS.128 [R0+0xa80], R12 ;  /* 0x000a800c00007388 */ /* 0x0203e80000000c00 */
[----:B0-----:R-:W4:Y:S04]  /*3d740*/  LDL.LU.64 R26, [R1+0xec8] ;  /* 0x000ec800011a7983 */ /* 0x001f280000300a00 */
[----:B------:R-:W4:Y:S04]  /*3d750*/  LDL.LU.64 R24, [R1+0xec0] ;  /* 0x000ec00001187983 */ /* 0x000f280000300a00 */
[----:B-1----:R-:W5:Y:S04]  /*3d760*/  LDL R14, [R1+0x6e8] ;  /* 0x0006e800010e7983 */ /* 0x002f680000100800 */
[----:B--2---:R0:W-:Y:S04]  /*3d770*/  STS.128 [R0+0x1a80], R16 ;  /* 0x001a801000007388 */ /* 0x0041e80000000c00 */
[----:B0-----:R-:W2:Y:S04]  /*3d780*/  LDL.LU.64 R18, [R1+0xeb8] ;  /* 0x000eb80001127983 */ /* 0x001ea80000300a00 */
[----:B------:R-:W2:Y:S04]  /*3d790*/  LDL.LU.64 R16, [R1+0xeb0] ;  /* 0x000eb00001107983 */ /* 0x000ea80000300a00 */
[----:B---3--:R0:W-:Y:S04]  /*3d7a0*/  STS.128 [R0+0xc00], R20 ;  /* 0x000c001400007388 */ /* 0x0081e80000000c00 */
[----:B----4-:R1:W-:Y:S04]  /*3d7b0*/  STS.128 [R0+0x1c00], R24 ;  /* 0x001c001800007388 */ /* 0x0103e80000000c00 */
[----:B0-----:R-:W3:Y:S04]  /*3d7c0*/  LDL.LU.64 R22, [R1+0xea8] ;  /* 0x000ea80001167983 */ /* 0x001ee80000300a00 */
[----:B------:R-:W3:Y:S04]  /*3d7d0*/  LDL.LU.64 R20, [R1+0xea0] ;  /* 0x000ea00001147983 */ /* 0x000ee80000300a00 */
[----:B-1----:R-:W4:Y:S04]  /*3d7e0*/  LDL.LU.64 R26, [R1+0xe98] ;  /* 0x000e9800011a7983 */ /* 0x002f280000300a00 */
[----:B------:R-:W4:Y:S04]  /*3d7f0*/  LDL.LU.64 R24, [R1+0xe90] ;  /* 0x000e900001187983 */ /* 0x000f280000300a00 */
[----:B------:R-:W4:Y:S04]  /*3d800*/  LDL.LU R3, [R1+0xd0c] ;  /* 0x000d0c0001037983 */ /* 0x000f280000300800 */
[----:B--2---:R0:W-:Y:S04]  /*3d810*/  STS.128 [R0+0xc80], R16 ;  /* 0x000c801000007388 */ /* 0x0041e80000000c00 */
[----:B0-----:R-:W2:Y:S04]  /*3d820*/  LDL.LU.64 R18, [R1+0xe88] ;  /* 0x000e880001127983 */ /* 0x001ea80000300a00 */
[----:B------:R-:W2:Y:S04]  /*3d830*/  LDL.LU.64 R16, [R1+0xe80] ;  /* 0x000e800001107983 */ /* 0x000ea80000300a00 */
[----:B---3--:R0:W-:Y:S04]  /*3d840*/  STS.128 [R0+0x1c80], R20 ;  /* 0x001c801400007388 */ /* 0x0081e80000000c00 */
[----:B------:R-:W-:Y:S04]  /*3d850*/  STS.128 [R0+0xe00], R4 ;  /* 0x000e000400007388 */ /* 0x000fe80000000c00 */
[----:B------:R-:W-:Y:S04]  /*3d860*/  STS.128 [R0+0x1e00], R8 ;  /* 0x001e000800007388 */ /* 0x000fe80000000c00 */
[----:B----4-:R-:W-:Y:S01]  /*3d870*/  STS.128 [R0+0x1e80], R24 ;  /* 0x001e801800007388 */ /* 0x010fe20000000c00 */
[----:B------:R-:W-:-:S02]  /*3d880*/  LOP3.LUT R13, R2, 0x20, RZ, 0x3c, !PT ;  /* 0x00000020020d7812 */ /* 0x000fc400078e3cff */
[----:B------:R-:W-:Y:S01]  /*3d890*/  LOP3.LUT R12, R2, 0x40, RZ, 0x3c, !PT ;  /* 0x00000040020c7812 */ /* 0x000fe200078e3cff */
[----:B0-----:R-:W3:Y:S04]  /*3d8a0*/  LDL.LU R21, [R1+0xe78] ;  /* 0x000e780001157983 */ /* 0x001ee80000300800 */
[----:B--2---:R-:W-:Y:S04]  /*3d8b0*/  STS.128 [R0+0xe80], R16 ;  /* 0x000e801000007388 */ /* 0x004fe80000000c00 */
[----:B------:R-:W-:Y:S06]  /*3d8c0*/  BAR.SYNC.DEFER_BLOCKING 0x0 ;  /* 0x0000000000007b1d */ /* 0x000fec0000010000 */
[----:B------:R-:W0:Y:S04]  /*3d8d0*/  LDS.128 R4, [R2] ;  /* 0x0000000002047984 */ /* 0x000e280000000c00 */
[----:B------:R-:W1:Y:S04]  /*3d8e0*/  LDS.128 R16, [R12] ;  /* 0x000000000c107984 */ /* 0x000e680000000c00 */
[----:B0-----:R-:W-:Y:S01]  /*3d8f0*/  STL.64 [R1+0xd0], R4 ;  /* 0x0000d00401007387 */ /* 0x001fe20000100a00 */
[----:B------:R-:W-:-:S03]  /*3d900*/  IMAD.MOV.U32 R10, RZ, RZ, R4 ;  /* 0x000000ffff0a7224 */ /* 0x000fc600078e0004 */
[----:B------:R-:W-:Y:S04]  /*3d910*/  STL.64 [R1+0xd8], R6 ;  /* 0x0000d80601007387 */ /* 0x000fe80000100a00 */
[----:B------:R-:W0:Y:S01]  /*3d920*/  LDS.128 R4, [R13] ;  /* 0x000000000d047984 */ /* 0x000e220000000c00 */
[----:B-1----:R-:W-:-:S03]  /*3d930*/  IMAD.MOV.U32 R11, RZ, RZ, R16 ;  /* 0x000000ffff0b7224 */ /* 0x002fc600078e0010 */
[----:B0-----:R-:W-:Y:S04]  /*3d940*/  STL.64 [R1+0x70], R4 ;  /* 0x0000700401007387 */ /* 0x001fe80000100a00 */
[----:B------:R-:W-:Y:S04]  /*3d950*/  STL.64 [R1+0x78], R6 ;  /* 0x0000780601007387 */ /* 0x000fe80000100a00 */
[----:B------:R0:W-:Y:S02]  /*3d960*/  STL.64 [R1+0x170], R16 ;  /* 0x0001701001007387 */ /* 0x0001e40000100a00 */
[----:B0-----:R-:W-:-:S05]  /*3d970*/  LOP3.LUT R16, R2, 0x60, RZ, 0x3c, !PT ;  /* 0x0000006002107812 */ /* 0x001fca00078e3cff */
[----:B------:R-:W0:Y:S04]  /*3d980*/  LDS.128 R24, [R16] ;  /* 0x0000000010187984 */ /* 0x000e280000000c00 */
[----:B------:R-:W-:Y:S04]  /*3d990*/  STL.64 [R1+0x178], R18 ;  /* 0x0001781201007387 */ /* 0x000fe80000100a00 */
[----:B0-----:R-:W-:Y:S01]  /*3d9a0*/  STL.64 [R1+0x1d0], R24 ;  /* 0x0001d01801007387 */ /* 0x001fe20000100a00 */
[----:B------:R-:W-:-:S03]  /*3d9b0*/  IMAD.MOV.U32 R20, RZ, RZ, R24 ;  /* 0x000000ffff147224 */ /* 0x000fc600078e0018 */
[----:B------:R-:W-:Y:S04]  /*3d9c0*/  STL.64 [R1+0x1d8], R26 ;  /* 0x0001d81a01007387 */ /* 0x000fe80000100a00 */
[----:B------:R-:W0:Y:S04]  /*3d9d0*/  LDS.128 R24, [R2+0x2000] ;  /* 0x0020000002187984 */ /* 0x000e280000000c00 */
        /* <DEDUP_REMOVED lines=11> */
[----:B------:R-:W0:Y:S01]  /*3da90*/  LDS.128 R24, [R16+0x2000] ;  /* 0x0020000010187984 */ /* 0x000e220000000c00 */
[----:B------:R-:W-:Y:S01]  /*3daa0*/  SHF.R.U32.HI R29, RZ, 0x8, R28 ;  /* 0x00000008ff1d7819 */ /* 0x000fe2000001161c */
[----:B------:R-:W-:-:S03]  /*3dab0*/  IMAD.MOV.U32 R9, RZ, RZ, R4 ;  /* 0x000000ffff097224 */ /* 0x000fc600078e0004 */
[----:B------:R-:W-:Y:S01]  /*3dac0*/  SGXT.U32 R29, R29, 0x1 ;  /* 0x000000011d1d781a */ /* 0x000fe20000000000 */
[C---:B------:R-:W-:Y:S01]  /*3dad0*/  IMAD R4, R3.reuse, c[0x0][0x194], RZ ;  /* 0x0000650003047a24 */ /* 0x040fe200078e02ff */
[----:B------:R-:W-:Y:S02]  /*3dae0*/  ISETP.GE.AND P0, PT, R3, c[0x0][0x178], PT ;  /* 0x00005e0003007a0c */ /* 0x000fe40003f06270 */
[C---:B-----5:R-:W-:Y:S02]  /*3daf0*/  LOP3.LUT R5, R14.reuse, R29, RZ, 0xfc, !PT ;  /* 0x0000001d0e057212 */ /* 0x060fe400078efcff */
[----:B------:R-:W-:Y:S02]  /*3db00*/  LOP3.LUT R7, R14, 0x2, R29, 0xfe, !PT ;  /* 0x000000020e077812 */ /* 0x000fe400078efe1d */
[C---:B------:R-:W-:Y:S01]  /*3db10*/  ISETP.LT.AND P1, PT, R5.reuse, c[0x0][0x17c], !P0 ;  /* 0x00005f0005007a0c */ /* 0x040fe20004721270 */
[----:B------:R-:W-:Y:S01]  /*3db20*/  IMAD R5, R5, c[0x0][0x198], RZ ;  /* 0x0000660005057a24 */ /* 0x000fe200078e02ff */
[----:B------:R-:W-:-:S02]  /*3db30*/  LEA R3, P2, R4, c[0x0][0x170], 0x1 ;  /* 0x00005c0004037a11 */ /* 0x000fc400078408ff */
[C---:B------:R-:W-:Y:S01]  /*3db40*/  ISETP.LT.AND P5, PT, R7.reuse, c[0x0][0x17c], !P0 ;  /* 0x00005f0007007a0c */ /* 0x040fe200047a1270 */
[----:B------:R-:W-:Y:S01]  /*3db50*/  IMAD R7, R7, c[0x0][0x198], RZ ;  /* 0x0000660007077a24 */ /* 0x000fe200078e02ff */
[----:B------:R-:W-:Y:S02]  /*3db60*/  LEA.HI.X.SX32 R0, R4, c[0x0][0x174], 0x1, P2 ;  /* 0x00005d0004007a11 */ /* 0x000fe400010f0eff */
[----:B------:R-:W-:Y:S01]  /*3db70*/  LEA R4, P2, R5, R3, 0x1 ;  /* 0x0000000305047211 */ /* 0x000fe200078408ff */
[----:B0-----:R-:W-:Y:S01]  /*3db80*/  STL.64 [R1+0x1b0], R24 ;  /* 0x0001b01801007387 */ /* 0x001fe20000100a00 */
[----:B------:R-:W-:-:S03]  /*3db90*/  IMAD.MOV.U32 R15, RZ, RZ, R24 ;  /* 0x000000ffff0f7224 */ /* 0x000fc600078e0018 */
[----:B------:R-:W-:Y:S04]  /*3dba0*/  STL.64 [R1+0x1b8], R26 ;  /* 0x0001b81a01007387 */ /* 0x000fe80000100a00 */
[----:B------:R-:W0:Y:S01]  /*3dbb0*/  LDS.128 R24, [R2+0x4000] ;  /* 0x0040000002187984 */ /* 0x000e220000000c00 */
[-C--:B------:R-:W-:Y:S02]  /*3dbc0*/  LEA.HI.X.SX32 R5, R5, R0.reuse, 0x1, P2 ;  /* 0x0000000005057211 */ /* 0x080fe400010f0eff */
[C---:B------:R-:W-:Y:S02]  /*3dbd0*/  LEA R6, P3, R7.reuse, R3, 0x1 ;  /* 0x0000000307067211 */ /* 0x040fe400078608ff */
[----:B------:R-:W-:Y:S01]  /*3dbe0*/  LOP3.LUT R8, R14, 0x4, R29, 0xfe, !PT ;  /* 0x000000040e087812 */ /* 0x000fe200078efe1d */
[----:B------:R1:W-:Y:S01]  /*3dbf0*/  @P1 STG.E.U16 [R4.64], R10 ;  /* 0x0000000a04001986 */ /* 0x0003e2000c10150a */
[----:B------:R-:W-:-:S02]  /*3dc00*/  LEA.HI.X.SX32 R7, R7, R0, 0x1, P3 ;  /* 0x0000000007077211 */ /* 0x000fc400018f0eff */
[----:B------:R-:W-:-:S03]  /*3dc10*/  ISETP.LT.AND P4, PT, R8, c[0x0][0x17c], !P0 ;  /* 0x00005f0008007a0c */ /* 0x000fc60004781270 */
[----:B------:R2:W-:Y:S01]  /*3dc20*/  @P5 STG.E.U16 [R6.64], R9 ;  /* 0x0000000906005986 */ /* 0x0005e2000c10150a */
[----:B-1----:R-:W-:-:S05]  /*3dc30*/  IMAD R4, R8, c[0x0][0x198], RZ ;  /* 0x0000660008047a24 */ /* 0x002fca00078e02ff */
[----:B--2---:R-:W-:-:S04]  /*3dc40*/  LEA R6, P3, R4, R3, 0x1 ;  /* 0x0000000304067211 */ /* 0x004fc800078608ff */
[----:B------:R-:W-:-:S05]  /*3dc50*/  LEA.HI.X.SX32 R7, R4, R0, 0x1, P3 ;  /* 0x0000000004077211 */ /* 0x000fca00018f0eff */
[----:B------:R1:W-:Y:S04]  /*3dc60*/  @P4 STG.E.U16 [R6.64], R11 ;  /* 0x0000000b06004986 */ /* 0x0003e8000c10150a */
[----:B0-----:R-:W-:Y:S04]  /*3dc70*/  STL.64 [R1+0x1f0], R24 ;  /* 0x0001f01801007387 */ /* 0x001fe80000100a00 */
[----:B------:R-:W-:Y:S01]  /*3dc80*/  STL.64 [R1+0x1f8], R26 ;  /* 0x0001f81a01007387 */ /* 0x000fe20000100a00 */
[----:B-1----:R-:W-:-:S03]  /*3dc90*/  IMAD.MOV.U32 R11, RZ, RZ, R24 ;  /* 0x000000ffff0b7224 */ /* 0x002fc600078e0018 */
[----:B------:R-:W0:Y:S01]  /*3dca0*/  LDS.128 R24, [R13+0x4000] ;  /* 0x004000000d187984 */ /* 0x000e220000000c00 */
[----:B------:R-:W-:-:S04]  /*3dcb0*/  LOP3.LUT R5, R14, 0x6, R29, 0xfe, !PT ;  /* 0x000000060e057812 */ /* 0x000fc800078efe1d */
[C---:B------:R-:W-:Y:S01]  /*3dcc0*/  ISETP.LT.AND P2, PT, R5.reuse, c[0x0][0x17c], !P0 ;  /* 0x00005f0005007a0c */ /* 0x040fe20004741270 */
[----:B------:R-:W-:Y:S01]  /*3dcd0*/  IMAD R5, R5, c[0x0][0x198], RZ ;  /* 0x0000660005057a24 */ /* 0x000fe200078e02ff */
[----:B0-----:R-:W-:Y:S01]  /*3dce0*/  STL [R1+0x1e4], R25 ;  /* 0x0001e41901007387 */ /* 0x001fe20000100800 */
[----:B------:R-:W-:-:S03]  /*3dcf0*/  IMAD.MOV.U32 R22, RZ, RZ, R24 ;  /* 0x000000ffff167224 */ /* 0x000fc600078e0018 */
[----:B------:R-:W-:Y:S04]  /*3dd00*/  STL.64 [R1+0x1e8], R26 ;  /* 0x0001e81a01007387 */ /* 0x000fe80000100a00 */
[----:B------:R-:W0:Y:S01]  /*3dd10*/  LDS.128 R24, [R12+0x4000] ;  /* 0x004000000c187984 */ /* 0x000e220000000c00 */
[----:B------:R-:W-:-:S04]  /*3dd20*/  LEA R4, P5, R5, R3, 0x1 ;  /* 0x0000000305047211 */ /* 0x000fc800078a08ff */
[----:B------:R-:W-:-:S05]  /*3dd30*/  LEA.HI.X.SX32 R5, R5, R0, 0x1, P5 ;  /* 0x0000000005057211 */ /* 0x000fca00028f0eff */
[----:B------:R1:W-:Y:S04]  /*3dd40*/  @P2 STG.E.U16 [R4.64], R20 ;  /* 0x0000001404002986 */ /* 0x0003e8000c10150a */
[----:B0-----:R-:W-:Y:S01]  /*3dd50*/  STL.64 [R1+0x180], R24 ;  /* 0x0001801801007387 */ /* 0x001fe20000100a00 */
[----:B-1----:R-:W-:-:S03]  /*3dd60*/  IMAD.MOV.U32 R20, RZ, RZ, R24 ;  /* 0x000000ffff147224 */ /* 0x002fc600078e0018 */
[----:B------:R-:W-:Y:S04]  /*3dd70*/  STL.64 [R1+0x188], R26 ;  /* 0x0001881a01007387 */ /* 0x000fe80000100a00 */
        /* <DEDUP_REMOVED lines=10> */
[----:B------:R1:W-:Y:S01]  /*3de20*/  @P1 STG.E.U16 [R6.64], R19 ;  /* 0x0000001306001986 */ /* 0x0003e2000c10150a */
[----:B------:R-:W-:-:S04]  /*3de30*/  LOP3.LUT R10, R14, 0xa, R29, 0xfe, !PT ;  /* 0x0000000a0e0a7812 */ /* 0x000fc800078efe1d */
[C---:B------:R-:W-:Y:S01]  /*3de40*/  ISETP.LT.AND P3, PT, R10.reuse, c[0x0][0x17c], !P0 ;  /* 0x00005f000a007a0c */ /* 0x040fe20004761270 */
[----:B------:R-:W-:Y:S01]  /*3de50*/  IMAD R10, R10, c[0x0][0x198], RZ ;  /* 0x000066000a0a7a24 */ /* 0x000fe200078e02ff */
[----:B------:R-:W-:-:S04]  /*3de60*/  LOP3.LUT R4, R14, 0xc, R29, 0xfe, !PT ;  /* 0x0000000c0e047812 */ /* 0x000fc800078efe1d */
[----:B------:R-:W-:Y:S01]  /*3de70*/  LEA R8, P5, R10, R3, 0x1 ;  /* 0x000000030a087211 */ /* 0x000fe200078a08ff */
[----:B0-----:R-:W-:Y:S01]  /*3de80*/  STL.64 [R1+0x1c0], R24 ;  /* 0x0001c01801007387 */ /* 0x001fe20000100a00 */
[----:B-1----:R-:W-:-:S03]  /*3de90*/  IMAD.MOV.U32 R19, RZ, RZ, R24 ;  /* 0x000000ffff137224 */ /* 0x002fc600078e0018 */
[----:B------:R-:W-:Y:S04]  /*3dea0*/  STL.64 [R1+0x1c8], R26 ;  /* 0x0001c81a01007387 */ /* 0x000fe80000100a00 */
[----:B------:R-:W0:Y:S01]  /*3deb0*/  LDS.128 R24, [R13+0x6000] ;  /* 0x006000000d187984 */ /* 0x000e220000000c00 */
[C---:B------:R-:W-:Y:S01]  /*3dec0*/  ISETP.LT.AND P4, PT, R4.reuse, c[0x0][0x17c], !P0 ;  /* 0x00005f0004007a0c */ /* 0x040fe20004781270 */
[----:B------:R-:W-:Y:S01]  /*3ded0*/  IMAD R4, R4, c[0x0][0x198], RZ ;  /* 0x0000660004047a24 */ /* 0x000fe200078e02ff */
[----:B------:R-:W-:Y:S02]  /*3dee0*/  LEA.HI.X.SX32 R9, R10, R0, 0x1, P5 ;  /* 0x000000000a097211 */ /* 0x000fe400028f0eff */
[--C-:B------:R-:W-:Y:S02]  /*3def0*/  LOP3.LUT R5, R14, 0xe, R29.reuse, 0xfe, !PT ;  /* 0x0000000e0e057812 */ /* 0x100fe400078efe1d */
[----:B------:R-:W-:Y:S01]  /*3df00*/  LEA R6, P2, R4, R3, 0x1 ;  /* 0x0000000304067211 */ /* 0x000fe200078408ff */
[----:B------:R1:W-:Y:S01]  /*3df10*/  @P3 STG.E.U16 [R8.64], R18 ;  /* 0x0000001208003986 */ /* 0x0003e2000c10150a */
[----:B------:R-:W-:-:S02]  /*3df20*/  LOP3.LUT R10, R14, 0x12, R29, 0xfe, !PT ;  /* 0x000000120e0a7812 */ /* 0x000fc400078efe1d */
[C---:B------:R-:W-:Y:S01]  /*3df30*/  ISETP.LT.AND P1, PT, R5.reuse, c[0x0][0x17c], !P0 ;  /* 0x00005f0005007a0c */ /* 0x040fe20004721270 */
[----:B------:R-:W-:Y:S01]  /*3df40*/  IMAD R5, R5, c[0x0][0x198], RZ ;  /* 0x0000660005057a24 */ /* 0x000fe200078e02ff */
[----:B------:R-:W-:Y:S02]  /*3df50*/  LEA.HI.X.SX32 R7, R4, R0, 0x1, P2 ;  /* 0x0000000004077211 */ /* 0x000fe400010f0eff */
[----:B------:R-:W-:Y:S02]  /*3df60*/  ISETP.LT.AND P3, PT, R10, c[0x0][0x17c], !P0 ;  /* 0x00005f000a007a0c */ /* 0x000fe40004761270 */
[----:B-1----:R-:W-:Y:S01]  /*3df70*/  LOP3.LUT R9, R14, 0x10, R29, 0xfe, !PT ;  /* 0x000000100e097812 */ /* 0x002fe200078efe1d */
[----:B------:R-:W-:-:S03]  /*3df80*/  IMAD R10, R10, c[0x0][0x198], RZ ;  /* 0x000066000a0a7a24 */ /* 0x000fc600078e02ff */
[C---:B------:R-:W-:Y:S01]  /*3df90*/  ISETP.LT.AND P2, PT, R9.reuse, c[0x0][0x17c], !P0 ;  /* 0x00005f0009007a0c */ /* 0x040fe20004741270 */
[----:B------:R-:W-:Y:S01]  /*3dfa0*/  IMAD R9, R9, c[0x0][0x198], RZ ;  /* 0x0000660009097a24 */ /* 0x000fe200078e02ff */
[----:B------:R1:W-:Y:S01]  /*3dfb0*/  @P4 STG.E.U16 [R6.64], R17 ;  /* 0x0000001106004986 */ /* 0x0003e2000c10150a */
[CC--:B------:R-:W-:Y:S02]  /*3dfc0*/  LEA R4, P4, R5.reuse, R3.reuse, 0x1 ;  /* 0x0000000305047211 */ /* 0x0c0fe400078808ff */
[-C--:B------:R-:W-:Y:S02]  /*3dfd0*/  LEA R8, P6, R10, R3.reuse, 0x1 ;  /* 0x000000030a087211 */ /* 0x080fe400078c08ff */
[----:B------:R-:W-:Y:S02]  /*3dfe0*/  LEA.HI.X.SX32 R5, R5, R0, 0x1, P4 ;  /* 0x0000000005057211 */ /* 0x000fe400020f0eff */
[----:B-1----:R-:W-:-:S04]  /*3dff0*/  LEA R6, P5, R9, R3, 0x1 ;  /* 0x0000000309067211 */ /* 0x002fc800078a08ff */
[-C--:B------:R-:W-:Y:S02]  /*3e000*/  LEA.HI.X.SX32 R7, R9, R0.reuse, 0x1, P5 ;  /* 0x0000000009077211 */ /* 0x080fe400028f0eff */
[----:B------:R-:W-:Y:S01]  /*3e010*/  LEA.HI.X.SX32 R9, R10, R0, 0x1, P6 ;  /* 0x000000000a097211 */ /* 0x000fe200030f0eff */
[----:B0-----:R-:W-:Y:S01]  /*3e020*/  STL.64 [R1+0x1a0], R24 ;  /* 0x0001a01801007387 */ /* 0x001fe20000100a00 */
[----:B------:R-:W-:-:S03]  /*3e030*/  IMAD.MOV.U32 R18, RZ, RZ, R24 ;  /* 0x000000ffff127224 */ /* 0x000fc600078e0018 */
[----:B------:R-:W-:Y:S04]  /*3e040*/  STL.64 [R1+0x1a8], R26 ;  /* 0x0001a81a01007387 */ /* 0x000fe80000100a00 */
[----:B------:R-:W-:Y:S04]  /*3e050*/  @P1 STG.E.U16 [R4.64], R15 ;  /* 0x0000000f04001986 */ /* 0x000fe8000c10150a */
[----:B------:R-:W-:Y:S04]  /*3e060*/  @P2 STG.E.U16 [R6.64], R11 ;  /* 0x0000000b06002986 */ /* 0x000fe8000c10150a */
[----:B------:R-:W-:Y:S04]  /*3e070*/  STL.64 [R1+0xe70], R22 ;  /* 0x000e701601007387 */ /* 0x000fe80000100a00 */
[----:B------:R-:W0:Y:S04]  /*3e080*/  LDS.128 R24, [R12+0x6000] ;  /* 0x006000000c187984 */ /* 0x000e280000000c00 */
[----:B------:R-:W-:Y:S04]  /*3e090*/  @P3 STG.E.U16 [R8.64], R22 ;  /* 0x0000001608003986 */ /* 0x000fe8000c10150a */
[----:B---3--:R-:W-:Y:S04]  /*3e0a0*/  STL.64 [R1+0xe68], R20 ;  /* 0x000e681401007387 */ /* 0x008fe80000100a00 */
[----:B------:R-:W1:Y:S04]  /*3e0b0*/  LDS.128 R20, [R16+0x6000] ;  /* 0x0060000010147984 */ /* 0x000e680000000c00 */
[----:B0-----:R-:W-:Y:S04]  /*3e0c0*/  STL [R1+0x134], R25 ;  /* 0x0001341901007387 */ /* 0x001fe80000100800 */
[----:B------:R-:W-:Y:S04]  /*3e0d0*/  STL.64 [R1+0x138], R26 ;  /* 0x0001381a01007387 */ /* 0x000fe80000100a00 */
[----:B-1----:R-:W-:Y:S01]  /*3e0e0*/  STL.64 [R1+0x140], R20 ;  /* 0x0001401401007387 */ /* 0x002fe20000100a00 */
[----:B------:R-:W-:-:S03]  /*3e0f0*/  IMAD.MOV.U32 R17, RZ, RZ, R20 ;  /* 0x000000ffff117224 */ /* 0x000fc600078e0014 */
[----:B------:R-:W-:Y:S04]  /*3e100*/  STL.64 [R1+0x148], R22 ;  /* 0x0001481601007387 */ /* 0x000fe80000100a00 */
[----:B------:R-:W0:Y:S04]  /*3e110*/  LDS.128 R20, [R2+0x8000] ;  /* 0x0080000002147984 */ /* 0x000e280000000c00 */
[----:B0-----:R-:W-:Y:S01]  /*3e120*/  STL.64 [R1+0x160], R20 ;  /* 0x0001601401007387 */ /* 0x001fe20000100a00 */
[----:B------:R-:W-:Y:S02]  /*3e130*/  IMAD.MOV.U32 R15, RZ, RZ, R20 ;  /* 0x000000ffff0f7224 */ /* 0x000fe400078e0014 */
[----:B------:R-:W-:Y:S01]  /*3e140*/  IMAD.MOV.U32 R28, RZ, RZ, R22 ;  /* 0x000000ffff1c7224 */ /* 0x000fe200078e0016 */
[----:B------:R-:W-:Y:S04]  /*3e150*/  STL [R1+0x16c], R23 ;  /* 0x00016c1701007387 */ /* 0x000fe80000100800 */
[----:B------:R-:W0:Y:S04]  /*3e160*/  LDS.128 R20, [R13+0x8000] ;  /* 0x008000000d147984 */ /* 0x000e280000000c00 */
[----:B------:R-:W-:Y:S04]  /*3e170*/  STL [R1+0xe24], R28 ;  /* 0x000e241c01007387 */ /* 0x000fe80000100800 */
[----:B0-----:R-:W-:Y:S01]  /*3e180*/  STL [R1+0x154], R21 ;  /* 0x0001541501007387 */ /* 0x001fe20000100800 */
[----:B------:R-:W-:-:S02]  /*3e190*/  IMAD.MOV.U32 R27, RZ, RZ, R22 ;  /* 0x000000ffff1b7224 */ /* 0x000fc400078e0016 */
[----:B------:R-:W-:Y:S01]  /*3e1a0*/  IMAD.MOV.U32 R25, RZ, RZ, R20 ;  /* 0x000000ffff197224 */ /* 0x000fe200078e0014 */
[----:B------:R0:W-:Y:S04]  /*3e1b0*/  STL [R1+0x15c], R23 ;  /* 0x00015c1701007387 */ /* 0x0001e80000100800 */
[----:B0-----:R-:W2:Y:S04]  /*3e1c0*/  LDL.LU.64 R22, [R1+0xe70] ;  /* 0x000e700001167983 */ /* 0x001ea80000300a00 */
[----:B------:R-:W3:Y:S01]  /*3e1d0*/  LDL.LU.64 R20, [R1+0xe68] ;  /* 0x000e680001147983 */ /* 0x000ee20000300a00 */
[----:B------:R-:W-:-:S02]  /*3e1e0*/  LOP3.LUT R6, R14, 0x14, R29, 0xfe, !PT ;  /* 0x000000140e067812 */ /* 0x000fc400078efe1d */
[C-C-:B------:R-:W-:Y:S02]  /*3e1f0*/  LOP3.LUT R7, R14.reuse, 0x16, R29.reuse, 0xfe, !PT ;  /* 0x000000160e077812 */ /* 0x140fe400078efe1d */
[--C-:B------:R-:W-:Y:S01]  /*3e200*/  LOP3.LUT R4, R14, 0x18, R29.reuse, 0xfe, !PT ;  /* 0x000000180e047812 */ /* 0x100fe200078efe1d */
[C---:B------:R-:W-:Y:S01]  /*3e210*/  IMAD R8, R6.reuse, c[0x0][0x198], RZ ;  /* 0x0000660006087a24 */ /* 0x040fe200078e02ff */
[C---:B------:R-:W-:Y:S01]  /*3e220*/  ISETP.LT.AND P2, PT, R7.reuse, c[0x0][0x17c], !P0 ;  /* 0x00005f0007007a0c */ /* 0x040fe20004741270 */
[----:B------:R-:W-:Y:S01]  /*3e230*/  IMAD R7, R7, c[0x0][0x198], RZ ;  /* 0x0000660007077a24 */ /* 0x000fe200078e02ff */
[----:B------:R-:W-:Y:S01]  /*3e240*/  ISETP.LT.AND P3, PT, R6, c[0x0][0x17c], !P0 ;  /* 0x00005f0006007a0c */ /* 0x000fe20004761270 */
[----:B------:R-:W-:Y:S01]  /*3e250*/  IMAD R9, R4, c[0x0][0x198], RZ ;  /* 0x0000660004097a24 */ /* 0x000fe200078e02ff */
[----:B------:R-:W-:Y:S02]  /*3e260*/  LOP3.LUT R5, R14, 0x1a, R29, 0xfe, !PT ;  /* 0x0000001a0e057812 */ /* 0x000fe400078efe1d */
[----:B------:R-:W-:-:S02]  /*3e270*/  ISETP.LT.AND P1, PT, R4, c[0x0][0x17c], !P0 ;  /* 0x00005f0004007a0c */ /* 0x000fc40004721270 */
[CC--:B------:R-:W-:Y:S02]  /*3e280*/  LEA R4, P6, R8.reuse, R3.reuse, 0x1 ;  /* 0x0000000308047211 */ /* 0x0c0fe400078c08ff */
[-C--:B------:R-:W-:Y:S01]  /*3e290*/  LEA R6, P4, R7, R3.reuse, 0x1 ;  /* 0x0000000307067211 */ /* 0x080fe200078808ff */
[C---:B------:R-:W-:Y:S01]  /*3e2a0*/  IMAD R11, R5.reuse, c[0x0][0x198], RZ ;  /* 0x00006600050b7a24 */ /* 0x040fe200078e02ff */
[----:B------:R-:W-:Y:S02]  /*3e2b0*/  ISETP.LT.AND P5, PT, R5, c[0x0][0x17c], !P0 ;  /* 0x00005f0005007a0c */ /* 0x000fe400047a1270 */
[-C--:B------:R-:W-:Y:S02]  /*3e2c0*/  LEA.HI.X.SX32 R5, R8, R0.reuse, 0x1, P6 ;  /* 0x0000000008057211 */ /* 0x080fe400030f0eff */
[----:B------:R-:W-:Y:S01]  /*3e2d0*/  LEA.HI.X.SX32 R7, R7, R0, 0x1, P4 ;  /* 0x0000000007077211 */ /* 0x000fe200020f0eff */
[----:B------:R-:W-:Y:S01]  /*3e2e0*/  STL [R1+0xe28], R27 ;  /* 0x000e281b01007387 */ /* 0x000fe20000100800 */
[----:B------:R-:W-:-:S02]  /*3e2f0*/  LEA R8, P6, R9, R3, 0x1 ;  /* 0x0000000309087211 */ /* 0x000fc400078c08ff */
[----:B------:R-:W-:Y:S02]  /*3e300*/  LEA R10, P4, R11, R3, 0x1 ;  /* 0x000000030b0a7211 */ /* 0x000fe400078808ff */
[-C--:B------:R-:W-:Y:S02]  /*3e310*/  LEA.HI.X.SX32 R9, R9, R0.reuse, 0x1, P6 ;  /* 0x0000000009097211 */ /* 0x080fe400030f0eff */
[----:B------:R-:W-:Y:S01]  /*3e320*/  LEA.HI.X.SX32 R11, R11, R0, 0x1, P4 ;  /* 0x000000000b0b7211 */ /* 0x000fe200020f0eff */
[----:B--2---:R-:W-:Y:S04]  /*3e330*/  STL.64 [R1+0xe48], R22 ;  /* 0x000e481601007387 */ /* 0x004fe80000100a00 */
[----:B---3--:R-:W-:Y:S04]  /*3e340*/  @P3 STG.E.U16 [R4.64], R20 ;  /* 0x0000001404003986 */ /* 0x008fe8000c10150a */
[----:B------:R0:W-:Y:S04]  /*3e350*/  @P2 STG.E.U16 [R6.64], R23 ;  /* 0x0000001706002986 */ /* 0x0001e8000c10150a */
[----:B------:R-:W-:Y:S04]  /*3e360*/  STL [R1+0xe44], R21 ;  /* 0x000e441501007387 */ /* 0x000fe80000100800 */
[----:B------:R-:W1:Y:S04]  /*3e370*/  LDS.128 R20, [R12+0x8000] ;  /* 0x008000000c147984 */ /* 0x000e680000000c00 */
[----:B------:R-:W-:Y:S01]  /*3e380*/  @P1 STG.E.U16 [R8.64], R19 ;  /* 0x0000001308001986 */ /* 0x000fe2000c10150a */
[----:B0-----:R-:W-:-:S03]  /*3e390*/  LOP3.LUT R6, R14, 0x1c, R29, 0xfe, !PT ;  /* 0x0000001c0e067812 */ /* 0x001fc600078efe1d */
[----:B------:R0:W-:Y:S01]  /*3e3a0*/  @P5 STG.E.U16 [R10.64], R18 ;  /* 0x000000120a005986 */ /* 0x0001e2000c10150a */
[C-C-:B------:R-:W-:Y:S02]  /*3e3b0*/  LOP3.LUT R5, R14.reuse, 0x1e, R29.reuse, 0xfe, !PT ;  /* 0x0000001e0e057812 */ /* 0x140fe400078efe1d */
[C-C-:B------:R-:W-:Y:S02]  /*3e3c0*/  LOP3.LUT R7, R14.reuse, 0x20, R29.reuse, 0xfe, !PT ;  /* 0x000000200e077812 */ /* 0x140fe400078efe1d */
[----:B------:R-:W-:Y:S01]  /*3e3d0*/  LOP3.LUT R4, R14, 0x22, R29, 0xfe, !PT ;  /* 0x000000220e047812 */ /* 0x000fe200078efe1d */
[----:B-1----:R-:W-:Y:S01]  /*3e3e0*/  STL.64 [R1+0x100], R20 ;  /* 0x0001001401007387 */ /* 0x002fe20000100a00 */
[----:B0-----:R-:W-:Y:S02]  /*3e3f0*/  IMAD.MOV.U32 R11, RZ, RZ, R20 ;  /* 0x000000ffff0b7224 */ /* 0x001fe400078e0014 */
[----:B------:R-:W-:Y:S01]  /*3e400*/  IMAD.MOV.U32 R26, RZ, RZ, R22 ;  /* 0x000000ffff1a7224 */ /* 0x000fe200078e0016 */
[----:B------:R-:W-:Y:S04]  /*3e410*/  STL [R1+0x10c], R23 ;  /* 0x00010c1701007387 */ /* 0x000fe80000100800 */
[----:B------:R-:W-:Y:S04]  /*3e420*/  STL.64 [R1+0xe60], R14 ;  /* 0x000e600e01007387 */ /* 0x000fe80000100a00 */
[----:B------:R-:W0:Y:S04]  /*3e430*/  LDS.128 R20, [R16+0x8000] ;  /* 0x0080000010147984 */ /* 0x000e280000000c00 */
[----:B------:R-:W-:Y:S04]  /*3e440*/  STL.64 [R1+0xe58], R12 ;  /* 0x000e580c01007387 */ /* 0x000fe80000100a00 */
[----:B------:R-:W1:Y:S04]  /*3e450*/  LDS.128 R12, [R2+0xa000] ;  /* 0x00a00000020c7984 */ /* 0x000e680000000c00 */
[----:B------:R-:W-:Y:S04]  /*3e460*/  STL [R1+0xe2c], R26 ;  /* 0x000e2c1a01007387 */ /* 0x000fe80000100800 */
[----:B0-----:R0:W-:Y:S04]  /*3e470*/  STL.64 [R1+0x120], R20 ;  /* 0x0001201401007387 */ /* 0x0011e80000100a00 */
[----:B------:R-:W-:Y:S04]  /*3e480*/  STL.64 [R1+0x128], R22 ;  /* 0x0001281601007387 */ /* 0x000fe80000100a00 */
[----:B-1----:R-:W-:Y:S01]  /*3e490*/  STL.64 [R1+0x110], R12 ;  /* 0x0001100c01007387 */ /* 0x002fe20000100a00 */
[----:B0-----:R-:W-:-:S03]  /*3e4a0*/  IMAD.MOV.U32 R21, RZ, RZ, R20 ;  /* 0x000000ffff157224 */ /* 0x001fc600078e0014 */
[----:B------:R0:W-:Y:S01]  /*3e4b0*/  STL.64 [R1+0x118], R14 ;  /* 0x0001180e01007387 */ /* 0x0001e20000100a00 */
[----:B------:R-:W-:-:S03]  /*3e4c0*/  IMAD.MOV.U32 R20, RZ, RZ, R12 ;  /* 0x000000ffff147224 */ /* 0x000fc600078e000c */
[----:B0-----:R-:W2:Y:S04]  /*3e4d0*/  LDL.LU.64 R14, [R1+0xe60] ;  /* 0x000e6000010e7983 */ /* 0x001ea80000300a00 */
[----:B------:R-:W3:Y:S04]  /*3e4e0*/  LDL.LU.64 R12, [R1+0xe58] ;  /* 0x000e5800010c7983 */ /* 0x000ee80000300a00 */
[----:B------:R-:W-:Y:S01]  /*3e4f0*/  STL.64 [R1+0xe50], R20 ;  /* 0x000e501401007387 */ /* 0x000fe20000100a00 */
[C---:B------:R-:W-:Y:S01]  /*3e500*/  ISETP.LT.AND P1, PT, R6.reuse, c[0x0][0x17c], !P0 ;  /* 0x00005f0006007a0c */ /* 0x040fe20004721270 */
[----:B------:R-:W-:Y:S01]  /*3e510*/  IMAD R6, R6, c[0x0][0x198], RZ ;  /* 0x0000660006067a24 */ /* 0x000fe200078e02ff */
[C---:B------:R-:W-:Y:S01]  /*3e520*/  ISETP.LT.AND P2, PT, R5.reuse, c[0x0][0x17c], !P0 ;  /* 0x00005f0005007a0c */ /* 0x040fe20004741270 */
[----:B------:R-:W-:Y:S01]  /*3e530*/  IMAD R5, R5, c[0x0][0x198], RZ ;  /* 0x0000660005057a24 */ /* 0x000fe200078e02ff */
[C---:B------:R-:W-:Y:S01]  /*3e540*/  ISETP.LT.AND P4, PT, R4.reuse, c[0x0][0x17c], !P0 ;  /* 0x00005f0004007a0c */ /* 0x040fe20004781270 */
[----:B------:R-:W-:Y:S01]  /*3e550*/  IMAD R10, R4, c[0x0][0x198], RZ ;  /* 0x00006600040a7a24 */ /* 0x000fe200078e02ff */
[----:B------:R-:W-:-:S02]  /*3e560*/  LEA R8, P5, R6, R3, 0x1 ;  /* 0x0000000306087211 */ /* 0x000fc400078a08ff */
[C---:B------:R-:W-:Y:S02]  /*3e570*/  LEA R4, P6, R5.reuse, R3, 0x1 ;  /* 0x0000000305047211 */ /* 0x040fe400078c08ff */
[-C--:B------:R-:W-:Y:S02]  /*3e580*/  LEA.HI.X.SX32 R9, R6, R0.reuse, 0x1, P5 ;  /* 0x0000000006097211 */ /* 0x080fe400028f0eff */
[----:B------:R-:W-:-:S03]  /*3e590*/  LEA.HI.X.SX32 R5, R5, R0, 0x1, P6 ;  /* 0x0000000005057211 */ /* 0x000fc600030f0eff */
[----:B------:R-:W-:Y:S04]  /*3e5a0*/  @P1 STG.E.U16 [R8.64], R24 ;  /* 0x0000001808001986 */ /* 0x000fe8000c10150a */
[----:B------:R-:W-:Y:S01]  /*3e5b0*/  @P2 STG.E.U16 [R4.64], R17 ;  /* 0x0000001104002986 */ /* 0x000fe2000c10150a */
[C---:B------:R-:W-:Y:S01]  /*3e5c0*/  ISETP.LT.AND P3, PT, R7.reuse, c[0x0][0x17c], !P0 ;  /* 0x00005f0007007a0c */ /* 0x040fe20004761270 */
[----:B------:R-:W-:-:S05]  /*3e5d0*/  IMAD R7, R7, c[0x0][0x198], RZ ;  /* 0x0000660007077a24 */ /* 0x000fca00078e02ff */
[----:B------:R-:W-:-:S04]  /*3e5e0*/  LEA R6, P5, R7, R3, 0x1 ;  /* 0x0000000307067211 */ /* 0x000fc800078a08ff */
[----:B------:R-:W-:Y:S01]  /*3e5f0*/  LEA.HI.X.SX32 R7, R7, R0, 0x1, P5 ;  /* 0x0000000007077211 */ /* 0x000fe200028f0eff */
[----:B---3--:R-:W0:Y:S04]  /*3e600*/  LDS.128 R20, [R13+0xa000] ;  /* 0x00a000000d147984 */ /* 0x008e280000000c00 */
        /* <DEDUP_REMOVED lines=12> */
[----:B--2---:R1:W-:Y:S04]  /*3e6d0*/  @P3 STG.E.U16 [R6.64], R15 ;  /* 0x0000000f06003986 */ /* 0x0043e8000c10150a */
[----:B0-----:R0:W-:Y:S01]  /*3e6e0*/  STL.64 [R1+0xc0], R20 ;  /* 0x0000c01401007387 */ /* 0x0011e20000100a00 */
[----:B-1----:R-:W-:-:S03]  /*3e6f0*/  IMAD.MOV.U32 R15, RZ, RZ, R20 ;  /* 0x000000ffff0f7224 */ /* 0x002fc600078e0014 */
[----:B------:R-:W-:Y:S04]  /*3e700*/  STL.64 [R1+0xc8], R22 ;  /* 0x0000c81601007387 */ /* 0x000fe80000100a00 */
[----:B0-----:R-:W2:Y:S01]  /*3e710*/  LDL.LU.64 R20, [R1+0xe50] ;  /* 0x000e500001147983 */ /* 0x001ea20000300a00 */
[----:B------:R-:W-:Y:S02]  /*3e720*/  LEA R8, P1, R10, R3, 0x1 ;  /* 0x000000030a087211 */ /* 0x000fe400078208ff */
[----:B------:R-:W-:Y:S02]  /*3e730*/  LOP3.LUT R4, R14, 0x24, R29, 0xfe, !PT ;  /* 0x000000240e047812 */ /* 0x000fe400078efe1d */
[----:B------:R-:W-:Y:S02]  /*3e740*/  LEA.HI.X.SX32 R9, R10, R0, 0x1, P1 ;  /* 0x000000000a097211 */ /* 0x000fe400008f0eff */
[----:B------:R-:W-:-:S03]  /*3e750*/  ISETP.LT.AND P2, PT, R4, c[0x0][0x17c], !P0 ;  /* 0x00005f0004007a0c */ /* 0x000fc60004741270 */
[----:B------:R0:W-:Y:S01]  /*3e760*/  @P4 STG.E.U16 [R8.64], R25 ;  /* 0x0000001908004986 */ /* 0x0001e2000c10150a */
[C-C-:B------:R-:W-:Y:S02]  /*3e770*/  LOP3.LUT R5, R14.reuse, 0x26, R29.reuse, 0xfe, !PT ;  /* 0x000000260e057812 */ /* 0x140fe400078efe1d */
[C-C-:B------:R-:W-:Y:S02]  /*3e780*/  LOP3.LUT R7, R14.reuse, 0x28, R29.reuse, 0xfe, !PT ;  /* 0x000000280e077812 */ /* 0x140fe400078efe1d */
[----:B------:R-:W-:Y:S01]  /*3e790*/  LOP3.LUT R6, R14, 0x2a, R29, 0xfe, !PT ;  /* 0x0000002a0e067812 */ /* 0x000fe200078efe1d */
[----:B0-----:R-:W-:Y:S01]  /*3e7a0*/  IMAD R9, R4, c[0x0][0x198], RZ ;  /* 0x0000660004097a24 */ /* 0x001fe200078e02ff */
[C---:B------:R-:W-:Y:S01]  /*3e7b0*/  ISETP.LT.AND P3, PT, R5.reuse, c[0x0][0x17c], !P0 ;  /* 0x00005f0005007a0c */ /* 0x040fe20004761270 */
[----:B------:R-:W-:Y:S01]  /*3e7c0*/  IMAD R5, R5, c[0x0][0x198], RZ ;  /* 0x0000660005057a24 */ /* 0x000fe200078e02ff */
[----:B------:R-:W-:Y:S02]  /*3e7d0*/  ISETP.LT.AND P1, PT, R7, c[0x0][0x17c], !P0 ;  /* 0x00005f0007007a0c */ /* 0x000fe40004721270 */
[----:B------:R-:W-:Y:S01]  /*3e7e0*/  LEA R8, P6, R9, R3, 0x1 ;  /* 0x0000000309087211 */ /* 0x000fe200078c08ff */
[----:B------:R-:W-:Y:S01]  /*3e7f0*/  IMAD R7, R7, c[0x0][0x198], RZ ;  /* 0x0000660007077a24 */ /* 0x000fe200078e02ff */
[C---:B------:R-:W-:Y:S01]  /*3e800*/  ISETP.LT.AND P4, PT, R6.reuse, c[0x0][0x17c], !P0 ;  /* 0x00005f0006007a0c */ /* 0x040fe20004781270 */
[----:B------:R-:W-:Y:S01]  /*3e810*/  IMAD R10, R6, c[0x0][0x198], RZ ;  /* 0x00006600060a7a24 */ /* 0x000fe200078e02ff */
[----:B------:R-:W-:-:S02]  /*3e820*/  LEA.HI.X.SX32 R9, R9, R0, 0x1, P6 ;  /* 0x0000000009097211 */ /* 0x000fc400030f0eff */
[-C--:B------:R-:W-:Y:S02]  /*3e830*/  LEA R4, P5, R5, R3.reuse, 0x1 ;  /* 0x0000000305047211 */ /* 0x080fe400078a08ff */
[-C--:B------:R-:W-:Y:S01]  /*3e840*/  LEA R6, P6, R7, R3.reuse, 0x1 ;  /* 0x0000000307067211 */ /* 0x080fe200078c08ff */
[----:B------:R0:W-:Y:S01]  /*3e850*/  @P2 STG.E.U16 [R8.64], R11 ;  /* 0x0000000b08002986 */ /* 0x0001e2000c10150a */
[-C--:B------:R-:W-:Y:S02]  /*3e860*/  LEA.HI.X.SX32 R5, R5, R0.reuse, 0x1, P5 ;  /* 0x0000000005057211 */ /* 0x080fe400028f0eff */
[----:B------:R-:W-:Y:S02]  /*3e870*/  LEA.HI.X.SX32 R7, R7, R0, 0x1, P6 ;  /* 0x0000000007077211 */ /* 0x000fe400030f0eff */
[----:B0-----:R-:W-:Y:S02]  /*3e880*/  LEA R8, P2, R10, R3, 0x1 ;  /* 0x000000030a087211 */ /* 0x001fe400078408ff */
[----:B------:R-:W-:-:S02]  /*3e890*/  LOP3.LUT R11, R14, 0x2c, R29, 0xfe, !PT ;  /* 0x0000002c0e0b7812 */ /* 0x000fc400078efe1d */
[----:B------:R-:W-:Y:S01]  /*3e8a0*/  LEA.HI.X.SX32 R9, R10, R0, 0x1, P2 ;  /* 0x000000000a097211 */ /* 0x000fe200010f0eff */
[----:B--2---:R0:W-:Y:S01]  /*3e8b0*/  @P3 STG.E.U16 [R4.64], R21 ;  /* 0x0000001504003986 */ /* 0x0041e2000c10150a */
[----:B------:R-:W-:-:S03]  /*3e8c0*/  ISETP.LT.AND P3, PT, R11, c[0x0][0x17c], !P0 ;  /* 0x00005f000b007a0c */ /* 0x000fc60004761270 */
[----:B------:R1:W-:Y:S04]  /*3e8d0*/  @P1 STG.E.U16 [R6.64], R20 ;  /* 0x0000001406001986 */ /* 0x0003e8000c10150a */
[----:B------:R-:W2:Y:S01]  /*3e8e0*/  LDS.128 R20, [R13+0xc000] ;  /* 0x00c000000d147984 */ /* 0x000ea20000000c00 */
[----:B0-----:R-:W-:-:S03]  /*3e8f0*/  IMAD R5, R11, c[0x0][0x198], RZ ;  /* 0x000066000b057a24 */ /* 0x001fc600078e02ff */
[----:B------:R-:W-:Y:S04]  /*3e900*/  @P4 STG.E.U16 [R8.64], R19 ;  /* 0x0000001308004986 */ /* 0x000fe8000c10150a */
[----:B------:R-:W0:Y:S01]  /*3e910*/  LDS.128 R8, [R12+0xc000] ;  /* 0x00c000000c087984 */ /* 0x000e220000000c00 */
[C---:B------:R-:W-:Y:S02]  /*3e920*/  LEA R4, P1, R5.reuse, R3, 0x1 ;  /* 0x0000000305047211 */ /* 0x040fe400078208ff */
[C-C-:B-1----:R-:W-:Y:S02]  /*3e930*/  LOP3.LUT R6, R14.reuse, 0x2e, R29.reuse, 0xfe, !PT ;  /* 0x0000002e0e067812 */ /* 0x142fe400078efe1d */
[----:B------:R-:W-:Y:S02]  /*3e940*/  LEA.HI.X.SX32 R5, R5, R0, 0x1, P1 ;  /* 0x0000000005057211 */ /* 0x000fe400008f0eff */
[----:B------:R-:W-:-:S02]  /*3e950*/  LOP3.LUT R7, R14, 0x30, R29, 0xfe, !PT ;  /* 0x000000300e077812 */ /* 0x000fc400078efe1d */
[----:B------:R-:W-:Y:S01]  /*3e960*/  ISETP.LT.AND P4, PT, R6, c[0x0][0x17c], !P0 ;  /* 0x00005f0006007a0c */ /* 0x000fe20004781270 */
[----:B------:R1:W-:Y:S01]  /*3e970*/  @P3 STG.E.U16 [R4.64], R18 ;  /* 0x0000001204003986 */ /* 0x0003e2000c10150a */
[C---:B------:R-:W-:Y:S01]  /*3e980*/  ISETP.LT.AND P2, PT, R7.reuse, c[0x0][0x17c], !P0 ;  /* 0x00005f0007007a0c */ /* 0x040fe20004741270 */
[----:B------:R-:W-:Y:S02]  /*3e990*/  IMAD R7, R7, c[0x0][0x198], RZ ;  /* 0x0000660007077a24 */ /* 0x000fe400078e02ff */
[----:B--2---:R-:W-:Y:S01]  /*3e9a0*/  IMAD.MOV.U32 R26, RZ, RZ, R21 ;  /* 0x000000ffff1a7224 */ /* 0x004fe200078e0015 */
[----:B------:R-:W-:Y:S04]  /*3e9b0*/  STL [R1+0x50], R20 ;  /* 0x0000501401007387 */ /* 0x000fe80000100800 */
[----:B------:R-:W-:Y:S01]  /*3e9c0*/  STL.64 [R1+0x58], R22 ;  /* 0x0000581601007387 */ /* 0x000fe20000100a00 */
[----:B0-----:R-:W-:-:S03]  /*3e9d0*/  IMAD.MOV.U32 R27, RZ, RZ, R9 ;  /* 0x000000ffff1b7224 */ /* 0x001fc600078e0009 */
[----:B------:R-:W0:Y:S01]  /*3e9e0*/  LDS.128 R20, [R16+0xc000] ;  /* 0x00c0000010147984 */ /* 0x000e220000000c00 */
[----:B------:R-:W-:-:S03]  /*3e9f0*/  IMAD R9, R6, c[0x0][0x198], RZ ;  /* 0x0000660006097a24 */ /* 0x000fc600078e02ff */
[----:B------:R2:W-:Y:S04]  /*3ea00*/  STL [R1+0xe40], R26 ;  /* 0x000e401a01007387 */ /* 0x0005e80000100800 */
[----:B------:R3:W-:Y:S04]  /*3ea10*/  STL [R1+0x40], R8 ;  /* 0x0000400801007387 */ /* 0x0007e80000100800 */
[----:B------:R4:W-:Y:S01]  /*3ea20*/  STL.64 [R1+0x48], R10 ;  /* 0x0000480a01007387 */ /* 0x0009e20000100a00 */
[-C--:B------:R-:W-:Y:S02]  /*3ea30*/  LEA R6, P5, R7, R3.reuse, 0x1 ;  /* 0x0000000307067211 */ /* 0x080fe400078a08ff */
[----:B-1----:R-:W-:Y:S01]  /*3ea40*/  LOP3.LUT R5, R14, 0x34, R29, 0xfe, !PT ;  /* 0x000000340e057812 */ /* 0x002fe200078efe1d */
[----:B--2---:R-:W2:Y:S01]  /*3ea50*/  LDL.LU R26, [R1+0x50] ;  /* 0x00005000011a7983 */ /* 0x004ea20000300800 */
[----:B---3--:R-:W-:-:S02]  /*3ea60*/  LEA R8, P3, R9, R3, 0x1 ;  /* 0x0000000309087211 */ /* 0x008fc400078608ff */
[----:B----4-:R-:W-:Y:S02]  /*3ea70*/  LOP3.LUT R10, R14, 0x32, R29, 0xfe, !PT ;  /* 0x000000320e0a7812 */ /* 0x010fe400078efe1d */
[----:B------:R-:W-:-:S03]  /*3ea80*/  LEA.HI.X.SX32 R9, R9, R0, 0x1, P3 ;  /* 0x0000000009097211 */ /* 0x000fc600018f0eff */
[----:B------:R-:W-:Y:S01]  /*3ea90*/  IMAD R4, R10, c[0x0][0x198], RZ ;  /* 0x000066000a047a24 */ /* 0x000fe200078e02ff */
[----:B------:R-:W-:Y:S01]  /*3eaa0*/  LEA.HI.X.SX32 R7, R7, R0, 0x1, P5 ;  /* 0x0000000007077211 */ /* 0x000fe200028f0eff */
[----:B------:R1:W-:Y:S01]  /*3eab0*/  @P4 STG.E.U16 [R8.64], R17 ;  /* 0x0000001108004986 */ /* 0x0003e2000c10150a */
[C---:B------:R-:W-:Y:S01]  /*3eac0*/  ISETP.LT.AND P3, PT, R5.reuse, c[0x0][0x17c], !P0 ;  /* 0x00005f0005007a0c */ /* 0x040fe20004761270 */
[----:B------:R-:W-:Y:S02]  /*3ead0*/  IMAD R11, R5, c[0x0][0x198], RZ ;  /* 0x00006600050b7a24 */ /* 0x000fe400078e02ff */
[----:B------:R-:W-:Y:S01]  /*3eae0*/  @P2 STG.E.U16 [R6.64], R15 ;  /* 0x0000000f06002986 */ /* 0x000fe2000c10150a */
[----:B-1----:R-:W-:-:S04]  /*3eaf0*/  LEA R8, P4, R4, R3, 0x1 ;  /* 0x0000000304087211 */ /* 0x002fc800078808ff */
[----:B------:R-:W-:Y:S02]  /*3eb00*/  LEA.HI.X.SX32 R9, R4, R0, 0x1, P4 ;  /* 0x0000000004097211 */ /* 0x000fe400020f0eff */
[----:B------:R-:W1:Y:S01]  /*3eb10*/  LDS.128 R4, [R2+0xe000] ;  /* 0x00e0000002047984 */ /* 0x000e620000000c00 */
[----:B0-----:R-:W-:-:S03]  /*3eb20*/  IMAD.MOV.U32 R28, RZ, RZ, R21 ;  /* 0x000000ffff1c7224 */ /* 0x001fc600078e0015 */
[----:B------:R0:W-:Y:S04]  /*3eb30*/  STL.64 [R1+0x8], R22 ;  /* 0x0000081601007387 */ /* 0x0001e80000100a00 */
[----:B0-----:R-:W3:Y:S04]  /*3eb40*/  LDL.LU.64 R22, [R1+0xe48] ;  /* 0x000e480001167983 */ /* 0x001ee80000300a00 */
[----:B------:R-:W4:Y:S04]  /*3eb50*/  LDL.LU R21, [R1+0xe44] ;  /* 0x000e440001157983 */ /* 0x000f280000300800 */
[----:B-1----:R-:W-:Y:S04]  /*3eb60*/  STL [R1+0xe30], R6 ;  /* 0x000e300601007387 */ /* 0x002fe80000100800 */
[----:B------:R0:W-:Y:S04]  /*3eb70*/  STL [R1+0xe18], R7 ;  /* 0x000e180701007387 */ /* 0x0001e80000100800 */
[----:B0-----:R-:W5:Y:S01]  /*3eb80*/  LDL.LU R7, [R1+0x40] ;  /* 0x0000400001077983 */ /* 0x001f620000300800 */
[----:B------:R-:W-:-:S02]  /*3eb90*/  ISETP.LT.AND P1, PT, R10, c[0x0][0x17c], !P0 ;  /* 0x00005f000a007a0c */ /* 0x000fc40004721270 */
[----:B------:R-:W-:-:S04]  /*3eba0*/  LEA R10, P2, R11, R3, 0x1 ;  /* 0x000000030b0a7211 */ /* 0x000fc800078408ff */
[----:B------:R-:W-:-:S07]  /*3ebb0*/  LEA.HI.X.SX32 R11, R11, R0, 0x1, P2 ;  /* 0x000000000b0b7211 */ /* 0x000fce00010f0eff */
[----:B--2---:R0:W-:Y:S01]  /*3ebc0*/  @P1 STG.E.U16 [R8.64], R26 ;  /* 0x0000001a08001986 */ /* 0x0041e2000c10150a */
[----:B----4-:R-:W-:-:S04]  /*3ebd0*/  SHF.R.U32.HI R6, RZ, 0x8, R21 ;  /* 0x00000008ff067819 */ /* 0x010fc80000011615 */
[----:B------:R-:W-:-:S04]  /*3ebe0*/  SGXT.U32 R6, R6, 0x1 ;  /* 0x000000010606781a */ /* 0x000fc80000000000 */
[----:B0-----:R-:W-:-:S04]  /*3ebf0*/  LOP3.LUT R8, R14, 0x38, R6, 0xfe, !PT ;  /* 0x000000380e087812 */ /* 0x001fc800078efe06 */
[C---:B------:R-:W-:Y:S01]  /*3ec00*/  ISETP.LT.AND P4, PT, R8.reuse, c[0x0][0x17c], !P0 ;  /* 0x00005f0008007a0c */ /* 0x040fe20004781270 */
[----:B------:R-:W-:Y:S01]  /*3ec10*/  IMAD R17, R8, c[0x0][0x198], RZ ;  /* 0x0000660008117a24 */ /* 0x000fe200078e02ff */
[----:B------:R-:W-:Y:S01]  /*3ec20*/  LOP3.LUT R2, R14, 0x36, R6, 0xfe, !PT ;  /* 0x000000360e027812 */ /* 0x000fe200078efe06 */
[----:B-----5:R-:W-:Y:S04]  /*3ec30*/  @P3 STG.E.U16 [R10.64], R7 ;  /* 0x000000070a003986 */ /* 0x020fe8000c10150a */
[----:B------:R-:W0:Y:S04]  /*3ec40*/  LDS.128 R8, [R13+0xe000] ;  /* 0x00e000000d087984 */ /* 0x000e280000000c00 */
[----:B------:R-:W1:Y:S04]  /*3ec50*/  LDS.128 R12, [R12+0xe000] ;  /* 0x00e000000c0c7984 */ /* 0x000e680000000c00 */
[----:B0-----:R0:W-:Y:S04]  /*3ec60*/  STL [R1+0xe34], R10 ;  /* 0x000e340a01007387 */ /* 0x0011e80000100800 */
[----:B0-----:R-:W2:Y:S04]  /*3ec70*/  LDL.LU R10, [R1+0x70] ;  /* 0x00007000010a7983 */ /* 0x001ea80000300800 */
[----:B------:R0:W-:Y:S04]  /*3ec80*/  STL [R1+0xe14], R11 ;  /* 0x000e140b01007387 */ /* 0x0001e80000100800 */
[----:B0-----:R-:W4:Y:S04]  /*3ec90*/  LDL.LU R11, [R1+0xd0] ;  /* 0x0000d000010b7983 */ /* 0x001f280000300800 */
[----:B-1----:R0:W-:Y:S04]  /*3eca0*/  STL [R1+0xe38], R14 ;  /* 0x000e380e01007387 */ /* 0x0021e80000100800 */
[----:B0-----:R-:W5:Y:S04]  /*3ecb0*/  LDL.LU R14, [R1+0x170] ;  /* 0x00017000010e7983 */ /* 0x001f680000300800 */
[----:B------:R0:W-:Y:S04]  /*3ecc0*/  STL [R1+0xe10], R15 ;  /* 0x000e100f01007387 */ /* 0x0001e80000100800 */
[----:B0-----:R-:W2:Y:S01]  /*3ecd0*/  LDL R15, [R1+0x6e8] ;  /* 0x0006e800010f7983 */ /* 0x001ea20000100800 */
[C---:B------:R-:W-:Y:S01]  /*3ece0*/  ISETP.LT.AND P3, PT, R2.reuse, c[0x0][0x17c], !P0 ;  /* 0x00005f0002007a0c */ /* 0x040fe20004761270 */
[----:B------:R-:W-:-:S05]  /*3ecf0*/  IMAD R2, R2, c[0x0][0x198], RZ ;  /* 0x0000660002027a24 */ /* 0x000fca00078e02ff */
[CC--:B------:R-:W-:Y:S01]  /*3ed00*/  LEA R18, P1, R2.reuse, R3.reuse, 0x1 ;  /* 0x0000000302127211 */ /* 0x0c0fe200078208ff */
[----:B------:R-:W-:Y:S01]  /*3ed10*/  IMAD.MOV.U32 R29, RZ, RZ, R20 ;  /* 0x000000ffff1d7224 */ /* 0x000fe200078e0014 */
[C---:B------:R-:W-:Y:S02]  /*3ed20*/  LEA R20, P2, R17.reuse, R3, 0x1 ;  /* 0x0000000311147211 */ /* 0x040fe400078408ff */
[-C--:B------:R-:W-:Y:S02]  /*3ed30*/  LEA.HI.X.SX32 R19, R2, R0.reuse, 0x1, P1 ;  /* 0x0000000002137211 */ /* 0x080fe400008f0eff */
[----:B------:R-:W-:-:S03]  /*3ed40*/  LEA.HI.X.SX32 R21, R17, R0, 0x1, P2 ;  /* 0x0000000011157211 */ /* 0x000fc600010f0eff */
[----:B------:R0:W-:Y:S04]  /*3ed50*/  @P3 STG.E.U16 [R18.64], R29 ;  /* 0x0000001d12003986 */ /* 0x0001e8000c10150a */
[----:B------:R1:W-:Y:S01]  /*3ed60*/  @P4 STG.E.U16 [R20.64], R4 ;  /* 0x0000000414004986 */ /* 0x0003e2000c10150a */
[C-C-:B--2---:R-:W-:Y:S02]  /*3ed70*/  LOP3.LUT R2, R15.reuse, 0x3a, R6.reuse, 0xfe, !PT ;  /* 0x0000003a0f027812 */ /* 0x144fe400078efe06 */
[----:B------:R-:W-:Y:S02]  /*3ed80*/  LOP3.LUT R17, R15, 0x3c, R6, 0xfe, !PT ;  /* 0x0000003c0f117812 */ /* 0x000fe400078efe06 */
[C---:B------:R-:W-:Y:S01]  /*3ed90*/  ISETP.LT.AND P3, PT, R2.reuse, c[0x0][0x17c], !P0 ;  /* 0x00005f0002007a0c */ /* 0x040fe20004761270 */
[----:B------:R-:W-:Y:S01]  /*3eda0*/  IMAD R2, R2, c[0x0][0x198], RZ ;  /* 0x0000660002027a24 */ /* 0x000fe200078e02ff */
[C---:B------:R-:W-:Y:S01]  /*3edb0*/  ISETP.LT.AND P4, PT, R17.reuse, c[0x0][0x17c], !P0 ;  /* 0x00005f0011007a0c */ /* 0x040fe20004781270 */
[----:B------:R-:W-:-:S03]  /*3edc0*/  IMAD R17, R17, c[0x0][0x198], RZ ;  /* 0x0000660011117a24 */ /* 0x000fc600078e02ff */
[CC--:B0-----:R-:W-:Y:S02]  /*3edd0*/  LEA R18, P1, R2.reuse, R3.reuse, 0x1 ;  /* 0x0000000302127211 */ /* 0x0c1fe400078208ff */
[C---:B-1----:R-:W-:Y:S02]  /*3ede0*/  LEA R20, P2, R17.reuse, R3, 0x1 ;  /* 0x0000000311147211 */ /* 0x042fe400078408ff */
[-C--:B------:R-:W-:Y:S02]  /*3edf0*/  LEA.HI.X.SX32 R19, R2, R0.reuse, 0x1, P1 ;  /* 0x0000000002137211 */ /* 0x080fe400008f0eff */
[----:B------:R-:W-:-:S03]  /*3ee00*/  LEA.HI.X.SX32 R21, R17, R0, 0x1, P2 ;  /* 0x0000000011157211 */ /* 0x000fc600010f0eff */
[----:B------:R-:W-:Y:S04]  /*3ee10*/  @P3 STG.E.U16 [R18.64], R8 ;  /* 0x0000000812003986 */ /* 0x000fe8000c10150a */
[----:B------:R-:W0:Y:S01]  /*3ee20*/  LDS.128 R16, [R16+0xe000] ;  /* 0x00e0000010107984 */ /* 0x000e220000000c00 */
[----:B------:R-:W-:Y:S02]  /*3ee30*/  LOP3.LUT R2, R15, 0x3e, R6, 0xfe, !PT ;  /* 0x0000003e0f027812 */ /* 0x000fe400078efe06 */
[----:B----4-:R-:W-:Y:S02]  /*3ee40*/  PRMT R4, R11, 0x7632, R4 ;  /* 0x000076320b047816 */ /* 0x010fe40000000004 */
[C---:B------:R-:W-:Y:S01]  /*3ee50*/  ISETP.LT.AND P2, PT, R2.reuse, c[0x0][0x17c], !P0 ;  /* 0x00005f0002007a0c */ /* 0x040fe20004741270 */
[----:B------:R-:W-:Y:S01]  /*3ee60*/  IMAD R2, R2, c[0x0][0x198], RZ ;  /* 0x0000660002027a24 */ /* 0x000fe200078e02ff */
[----:B------:R1:W-:Y:S04]  /*3ee70*/  @P4 STG.E.U16 [R20.64], R12 ;  /* 0x0000000c14004986 */ /* 0x0003e8000c10150a */
[----:B-1----:R-:W-:-:S04]  /*3ee80*/  LEA R20, P1, R2, R3, 0x1 ;  /* 0x0000000302147211 */ /* 0x002fc800078208ff */
[----:B------:R-:W-:Y:S02]  /*3ee90*/  LEA.HI.X.SX32 R21, R2, R0, 0x1, P1 ;  /* 0x0000000002157211 */ /* 0x000fe400008f0eff */
[----:B------:R-:W-:Y:S01]  /*3eea0*/  LOP3.LUT R2, R15, 0x40, R6, 0xfe, !PT ;  /* 0x000000400f027812 */ /* 0x000fe200078efe06 */
[----:B0-----:R-:W-:Y:S04]  /*3eeb0*/  STL [R1+0xe3c], R18 ;  /* 0x000e3c1201007387 */ /* 0x001fe80000100800 */
[----:B------:R0:W-:Y:S04]  /*3eec0*/  STL [R1+0xe0c], R19 ;  /* 0x000e0c1301007387 */ /* 0x0001e80000100800 */
[----:B------:R-:W2:Y:S04]  /*3eed0*/  LDL.LU R11, [R1+0x1d0] ;  /* 0x0001d000010b7983 */ /* 0x000ea80000300800 */
[----:B------:R1:W-:Y:S01]  /*3eee0*/  @P2 STG.E.U16 [R20.64], R16 ;  /* 0x0000001014002986 */ /* 0x0003e2000c10150a */
[C---:B------:R-:W-:Y:S01]  /*3eef0*/  ISETP.LT.AND P2, PT, R2.reuse, c[0x0][0x17c], !P0 ;  /* 0x00005f0002007a0c */ /* 0x040fe20004741270 */
[----:B------:R-:W-:-:S02]  /*3ef00*/  IMAD R2, R2, c[0x0][0x198], RZ ;  /* 0x0000660002027a24 */ /* 0x000fc400078e02ff */
[----:B0-----:R-:W4:Y:S03]  /*3ef10*/  LDL.LU R19, [R1+0x220] ;  /* 0x0002200001137983 */ /* 0x001f260000300800 */
[----:B-1----:R-:W-:-:S04]  /*3ef20*/  LEA R20, P1, R2, R3, 0x1 ;  /* 0x0000000302147211 */ /* 0x002fc800078208ff */
[----:B------:R-:W-:Y:S02]  /*3ef30*/  LEA.HI.X.SX32 R21, R2, R0, 0x1, P1 ;  /* 0x0000000002157211 */ /* 0x000fe400008f0eff */
[----:B------:R-:W-:-:S03]  /*3ef40*/  LOP3.LUT R2, R15, 0x42, R6, 0xfe, !PT ;  /* 0x000000420f027812 */ /* 0x000fc600078efe06 */
[----:B------:R0:W-:Y:S01]  /*3ef50*/  @P2 STG.E.U16 [R20.64], R4 ;  /* 0x0000000414002986 */ /* 0x0001e2000c10150a */
[C---:B------:R-:W-:Y:S01]  /*3ef60*/  ISETP.LT.AND P2, PT, R2.reuse, c[0x0][0x17c], !P0 ;  /* 0x00005f0002007a0c */ /* 0x040fe20004741270 */
[----:B------:R-:W-:-:S05]  /*3ef70*/  IMAD R2, R2, c[0x0][0x198], RZ ;  /* 0x0000660002027a24 */ /* 0x000fca00078e02ff */
[----:B0-----:R-:W-:-:S04]  /*3ef80*/  LEA R20, P1, R2, R3, 0x1 ;  /* 0x0000000302147211 */ /* 0x001fc800078208ff */
[----:B------:R-:W-:Y:S02]  /*3ef90*/  LEA.HI.X.SX32 R21, R2, R0, 0x1, P1 ;  /* 0x0000000002157211 */ /* 0x000fe400008f0eff */
[----:B------:R-:W-:Y:S02]  /*3efa0*/  PRMT R2, R10, 0x7632, R2 ;  /* 0x000076320a027816 */ /* 0x000fe40000000002 */
[----:B------:R-:W3:Y:S04]  /*3efb0*/  LDL.LU R10, [R1+0x210] ;  /* 0x00021000010a7983 */ /* 0x000ee80000300800 */
[----:B------:R0:W-:Y:S04]  /*3efc0*/  @P2 STG.E.U16 [R20.64], R2 ;  /* 0x0000000214002986 */ /* 0x0001e8000c10150a */
[----:B------:R-:W3:Y:S01]  /*3efd0*/  LDL.LU R18, [R1+0x200] ;  /* 0x0002000001127983 */ /* 0x000ee20000300800 */
[----:B0-----:R-:W-:-:S04]  /*3efe0*/  LOP3.LUT R2, R15, 0x44, R6, 0xfe, !PT ;  /* 0x000000440f027812 */ /* 0x001fc800078efe06 */
[C---:B------:R-:W-:Y:S01]  /*3eff0*/  ISETP.LT.AND P2, PT, R2.reuse, c[0x0][0x17c], !P0 ;  /* 0x00005f0002007a0c */ /* 0x040fe20004741270 */
[----:B------:R-:W-:-:S05]  /*3f000*/  IMAD R2, R2, c[0x0][0x198], RZ ;  /* 0x0000660002027a24 */ /* 0x000fca00078e02ff */
[----:B------:R-:W-:-:S04]  /*3f010*/  LEA R20, P1, R2, R3, 0x1 ;  /* 0x0000000302147211 */ /* 0x000fc800078208ff */
[----:B------:R-:W-:Y:S02]  /*3f020*/  LEA.HI.X.SX32 R21, R2, R0, 0x1, P1 ;  /* 0x0000000002157211 */ /* 0x000fe400008f0eff */
[----:B-----5:R-:W-:Y:S02]  /*3f030*/  PRMT R2, R14, 0x7632, R2 ;  /* 0x000076320e027816 */ /* 0x020fe40000000002 */
[----:B------:R-:W5:Y:S04]  /*3f040*/  LDL.LU R14, [R1+0x1b0] ;  /* 0x0001b000010e7983 */ /* 0x000f680000300800 */
[----:B------:R0:W-:Y:S02]  /*3f050*/  @P2 STG.E.U16 [R20.64], R2 ;  /* 0x0000000214002986 */ /* 0x0001e4000c10150a */
[----:B0-----:R-:W-:-:S04]  /*3f060*/  LOP3.LUT R2, R15, 0x46, R6, 0xfe, !PT ;  /* 0x000000460f027812 */ /* 0x001fc800078efe06 */
[C---:B------:R-:W-:Y:S01]  /*3f070*/  ISETP.LT.AND P2, PT, R2.reuse, c[0x0][0x17c], !P0 ;  /* 0x00005f0002007a0c */ /* 0x040fe20004741270 */
[----:B------:R-:W-:-:S05]  /*3f080*/  IMAD R2, R2, c[0x0][0x198], RZ ;  /* 0x0000660002027a24 */ /* 0x000fca00078e02ff */
[----:B------:R-:W-:-:S04]  /*3f090*/  LEA R20, P1, R2, R3, 0x1 ;  /* 0x0000000302147211 */ /* 0x000fc800078208ff */
[----:B------:R-:W-:Y:S02]  /*3f0a0*/  LEA.HI.X.SX32 R21, R2, R0, 0x1, P1 ;  /* 0x0000000002157211 */ /* 0x000fe400008f0eff */
[----:B--2---:R-:W-:Y:S02]  /*3f0b0*/  PRMT R2, R11, 0x7632, R2 ;  /* 0x000076320b027816 */ /* 0x004fe40000000002 */
[----:B------:R-:W2:Y:S04]  /*3f0c0*/  LDL.LU R11, [R1+0x1f0] ;  /* 0x0001f000010b7983 */ /* 0x000ea80000300800 */
[----:B------:R0:W-:Y:S02]  /*3f0d0*/  @P2 STG.E.U16 [R20.64], R2 ;  /* 0x0000000214002986 */ /* 0x0001e4000c10150a */
[----:B0-----:R-:W-:-:S04]  /*3f0e0*/  LOP3.LUT R2, R15, 0x48, R6, 0xfe, !PT ;  /* 0x000000480f027812 */ /* 0x001fc800078efe06 */
[C---:B------:R-:W-:Y:S01]  /*3f0f0*/  ISETP.LT.AND P2, PT, R2.reuse, c[0x0][0x17c], !P0 ;  /* 0x00005f0002007a0c */ /* 0x040fe20004741270 */
[----:B------:R-:W-:-:S05]  /*3f100*/  IMAD R2, R2, c[0x0][0x198], RZ ;  /* 0x0000660002027a24 */ /* 0x000fca00078e02ff */
[----:B------:R-:W-:-:S04]  /*3f110*/  LEA R20, P1, R2, R3, 0x1 ;  /* 0x0000000302147211 */ /* 0x000fc800078208ff */
[----:B------:R-:W-:Y:S02]  /*3f120*/  LEA.HI.X.SX32 R21, R2, R0, 0x1, P1 ;  /* 0x0000000002157211 */ /* 0x000fe400008f0eff */
[----:B----4-:R-:W-:-:S05]  /*3f130*/  PRMT R2, R19, 0x7632, R2 ;  /* 0x0000763213027816 */ /* 0x010fca0000000002 */
[----:B------:R0:W-:Y:S02]  /*3f140*/  @P2 STG.E.U16 [R20.64], R2 ;  /* 0x0000000214002986 */ /* 0x0001e4000c10150a */
[----:B0-----:R-:W-:-:S04]  /*3f150*/  LOP3.LUT R2, R15, 0x4a, R6, 0xfe, !PT ;  /* 0x0000004a0f027812 */ /* 0x001fc800078efe06 */
[C---:B------:R-:W-:Y:S01]  /*3f160*/  ISETP.LT.AND P2, PT, R2.reuse, c[0x0][0x17c], !P0 ;  /* 0x00005f0002007a0c */ /* 0x040fe20004741270 */
[----:B------:R-:W-:-:S05]  /*3f170*/  IMAD R2, R2, c[0x0][0x198], RZ ;  /* 0x0000660002027a24 */ /* 0x000fca00078e02ff */
[----:B------:R-:W-:-:S04]  /*3f180*/  LEA R20, P1, R2, R3, 0x1 ;  /* 0x0000000302147211 */ /* 0x000fc800078208ff */
[----:B------:R-:W-:Y:S02]  /*3f190*/  LEA.HI.X.SX32 R21, R2, R0, 0x1, P1 ;  /* 0x0000000002157211 */ /* 0x000fe400008f0eff */
[----:B---3--:R-:W-:Y:S02]  /*3f1a0*/  PRMT R2, R10, 0x7632, R2 ;  /* 0x000076320a027816 */ /* 0x008fe40000000002 */
[----:B------:R-:W3:Y:S04]  /*3f1b0*/  LDL.LU R10, [R1+0x180] ;  /* 0x00018000010a7983 */ /* 0x000ee80000300800 */
[----:B------:R0:W-:Y:S02]  /*3f1c0*/  @P2 STG.E.U16 [R20.64], R2 ;  /* 0x0000000214002986 */ /* 0x0001e4000c10150a */
[----:B0-----:R-:W-:-:S04]  /*3f1d0*/  LOP3.LUT R2, R15, 0x4c, R6, 0xfe, !PT ;  /* 0x0000004c0f027812 */ /* 0x001fc800078efe06 */
[C---:B------:R-:W-:Y:S01]  /*3f1e0*/  ISETP.LT.AND P2, PT, R2.reuse, c[0x0][0x17c], !P0 ;  /* 0x00005f0002007a0c */ /* 0x040fe20004741270 */
[----:B------:R-:W-:-:S05]  /*3f1f0*/  IMAD R2, R2, c[0x0][0x198], RZ ;  /* 0x0000660002027a24 */ /* 0x000fca00078e02ff */
[----:B------:R-:W-:-:S04]  /*3f200*/  LEA R20, P1, R2, R3, 0x1 ;  /* 0x0000000302147211 */ /* 0x000fc800078208ff */
[----:B------:R-:W-:Y:S02]  /*3f210*/  LEA.HI.X.SX32 R21, R2, R0, 0x1, P1 ;  /* 0x0000000002157211 */ /* 0x000fe400008f0eff */
[----:B------:R-:W-:-:S05]  /*3f220*/  PRMT R2, R18, 0x7632, R2 ;  /* 0x0000763212027816 */ /* 0x000fca0000000002 */
[----:B------:R0:W-:Y:S02]  /*3f230*/  @P2 STG.E.U16 [R20.64], R2 ;  /* 0x0000000214002986 */ /* 0x0001e4000c10150a */
[----:B0-----:R-:W-:-:S04]  /*3f240*/  LOP3.LUT R2, R15, 0x4e, R6, 0xfe, !PT ;  /* 0x0000004e0f027812 */ /* 0x001fc800078efe06 */
[C---:B------:R-:W-:Y:S01]  /*3f250*/  ISETP.LT.AND P2, PT, R2.reuse, c[0x0][0x17c], !P0 ;  /* 0x00005f0002007a0c */ /* 0x040fe20004741270 */
[----:B------:R-:W-:-:S05]  /*3f260*/  IMAD R2, R2, c[0x0][0x198], RZ ;  /* 0x0000660002027a24 */ /* 0x000fca00078e02ff */
[----:B------:R-:W-:-:S04]  /*3f270*/  LEA R20, P1, R2, R3, 0x1 ;  /* 0x0000000302147211 */ /* 0x000fc800078208ff */
[----:B------:R-:W-:Y:S02]  /*3f280*/  LEA.HI.X.SX32 R21, R2, R0, 0x1, P1 ;  /* 0x0000000002157211 */ /* 0x000fe400008f0eff */
[----:B-----5:R-:W-:Y:S02]  /*3f290*/  PRMT R2, R14, 0x7632, R2 ;  /* 0x000076320e027816 */ /* 0x020fe40000000002 */
[----:B------:R-:W4:Y:S04]  /*3f2a0*/  LDL.LU R14, [R1+0x1c0] ;  /* 0x0001c000010e7983 */ /* 0x000f280000300800 */
[----:B------:R0:W-:Y:S02]  /*3f2b0*/  @P2 STG.E.U16 [R20.64], R2 ;  /* 0x0000000214002986 */ /* 0x0001e4000c10150a */
[----:B0-----:R-:W-:-:S04]  /*3f2c0*/  LOP3.LUT R2, R15, 0x50, R6, 0xfe, !PT ;  /* 0x000000500f027812 */ /* 0x001fc800078efe06 */
[C---:B------:R-:W-:Y:S01]  /*3f2d0*/  ISETP.LT.AND P2, PT, R2.reuse, c[0x0][0x17c], !P0 ;  /* 0x00005f0002007a0c */ /* 0x040fe20004741270 */
[----:B------:R-:W-:-:S05]  /*3f2e0*/  IMAD R2, R2, c[0x0][0x198], RZ ;  /* 0x0000660002027a24 */ /* 0x000fca00078e02ff */
[----:B------:R-:W-:-:S04]  /*3f2f0*/  LEA R20, P1, R2, R3, 0x1 ;  /* 0x0000000302147211 */ /* 0x000fc800078208ff */
[----:B------:R-:W-:Y:S02]  /*3f300*/  LEA.HI.X.SX32 R21, R2, R0, 0x1, P1 ;  /* 0x0000000002157211 */ /* 0x000fe400008f0eff */
[----:B--2---:R-:W-:Y:S02]  /*3f310*/  PRMT R2, R11, 0x7632, R2 ;  /* 0x000076320b027816 */ /* 0x004fe40000000002 */
[----:B------:R-:W2:Y:S01]  /*3f320*/  LDL.LU R11, [R1+0x1a0] ;  /* 0x0001a000010b7983 */ /* 0x000ea20000300800 */
[----:B---3--:R-:W-:-:S03]  /*3f330*/  PRMT R4, R10, 0x7632, R4 ;  /* 0x000076320a047816 */ /* 0x008fc60000000004 */
[----:B------:R-:W3:Y:S04]  /*3f340*/  LDL.LU R10, [R1+0x140] ;  /* 0x00014000010a7983 */ /* 0x000ee80000300800 */
[----:B------:R0:W-:Y:S02]  /*3f350*/  @P2 STG.E.U16 [R20.64], R2 ;  /* 0x0000000214002986 */ /* 0x0001e4000c10150a */
[----:B0-----:R-:W-:-:S04]  /*3f360*/  LOP3.LUT R2, R15, 0x52, R6, 0xfe, !PT ;  /* 0x000000520f027812 */ /* 0x001fc800078efe06 */
[C---:B------:R-:W-:Y:S01]  /*3f370*/  ISETP.LT.AND P2, PT, R2.reuse, c[0x0][0x17c], !P0 ;  /* 0x00005f0002007a0c */ /* 0x040fe20004741270 */
[----:B------:R-:W-:-:S05]  /*3f380*/  IMAD R2, R2, c[0x0][0x198], RZ ;  /* 0x0000660002027a24 */ /* 0x000fca00078e02ff */
[----:B------:R-:W-:-:S04]  /*3f390*/  LEA R20, P1, R2, R3, 0x1 ;  /* 0x0000000302147211 */ /* 0x000fc800078208ff */
[----:B------:R-:W-:Y:S02]  /*3f3a0*/  LEA.HI.X.SX32 R21, R2, R0, 0x1, P1 ;  /* 0x0000000002157211 */ /* 0x000fe400008f0eff */
[----:B------:R-:W-:Y:S02]  /*3f3b0*/  PRMT R2, R22, 0x7632, R2 ;  /* 0x0000763216027816 */ /* 0x000fe40000000002 */
[----:B------:R-:W-:-:S03]  /*3f3c0*/  LOP3.LUT R22, R15, 0x54, R6, 0xfe, !PT ;  /* 0x000000540f167812 */ /* 0x000fc600078efe06 */
[----:B------:R0:W-:Y:S01]  /*3f3d0*/  @P2 STG.E.U16 [R20.64], R2 ;  /* 0x0000000214002986 */ /* 0x0001e2000c10150a */
[C---:B------:R-:W-:Y:S01]  /*3f3e0*/  ISETP.LT.AND P2, PT, R22.reuse, c[0x0][0x17c], !P0 ;  /* 0x00005f0016007a0c */ /* 0x040fe20004741270 */
[----:B0-----:R-:W-:Y:S01]  /*3f3f0*/  IMAD R2, R22, c[0x0][0x198], RZ ;  /* 0x0000660016027a24 */ /* 0x001fe200078e02ff */
[----:B------:R-:W-:-:S04]  /*3f400*/  LOP3.LUT R22, R15, 0x56, R6, 0xfe, !PT ;  /* 0x000000560f167812 */ /* 0x000fc800078efe06 */
[----:B------:R-:W-:Y:S02]  /*3f410*/  LEA R20, P1, R2, R3, 0x1 ;  /* 0x0000000302147211 */ /* 0x000fe400078208ff */
[----:B------:R-:W-:Y:S02]  /*3f420*/  ISETP.LT.AND P3, PT, R22, c[0x0][0x17c], !P0 ;  /* 0x00005f0016007a0c */ /* 0x000fe40004761270 */
[----:B------:R-:W-:Y:S01]  /*3f430*/  LEA.HI.X.SX32 R21, R2, R0, 0x1, P1 ;  /* 0x0000000002157211 */ /* 0x000fe200008f0eff */
[----:B------:R-:W-:Y:S01]  /*3f440*/  IMAD R2, R22, c[0x0][0x198], RZ ;  /* 0x0000660016027a24 */ /* 0x000fe200078e02ff */
[----:B------:R-:W-:-:S03]  /*3f450*/  LOP3.LUT R22, R15, 0x58, R6, 0xfe, !PT ;  /* 0x000000580f167812 */ /* 0x000fc600078efe06 */
[----:B------:R0:W-:Y:S01]  /*3f460*/  @P2 STG.E.U16 [R20.64], R4 ;  /* 0x0000000414002986 */ /* 0x0001e2000c10150a */
[----:B------:R-:W-:Y:S02]  /*3f470*/  ISETP.LT.AND P4, PT, R22, c[0x0][0x17c], !P0 ;  /* 0x00005f0016007a0c */ /* 0x000fe40004781270 */
[C---:B0-----:R-:W-:Y:S02]  /*3f480*/  LEA R20, P1, R2.reuse, R3, 0x1 ;  /* 0x0000000302147211 */ /* 0x041fe400078208ff */
[----:B------:R-:W-:Y:S02]  /*3f490*/  PRMT R4, R23, 0x7632, R4 ;  /* 0x0000763217047816 */ /* 0x000fe40000000004 */
[----:B------:R-:W-:Y:S01]  /*3f4a0*/  LEA.HI.X.SX32 R21, R2, R0, 0x1, P1 ;  /* 0x0000000002157211 */ /* 0x000fe200008f0eff */
[----:B------:R-:W-:-:S04]  /*3f4b0*/  IMAD R2, R22, c[0x0][0x198], RZ ;  /* 0x0000660016027a24 */ /* 0x000fc800078e02ff */
[----:B------:R4:W-:Y:S02]  /*3f4c0*/  @P3 STG.E.U16 [R20.64], R4 ;  /* 0x0000000414003986 */ /* 0x0009e4000c10150a */
[----:B----4-:R-:W-:Y:S02]  /*3f4d0*/  PRMT R4, R14, 0x7632, R4 ;  /* 0x000076320e047816 */ /* 0x010fe40000000004 */
[C---:B------:R-:W-:Y:S01]  /*3f4e0*/  LEA R20, P1, R2.reuse, R3, 0x1 ;  /* 0x0000000302147211 */ /* 0x040fe200078208ff */
[----:B------:R-:W4:Y:S03]  /*3f4f0*/  LDL.LU R14, [R1+0x160] ;  /* 0x00016000010e7983 */ /* 0x000f260000300800 */
[----:B------:R-:W-:-:S05]  /*3f500*/  LEA.HI.X.SX32 R21, R2, R0, 0x1, P1 ;  /* 0x0000000002157211 */ /* 0x000fca00008f0eff */
[----:B------:R2:W-:Y:S02]  /*3f510*/  @P4 STG.E.U16 [R20.64], R4 ;  /* 0x0000000414004986 */ /* 0x0005e4000c10150a */
[----:B--2---:R-:W-:Y:S02]  /*3f520*/  PRMT R4, R11, 0x7632, R4 ;  /* 0x000076320b047816 */ /* 0x004fe40000000004 */
[----:B------:R-:W2:Y:S01]  /*3f530*/  LDL.LU R11, [R1+0x100] ;  /* 0x00010000010b7983 */ /* 0x000ea20000300800 */
[----:B---3--:R-:W-:-:S03]  /*3f540*/  PRMT R8, R10, 0x7632, R8 ;  /* 0x000076320a087816 */ /* 0x008fc60000000008 */
[----:B------:R-:W3:Y:S01]  /*3f550*/  LDL.LU R10, [R1+0x120] ;  /* 0x00012000010a7983 */ /* 0x000ee20000300800 */
[C-C-:B------:R-:W-:Y:S02]  /*3f560*/  LOP3.LUT R23, R15.reuse, 0x5a, R6.reuse, 0xfe, !PT ;  /* 0x0000005a0f177812 */ /* 0x140fe400078efe06 */
[--C-:B------:R-:W-:Y:S01]  /*3f570*/  LOP3.LUT R22, R15, 0x82, R6.reuse, 0xfe, !PT ;  /* 0x000000820f167812 */ /* 0x100fe200078efe06 */
[----:B------:R-:W5:Y:S01]  /*3f580*/  LDL.LU R19, [R1+0x110] ;  /* 0x0001100001137983 */ /* 0x000f620000300800 */
[C---:B------:R-:W-:Y:S01]  /*3f590*/  ISETP.LT.AND P5, PT, R23.reuse, c[0x0][0x17c], !P0 ;  /* 0x00005f0017007a0c */ /* 0x040fe200047a1270 */
[----:B------:R-:W-:Y:S01]  /*3f5a0*/  IMAD R2, R23, c[0x0][0x198], RZ ;  /* 0x0000660017027a24 */ /* 0x000fe200078e02ff */
[----:B------:R-:W-:Y:S01]  /*3f5b0*/  ISETP.LT.AND P2, PT, R22, c[0x0][0x17c], !P0 ;  /* 0x00005f0016007a0c */ /* 0x000fe20004741270 */
[----:B------:R-:W5:Y:S01]  /*3f5c0*/  LDL.LU R18, [R1+0xf0] ;  /* 0x0000f00001127983 */ /* 0x000f620000300800 */
[----:B------:R-:W-:Y:S02]  /*3f5d0*/  LOP3.LUT R22, R15, 0x5c, R6, 0xfe, !PT ;  /* 0x0000005c0f167812 */ /* 0x000fe400078efe06 */
[----:B------:R-:W-:-:S02]  /*3f5e0*/  LEA R20, P1, R2, R3, 0x1 ;  /* 0x0000000302147211 */ /* 0x000fc400078208ff */
[----:B------:R-:W-:Y:S02]  /*3f5f0*/  LOP3.LUT R23, R15, 0x5e, R6, 0xfe, !PT ;  /* 0x0000005e0f177812 */ /* 0x000fe400078efe06 */
[----:B------:R-:W-:Y:S01]  /*3f600*/  LEA.HI.X.SX32 R21, R2, R0, 0x1, P1 ;  /* 0x0000000002157211 */ /* 0x000fe200008f0eff */
[C---:B------:R-:W-:Y:S01]  /*3f610*/  IMAD R2, R22.reuse, c[0x0][0x198], RZ ;  /* 0x0000660016027a24 */ /* 0x040fe200078e02ff */
[C---:B------:R-:W-:Y:S01]  /*3f620*/  ISETP.LT.AND P4, PT, R23.reuse, c[0x0][0x17c], !P0 ;  /* 0x00005f0017007a0c */ /* 0x040fe20004781270 */
[----:B------:R-:W-:Y:S01]  /*3f630*/  IMAD R23, R23, c[0x0][0x198], RZ ;  /* 0x0000660017177a24 */ /* 0x000fe200078e02ff */
[----:B------:R-:W-:Y:S01]  /*3f640*/  ISETP.LT.AND P3, PT, R22, c[0x0][0x17c], !P0 ;  /* 0x00005f0016007a0c */ /* 0x000fe20004761270 */
[----:B------:R0:W-:Y:S03]  /*3f650*/  @P5 STG.E.U16 [R20.64], R4 ;  /* 0x0000000414005986 */ /* 0x0001e6000c10150a */
[----:B------:R-:W-:-:S04]  /*3f660*/  LEA R22, P5, R23, R3, 0x1 ;  /* 0x0000000317167211 */ /* 0x000fc800078a08ff */
[-C--:B------:R-:W-:Y:S02]  /*3f670*/  LEA.HI.X.SX32 R23, R23, R0.reuse, 0x1, P5 ;  /* 0x0000000017177211 */ /* 0x080fe400028f0eff */
[----:B0-----:R-:W-:Y:S02]  /*3f680*/  LEA R20, P1, R2, R3, 0x1 ;  /* 0x0000000302147211 */ /* 0x001fe400078208ff */
[----:B------:R-:W-:Y:S02]  /*3f690*/  PRMT R4, R24, 0x7632, R4 ;  /* 0x0000763218047816 */ /* 0x000fe40000000004 */
[----:B------:R-:W-:Y:S02]  /*3f6a0*/  LOP3.LUT R24, R15, 0x60, R6, 0xfe, !PT ;  /* 0x000000600f187812 */ /* 0x000fe400078efe06 */
[----:B------:R-:W-:Y:S02]  /*3f6b0*/  LEA.HI.X.SX32 R21, R2, R0, 0x1, P1 ;  /* 0x0000000002157211 */ /* 0x000fe400008f0eff */
[C---:B------:R-:W-:Y:S01]  /*3f6c0*/  ISETP.LT.AND P1, PT, R24.reuse, c[0x0][0x17c], !P0 ;  /* 0x00005f0018007a0c */ /* 0x040fe20004721270 */
[----:B------:R-:W-:-:S02]  /*3f6d0*/  IMAD R2, R24, c[0x0][0x198], RZ ;  /* 0x0000660018027a24 */ /* 0x000fc400078e02ff */
[----:B------:R0:W-:Y:S04]  /*3f6e0*/  @P3 STG.E.U16 [R20.64], R4 ;  /* 0x0000000414003986 */ /* 0x0001e8000c10150a */
[----:B------:R1:W-:Y:S01]  /*3f6f0*/  @P4 STG.E.U16 [R22.64], R8 ;  /* 0x0000000816004986 */ /* 0x0003e2000c10150a */
[C---:B0-----:R-:W-:Y:S02]  /*3f700*/  LEA R20, P3, R2.reuse, R3, 0x1 ;  /* 0x0000000302147211 */ /* 0x041fe400078608ff */
[C-C-:B-1----:R-:W-:Y:S02]  /*3f710*/  LOP3.LUT R23, R15.reuse, 0x62, R6.reuse, 0xfe, !PT ;  /* 0x000000620f177812 */ /* 0x142fe400078efe06 */
[----:B------:R-:W-:Y:S02]  /*3f720*/  LOP3.LUT R22, R15, 0x64, R6, 0xfe, !PT ;  /* 0x000000640f167812 */ /* 0x000fe400078efe06 */
[----:B------:R-:W-:Y:S01]  /*3f730*/  LEA.HI.X.SX32 R21, R2, R0, 0x1, P3 ;  /* 0x0000000002157211 */ /* 0x000fe200018f0eff */
[C---:B------:R-:W-:Y:S01]  /*3f740*/  IMAD R2, R23.reuse, c[0x0][0x198], RZ ;  /* 0x0000660017027a24 */ /* 0x040fe200078e02ff */
[----:B------:R-:W-:Y:S01]  /*3f750*/  ISETP.LT.AND P3, PT, R23, c[0x0][0x17c], !P0 ;  /* 0x00005f0017007a0c */ /* 0x000fe20004761270 */
[C---:B------:R-:W-:Y:S01]  /*3f760*/  IMAD R24, R22.reuse, c[0x0][0x198], RZ ;  /* 0x0000660016187a24 */ /* 0x040fe200078e02ff */
[----:B------:R-:W-:-:S02]  /*3f770*/  ISETP.LT.AND P4, PT, R22, c[0x0][0x17c], !P0 ;  /* 0x00005f0016007a0c */ /* 0x000fc40004781270 */
[----:B----4-:R-:W-:Y:S02]  /*3f780*/  PRMT R4, R14, 0x7632, R4 ;  /* 0x000076320e047816 */ /* 0x010fe40000000004 */
[----:B------:R-:W4:Y:S04]  /*3f790*/  LDL.LU R14, [R1+0xe0] ;  /* 0x0000e000010e7983 */ /* 0x000f280000300800 */
[----:B------:R0:W-:Y:S01]  /*3f7a0*/  @P1 STG.E.U16 [R20.64], R4 ;  /* 0x0000000414001986 */ /* 0x0001e2000c10150a */
[----:B------:R-:W-:-:S04]  /*3f7b0*/  LEA R22, P1, R2, R3, 0x1 ;  /* 0x0000000302167211 */ /* 0x000fc800078208ff */
[----:B------:R-:W-:Y:S02]  /*3f7c0*/  LEA.HI.X.SX32 R23, R2, R0, 0x1, P1 ;  /* 0x0000000002177211 */ /* 0x000fe400008f0eff */
[----:B0-----:R-:W-:-:S05]  /*3f7d0*/  PRMT R4, R25, 0x7632, R4 ;  /* 0x0000763219047816 */ /* 0x001fca0000000004 */
[----:B------:R3:W-:Y:S01]  /*3f7e0*/  @P3 STG.E.U16 [R22.64], R4 ;  /* 0x0000000416003986 */ /* 0x0007e2000c10150a */
[----:B--2---:R-:W-:-:S03]  /*3f7f0*/  PRMT R8, R11, 0x7632, R8 ;  /* 0x000076320b087816 */ /* 0x004fc60000000008 */
[----:B------:R-:W2:Y:S01]  /*3f800*/  LDL.LU R11, [R1+0xb0] ;  /* 0x0000b000010b7983 */ /* 0x000ea20000300800 */
[----:B---3--:R-:W-:-:S03]  /*3f810*/  PRMT R4, R10, 0x7632, R4 ;  /* 0x000076320a047816 */ /* 0x008fc60000000004 */
[----:B------:R-:W3:Y:S01]  /*3f820*/  LDL.LU R10, [R1+0xc0] ;  /* 0x0000c000010a7983 */ /* 0x000ee20000300800 */
[C---:B------:R-:W-:Y:S02]  /*3f830*/  LEA R20, P5, R24.reuse, R3, 0x1 ;  /* 0x0000000318147211 */ /* 0x040fe400078a08ff */
[----:B------:R-:W-:Y:S02]  /*3f840*/  LOP3.LUT R25, R15, 0x66, R6, 0xfe, !PT ;  /* 0x000000660f197812 */ /* 0x000fe400078efe06 */
[----:B------:R-:W-:-:S03]  /*3f850*/  LEA.HI.X.SX32 R21, R24, R0, 0x1, P5 ;  /* 0x0000000018157211 */ /* 0x000fc600028f0eff */
[C---:B------:R-:W-:Y:S01]  /*3f860*/  IMAD R2, R25.reuse, c[0x0][0x198], RZ ;  /* 0x0000660019027a24 */ /* 0x040fe200078e02ff */
[----:B------:R-:W-:Y:S01]  /*3f870*/  ISETP.LT.AND P1, PT, R25, c[0x0][0x17c], !P0 ;  /* 0x00005f0019007a0c */ /* 0x000fe20004721270 */
[----:B------:R0:W-:Y:S01]  /*3f880*/  @P4 STG.E.U16 [R20.64], R8 ;  /* 0x0000000814004986 */ /* 0x0001e2000c10150a */
[C-C-:B------:R-:W-:Y:S02]  /*3f890*/  LOP3.LUT R23, R15.reuse, 0x68, R6.reuse, 0xfe, !PT ;  /* 0x000000680f177812 */ /* 0x140fe400078efe06 */
[C-C-:B------:R-:W-:Y:S02]  /*3f8a0*/  LOP3.LUT R24, R15.reuse, 0x6a, R6.reuse, 0xfe, !PT ;  /* 0x0000006a0f187812 */ /* 0x140fe400078efe06 */
[----:B------:R-:W-:Y:S02]  /*3f8b0*/  LOP3.LUT R22, R15, 0x6c, R6, 0xfe, !PT ;  /* 0x0000006c0f167812 */ /* 0x000fe400078efe06 */
[----:B0-----:R-:W-:-:S04]  /*3f8c0*/  LEA R20, P3, R2, R3, 0x1 ;  /* 0x0000000302147211 */ /* 0x001fc800078608ff */
[----:B------:R-:W-:Y:S02]  /*3f8d0*/  LEA.HI.X.SX32 R21, R2, R0, 0x1, P3 ;  /* 0x0000000002157211 */ /* 0x000fe400018f0eff */
[C---:B------:R-:W-:Y:S01]  /*3f8e0*/  ISETP.LT.AND P3, PT, R23.reuse, c[0x0][0x17c], !P0 ;  /* 0x00005f0017007a0c */ /* 0x040fe20004761270 */
[----:B------:R-:W-:Y:S02]  /*3f8f0*/  IMAD R23, R23, c[0x0][0x198], RZ ;  /* 0x0000660017177a24 */ /* 0x000fe400078e02ff */
[----:B------:R-:W-:Y:S01]  /*3f900*/  IMAD R2, R24, c[0x0][0x198], RZ ;  /* 0x0000660018027a24 */ /* 0x000fe200078e02ff */
[----:B------:R0:W-:Y:S01]  /*3f910*/  @P1 STG.E.U16 [R20.64], R4 ;  /* 0x0000000414001986 */ /* 0x0001e2000c10150a */
[C---:B------:R-:W-:Y:S01]  /*3f920*/  ISETP.LT.AND P1, PT, R22.reuse, c[0x0][0x17c], !P0 ;  /* 0x00005f0016007a0c */ /* 0x040fe20004721270 */
[----:B------:R-:W-:Y:S01]  /*3f930*/  IMAD R25, R22, c[0x0][0x198], RZ ;  /* 0x0000660016197a24 */ /* 0x000fe200078e02ff */
[----:B------:R-:W-:Y:S02]  /*3f940*/  ISETP.LT.AND P4, PT, R24, c[0x0][0x17c], !P0 ;  /* 0x00005f0018007a0c */ /* 0x000fe40004781270 */
[----:B------:R-:W-:-:S02]  /*3f950*/  LEA R22, P5, R2, R3, 0x1 ;  /* 0x0000000302167211 */ /* 0x000fc400078a08ff */
[-C--:B0-----:R-:W-:Y:S02]  /*3f960*/  LEA R20, P6, R23, R3.reuse, 0x1 ;  /* 0x0000000317147211 */ /* 0x081fe400078c08ff */
[----:B-----5:R-:W-:Y:S02]  /*3f970*/  PRMT R4, R19, 0x7632, R4 ;  /* 0x0000763213047816 */ /* 0x020fe40000000004 */
[-C--:B------:R-:W-:Y:S02]  /*3f980*/  LEA.HI.X.SX32 R21, R23, R0.reuse, 0x1, P6 ;  /* 0x0000000017157211 */ /* 0x080fe400030f0eff */
[----:B------:R-:W-:Y:S02]  /*3f990*/  LEA.HI.X.SX32 R23, R2, R0, 0x1, P5 ;  /* 0x0000000002177211 */ /* 0x000fe400028f0eff */
[----:B------:R-:W-:Y:S02]  /*3f9a0*/  LEA R24, P6, R25, R3, 0x1 ;  /* 0x0000000319187211 */ /* 0x000fe400078c08ff */
[----:B------:R-:W-:Y:S01]  /*3f9b0*/  LOP3.LUT R2, R15, 0x6e, R6, 0xfe, !PT ;  /* 0x0000006e0f027812 */ /* 0x000fe200078efe06 */
[----:B------:R0:W-:Y:S01]  /*3f9c0*/  @P3 STG.E.U16 [R20.64], R4 ;  /* 0x0000000414003986 */ /* 0x0001e2000c10150a */
[----:B------:R-:W-:-:S02]  /*3f9d0*/  PRMT R8, R18, 0x7632, R8 ;  /* 0x0000763212087816 */ /* 0x000fc40000000008 */
[----:B------:R-:W-:Y:S02]  /*3f9e0*/  LEA.HI.X.SX32 R25, R25, R0, 0x1, P6 ;  /* 0x0000000019197211 */ /* 0x000fe400030f0eff */
[C---:B------:R-:W-:Y:S01]  /*3f9f0*/  ISETP.LT.AND P3, PT, R2.reuse, c[0x0][0x17c], !P0 ;  /* 0x00005f0002007a0c */ /* 0x040fe20004761270 */
[----:B------:R-:W-:Y:S01]  /*3fa00*/  IMAD R2, R2, c[0x0][0x198], RZ ;  /* 0x0000660002027a24 */ /* 0x000fe200078e02ff */
[----:B------:R1:W-:Y:S01]  /*3fa10*/  @P4 STG.E.U16 [R22.64], R8 ;  /* 0x0000000816004986 */ /* 0x0003e2000c10150a */
[----:B0-----:R-:W-:-:S04]  /*3fa20*/  LOP3.LUT R21, R15, 0x70, R6, 0xfe, !PT ;  /* 0x000000700f157812 */ /* 0x001fc800078efe06 */
[C---:B------:R-:W-:Y:S01]  /*3fa30*/  ISETP.LT.AND P4, PT, R21.reuse, c[0x0][0x17c], !P0 ;  /* 0x00005f0015007a0c */ /* 0x040fe20004781270 */
[----:B------:R-:W-:-:S05]  /*3fa40*/  IMAD R21, R21, c[0x0][0x198], RZ ;  /* 0x0000660015157a24 */ /* 0x000fca00078e02ff */
[----:B------:R-:W-:-:S04]  /*3fa50*/  LEA R20, P6, R21, R3, 0x1 ;  /* 0x0000000315147211 */ /* 0x000fc800078c08ff */
[----:B------:R-:W-:Y:S02]  /*3fa60*/  LEA.HI.X.SX32 R21, R21, R0, 0x1, P6 ;  /* 0x0000000015157211 */ /* 0x000fe400030f0eff */
[----:B----4-:R-:W-:-:S05]  /*3fa70*/  PRMT R4, R14, 0x7632, R4 ;  /* 0x000076320e047816 */ /* 0x010fca0000000004 */
[----:B------:R0:W-:Y:S01]  /*3fa80*/  @P1 STG.E.U16 [R24.64], R4 ;  /* 0x0000000418001986 */ /* 0x0001e2000c10150a */
[----:B-1----:R-:W-:-:S04]  /*3fa90*/  LEA R22, P1, R2, R3, 0x1 ;  /* 0x0000000302167211 */ /* 0x002fc800078208ff */
[----:B------:R-:W-:Y:S02]  /*3faa0*/  LEA.HI.X.SX32 R23, R2, R0, 0x1, P1 ;  /* 0x0000000002177211 */ /* 0x000fe400008f0eff */
[C-C-:B0-----:R-:W-:Y:S02]  /*3fab0*/  LOP3.LUT R25, R15.reuse, 0x72, R6.reuse, 0xfe, !PT ;  /* 0x000000720f197812 */ /* 0x141fe400078efe06 */
[----:B------:R-:W-:Y:S02]  /*3fac0*/  LOP3.LUT R24, R15, 0x74, R6, 0xfe, !PT ;  /* 0x000000740f187812 */ /* 0x000fe400078efe06 */
[C---:B------:R-:W-:Y:S01]  /*3fad0*/  ISETP.LT.AND P5, PT, R25.reuse, c[0x0][0x17c], !P0 ;  /* 0x00005f0019007a0c */ /* 0x040fe200047a1270 */
[----:B------:R-:W-:Y:S01]  /*3fae0*/  IMAD R2, R25, c[0x0][0x198], RZ ;  /* 0x0000660019027a24 */ /* 0x000fe200078e02ff */
[C---:B------:R-:W-:Y:S01]  /*3faf0*/  ISETP.LT.AND P1, PT, R24.reuse, c[0x0][0x17c], !P0 ;  /* 0x00005f0018007a0c */ /* 0x040fe20004721270 */
[----:B------:R-:W-:Y:S01]  /*3fb00*/  IMAD R24, R24, c[0x0][0x198], RZ ;  /* 0x0000660018187a24 */ /* 0x000fe200078e02ff */
[----:B------:R-:W-:-:S02]  /*3fb10*/  PRMT R12, R12, 0x7632, R12 ;  /* 0x000076320c0c7816 */ /* 0x000fc4000000000c */
[----:B------:R-:W-:Y:S02]  /*3fb20*/  PRMT R16, R16, 0x7632, R16 ;  /* 0x0000763210107816 */ /* 0x000fe40000000010 */
[----:B--2---:R-:W-:-:S05]  /*3fb30*/  PRMT R8, R11, 0x7632, R8 ;  /* 0x000076320b087816 */ /* 0x004fca0000000008 */
[----:B------:R0:W-:Y:S02]  /*3fb40*/  @P3 STG.E.U16 [R22.64], R8 ;  /* 0x0000000816003986 */ /* 0x0001e4000c10150a */
[----:B0-----:R-:W-:Y:S02]  /*3fb50*/  LEA R22, P3, R2, R3, 0x1 ;  /* 0x0000000302167211 */ /* 0x001fe400078608ff */
[----:B------:R-:W-:Y:S02]  /*3fb60*/  PRMT R8, R26, 0x7632, R8 ;  /* 0x000076321a087816 */ /* 0x000fe40000000008 */
[----:B------:R-:W-:Y:S01]  /*3fb70*/  LEA.HI.X.SX32 R23, R2, R0, 0x1, P3 ;  /* 0x0000000002177211 */ /* 0x000fe200018f0eff */
[----:B------:R-:W2:Y:S01]  /*3fb80*/  LDL.LU R26, [R1+0xe40] ;  /* 0x000e4000011a7983 */ /* 0x000ea20000300800 */
[----:B------:R-:W-:Y:S02]  /*3fb90*/  LOP3.LUT R2, R15, 0x76, R6, 0xfe, !PT ;  /* 0x000000760f027812 */ /* 0x000fe400078efe06 */
[----:B---3--:R-:W-:-:S05]  /*3fba0*/  PRMT R4, R10, 0x7632, R4 ;  /* 0x000076320a047816 */ /* 0x008fca0000000004 */
[----:B------:R0:W-:Y:S04]  /*3fbb0*/  @P4 STG.E.U16 [R20.64], R4 ;  /* 0x0000000414004986 */ /* 0x0001e8000c10150a */
[----:B------:R1:W-:Y:S01]  /*3fbc0*/  @P5 STG.E.U16 [R22.64], R8 ;  /* 0x0000000816005986 */ /* 0x0003e2000c10150a */
[C---:B0-----:R-:W-:Y:S02]  /*3fbd0*/  LEA R20, P4, R24.reuse, R3, 0x1 ;  /* 0x0000000318147211 */ /* 0x041fe400078808ff */
[----:B------:R-:W-:Y:S02]  /*3fbe0*/  PRMT R4, R7, 0x7632, R4 ;  /* 0x0000763207047816 */ /* 0x000fe40000000004 */
[----:B------:R-:W-:Y:S01]  /*3fbf0*/  LEA.HI.X.SX32 R21, R24, R0, 0x1, P4 ;  /* 0x0000000018157211 */ /* 0x000fe200020f0eff */
[C---:B-1----:R-:W-:Y:S01]  /*3fc00*/  IMAD R23, R2.reuse, c[0x0][0x198], RZ ;  /* 0x0000660002177a24 */ /* 0x042fe200078e02ff */
[----:B------:R-:W-:-:S02]  /*3fc10*/  ISETP.LT.AND P4, PT, R2, c[0x0][0x17c], !P0 ;  /* 0x00005f0002007a0c */ /* 0x000fc40004781270 */
[--C-:B------:R-:W-:Y:S01]  /*3fc20*/  LOP3.LUT R2, R15, 0x78, R6.reuse, 0xfe, !PT ;  /* 0x000000780f027812 */ /* 0x100fe200078efe06 */
[----:B------:R0:W-:Y:S01]  /*3fc30*/  @P1 STG.E.U16 [R20.64], R4 ;  /* 0x0000000414001986 */ /* 0x0001e2000c10150a */
[----:B------:R-:W-:Y:S02]  /*3fc40*/  LEA R22, P1, R23, R3, 0x1 ;  /* 0x0000000317167211 */ /* 0x000fe400078208ff */
[C---:B------:R-:W-:Y:S01]  /*3fc50*/  ISETP.LT.AND P5, PT, R2.reuse, c[0x0][0x17c], !P0 ;  /* 0x00005f0002007a0c */ /* 0x040fe200047a1270 */
[----:B------:R-:W-:Y:S01]  /*3fc60*/  IMAD R2, R2, c[0x0][0x198], RZ ;  /* 0x0000660002027a24 */ /* 0x000fe200078e02ff */
[--C-:B------:R-:W-:Y:S02]  /*3fc70*/  LOP3.LUT R24, R15, 0x7a, R6.reuse, 0xfe, !PT ;  /* 0x0000007a0f187812 */ /* 0x100fe400078efe06 */
[----:B------:R-:W-:Y:S02]  /*3fc80*/  LEA.HI.X.SX32 R23, R23, R0, 0x1, P1 ;  /* 0x0000000017177211 */ /* 0x000fe400008f0eff */
[----:B0-----:R-:W-:-:S02]  /*3fc90*/  LOP3.LUT R20, R15, 0x84, R6, 0xfe, !PT ;  /* 0x000000840f147812 */ /* 0x001fc400078efe06 */
[----:B------:R-:W-:Y:S02]  /*3fca0*/  PRMT R4, R29, 0x7632, R4 ;  /* 0x000076321d047816 */ /* 0x000fe40000000004 */
[----:B------:R-:W-:Y:S02]  /*3fcb0*/  ISETP.LT.AND P3, PT, R20, c[0x0][0x17c], !P0 ;  /* 0x00005f0014007a0c */ /* 0x000fe40004761270 */
[C---:B------:R-:W-:Y:S01]  /*3fcc0*/  ISETP.LT.AND P1, PT, R24.reuse, c[0x0][0x17c], !P0 ;  /* 0x00005f0018007a0c */ /* 0x040fe20004721270 */
[----:B------:R-:W-:Y:S01]  /*3fcd0*/  IMAD R24, R24, c[0x0][0x198], RZ ;  /* 0x0000660018187a24 */ /* 0x000fe200078e02ff */
[C---:B------:R-:W-:Y:S01]  /*3fce0*/  LEA R20, P6, R2.reuse, R3, 0x1 ;  /* 0x0000000302147211 */ /* 0x040fe200078c08ff */
[----:B------:R0:W-:Y:S03]  /*3fcf0*/  @P4 STG.E.U16 [R22.64], R4 ;  /* 0x0000000416004986 */ /* 0x0001e6000c10150a */
[----:B------:R-:W-:-:S02]  /*3fd00*/  LEA.HI.X.SX32 R21, R2, R0, 0x1, P6 ;  /* 0x0000000002157211 */ /* 0x000fc400030f0eff */
[----:B------:R-:W-:Y:S02]  /*3fd10*/  LOP3.LUT R2, R15, 0x7c, R6, 0xfe, !PT ;  /* 0x0000007c0f027812 */ /* 0x000fe400078efe06 */
[----:B0-----:R-:W-:Y:S02]  /*3fd20*/  PRMT R4, R4, 0x7632, R4 ;  /* 0x0000763204047816 */ /* 0x001fe40000000004 */
[-C--:B------:R-:W-:Y:S02]  /*3fd30*/  LEA R22, P4, R24, R3.reuse, 0x1 ;  /* 0x0000000318167211 */ /* 0x080fe400078808ff */
[----:B------:R-:W-:Y:S01]  /*3fd40*/  PRMT R8, R8, 0x7632, R8 ;  /* 0x0000763208087816 */ /* 0x000fe20000000008 */
[----:B------:R0:W-:Y:S01]  /*3fd50*/  @P5 STG.E.U16 [R20.64], R4 ;  /* 0x0000000414005986 */ /* 0x0001e2000c10150a */
[----:B------:R-:W-:Y:S02]  /*3fd60*/  LEA.HI.X.SX32 R23, R24, R0, 0x1, P4 ;  /* 0x0000000018177211 */ /* 0x000fe400020f0eff */
[C---:B------:R-:W-:Y:S01]  /*3fd70*/  ISETP.LT.AND P5, PT, R2.reuse, c[0x0][0x17c], !P0 ;  /* 0x00005f0002007a0c */ /* 0x040fe200047a1270 */
[----:B------:R-:W-:Y:S01]  /*3fd80*/  IMAD R2, R2, c[0x0][0x198], RZ ;  /* 0x0000660002027a24 */ /* 0x000fe200078e02ff */
[----:B------:R-:W3:Y:S04]  /*3fd90*/  LDL.LU R24, [R1+0x134] ;  /* 0x0001340001187983 */ /* 0x000ee80000300800 */
[----:B------:R1:W-:Y:S01]  /*3fda0*/  @P1 STG.E.U16 [R22.64], R8 ;  /* 0x0000000816001986 */ /* 0x0003e2000c10150a */
[----:B0-----:R-:W-:-:S03]  /*3fdb0*/  LEA R20, P1, R2, R3, 0x1 ;  /* 0x0000000302147211 */ /* 0x001fc600078208ff */
[----:B------:R-:W4:Y:S01]  /*3fdc0*/  LDL.LU R25, [R1+0x144] ;  /* 0x0001440001197983 */ /* 0x000f220000300800 */
[----:B------:R-:W-:-:S03]  /*3fdd0*/  LEA.HI.X.SX32 R21, R2, R0, 0x1, P1 ;  /* 0x0000000002157211 */ /* 0x000fc600008f0eff */
[----:B------:R-:W5:Y:S01]  /*3fde0*/  LDL.LU R19, [R1+0x164] ;  /* 0x0001640001137983 */ /* 0x000f620000300800 */
[----:B-1----:R-:W-:-:S03]  /*3fdf0*/  LOP3.LUT R8, R15, 0x86, R6, 0xfe, !PT ;  /* 0x000000860f087812 */ /* 0x002fc600078efe06 */
[----:B------:R-:W-:Y:S01]  /*3fe00*/  @P5 STG.E.U16 [R20.64], R12 ;  /* 0x0000000c14005986 */ /* 0x000fe2000c10150a */
[C-C-:B------:R-:W-:Y:S02]  /*3fe10*/  LOP3.LUT R4, R15.reuse, 0x7e, R6.reuse, 0xfe, !PT ;  /* 0x0000007e0f047812 */ /* 0x140fe400078efe06 */
[----:B------:R-:W-:Y:S01]  /*3fe20*/  ISETP.LT.AND P5, PT, R8, c[0x0][0x17c], !P0 ;  /* 0x00005f0008007a0c */ /* 0x000fe200047a1270 */
[----:B------:R-:W2:Y:S01]  /*3fe30*/  LDL.LU R11, [R1+0x154] ;  /* 0x00015400010b7983 */ /* 0x000ea20000300800 */
[C-C-:B------:R-:W-:Y:S02]  /*3fe40*/  LOP3.LUT R22, R15.reuse, 0x80, R6.reuse, 0xfe, !PT ;  /* 0x000000800f167812 */ /* 0x140fe400078efe06 */
[----:B------:R-:W-:Y:S01]  /*3fe50*/  LOP3.LUT R8, R15, 0x88, R6, 0xfe, !PT ;  /* 0x000000880f087812 */ /* 0x000fe200078efe06 */
[----:B------:R-:W2:Y:S04]  /*3fe60*/  LDL.LU R7, [R1+0x104] ;  /* 0x0001040001077983 */ /* 0x000ea80000300800 */
[----:B------:R-:W0:Y:S01]  /*3fe70*/  S2R R6, SR_TID.X ;  /* 0x0000000000067919 */ /* 0x000e220000002100 */
[C---:B------:R-:W-:Y:S01]  /*3fe80*/  ISETP.LT.AND P4, PT, R4.reuse, c[0x0][0x17c], !P0 ;  /* 0x00005f0004007a0c */ /* 0x040fe20004781270 */
[----:B------:R-:W-:Y:S01]  /*3fe90*/  IMAD R4, R4, c[0x0][0x198], RZ ;  /* 0x0000660004047a24 */ /* 0x000fe200078e02ff */
[C---:B------:R-:W-:Y:S01]  /*3fea0*/  ISETP.LT.AND P1, PT, R22.reuse, c[0x0][0x17c], !P0 ;  /* 0x00005f0016007a0c */ /* 0x040fe20004721270 */
[----:B------:R-:W-:Y:S01]  /*3feb0*/  IMAD R2, R22, c[0x0][0x198], RZ ;  /* 0x0000660016027a24 */ /* 0x000fe200078e02ff */
[----:B------:R-:W2:Y:S02]  /*3fec0*/  LDL.LU R18, [R1+0x114] ;  /* 0x0001140001127983 */ /* 0x000ea40000300800 */
[----:B------:R-:W-:-:S02]  /*3fed0*/  LEA R22, P6, R4, R3, 0x1 ;  /* 0x0000000304167211 */ /* 0x000fc400078c08ff */
[----:B------:R-:W2:Y:S02]  /*3fee0*/  LDL.LU R14, [R1+0xf4] ;  /* 0x0000f400010e7983 */ /* 0x000ea40000300800 */
[----:B------:R-:W-:Y:S02]  /*3fef0*/  LEA.HI.X.SX32 R23, R4, R0, 0x1, P6 ;  /* 0x0000000004177211 */ /* 0x000fe400030f0eff */
[----:B------:R-:W2:Y:S04]  /*3ff00*/  LDL.LU R10, [R1+0xe4] ;  /* 0x0000e400010a7983 */ /* 0x000ea80000300800 */
[----:B------:R0:W-:Y:S01]  /*3ff10*/  @P4 STG.E.U16 [R22.64], R16 ;  /* 0x0000001016004986 */ /* 0x0001e2000c10150a */
[----:B------:R-:W-:Y:S02]  /*3ff20*/  ISETP.LT.AND P4, PT, R8, c[0x0][0x17c], !P0 ;  /* 0x00005f0008007a0c */ /* 0x000fe40004781270 */
[----:B0-----:R-:W-:-:S02]  /*3ff30*/  SHF.R.U32.HI R16, RZ, 0x8, R6 ;  /* 0x00000008ff107819 */ /* 0x001fc40000011606 */
[----:B------:R-:W2:Y:S04]  /*3ff40*/  LDL.LU R6, [R1+0xb4] ;  /* 0x0000b40001067983 */ /* 0x000ea80000300800 */
[----:B------:R-:W2:Y:S04]  /*3ff50*/  LDL.LU R12, [R1+0xc4] ;  /* 0x0000c400010c7983 */ /* 0x000ea80000300800 */
[----:B------:R-:W2:Y:S01]  /*3ff60*/  LDL R8, [R1+0xd4] ;  /* 0x0000d40001087983 */ /* 0x000ea20000100800 */
[----:B------:R-:W-:-:S04]  /*3ff70*/  LEA R20, P6, R2, R3, 0x1 ;  /* 0x0000000302147211 */ /* 0x000fc800078c08ff */
[----:B------:R-:W-:Y:S01]  /*3ff80*/  LEA.HI.X.SX32 R21, R2, R0, 0x1, P6 ;  /* 0x0000000002157211 */ /* 0x000fe200030f0eff */
[----:B------:R-:W-:Y:S01]  /*3ff90*/  IMAD.MOV.U32 R29, RZ, RZ, c[0x0][0x198] ;  /* 0x00006600ff1d7624 */ /* 0x000fe200078e00ff */
[----:B------:R-:W-:-:S03]  /*3ffa0*/  SGXT.U32 R16, R16, 0x1 ;  /* 0x000000011010781a */ /* 0x000fc60000000000 */
[C---:B------:R-:W-:Y:S01]  /*3ffb0*/  IMAD R4, R29.reuse, 0x2, R2 ;  /* 0x000000021d047824 */ /* 0x040fe200078e0202 */
[----:B--2---:R0:W-:Y:S04]  /*3ffc0*/  @P1 STG.E.U16 [R20.64], R8 ;  /* 0x0000000814001986 */ /* 0x0041e8000c10150a */
[----:B0-----:R-:W2:Y:S01]  /*3ffd0*/  LDL R21, [R1+0x74] ;  /* 0x0000740001157983 */ /* 0x001ea20000100800 */
[C---:B------:R-:W-:Y:S01]  /*3ffe0*/  LEA R22, P6, R4.reuse, R3, 0x1 ;  /* 0x0000000304167211 */ /* 0x040fe200078c08ff */
[----:B------:R-:W-:Y:S01]  /*3fff0*/  IMAD R8, R29, 0x2, R4 ;  /* 0x000000021d087824 */ /* 0x000fe200078e0204 */
[----:B------:R-:W-:Y:S02]  /*40000*/  LOP3.LUT R2, R15, 0x8a, R16, 0xfe, !PT ;  /* 0x0000008a0f027812 */ /* 0x000fe400078efe10 */
[----:B------:R-:W-:-:S02]  /*40010*/  LEA.HI.X.SX32 R23, R4, R0, 0x1, P6 ;  /* 0x0000000004177211 */ /* 0x000fc400030f0eff */
[----:B------:R-:W-:Y:S01]  /*40020*/  ISETP.LT.AND P1, PT, R2, c[0x0][0x17c], !P0 ;  /* 0x00005f0002007a0c */ /* 0x000fe20004721270 */
[----:B------:R-:W-:Y:S01]  /*40030*/  IMAD R2, R29, 0x2, R8 ;  /* 0x000000021d027824 */ /* 0x000fe200078e0208 */
[----:B------:R-:W-:Y:S02]  /*40040*/  LEA R20, P6, R8, R3, 0x1 ;  /* 0x0000000308147211 */ /* 0x000fe400078c08ff */
[----:B------:R-:W-:Y:S01]  /*40050*/  LOP3.LUT R4, R15, 0x8c, R16, 0xfe, !PT ;  /* 0x0000008c0f047812 */ /* 0x000fe200078efe10 */
[----:B--2---:R0:W-:Y:S03]  /*40060*/  @P2 STG.E.U16 [R22.64], R21 ;  /* 0x0000001516002986 */ /* 0x0041e6000c10150a */
[----:B------:R-:W-:Y:S01]  /*40070*/  ISETP.LT.AND P2, PT, R4, c[0x0][0x17c], !P0 ;  /* 0x00005f0004007a0c */ /* 0x000fe20004741270 */
[----:B------:R-:W-:Y:S01]  /*40080*/  IMAD R4, R29, 0x2, R2 ;  /* 0x000000021d047824 */ /* 0x000fe200078e0202 */
[----:B0-----:R-:W-:-:S02]  /*40090*/  LEA.HI.X.SX32 R21, R8, R0, 0x1, P6 ;  /* 0x0000000008157211 */ /* 0x001fc400030f0eff */
[----:B------:R-:W-:-:S04]  /*400a0*/  LEA R22, P6, R2, R3, 0x1 ;  /* 0x0000000302167211 */ /* 0x000fc800078c08ff */
[----:B------:R-:W-:Y:S02]  /*400b0*/  LEA.HI.X.SX32 R23, R2, R0, 0x1, P6 ;  /* 0x0000000002177211 */ /* 0x000fe400030f0eff */
[----:B------:R-:W2:Y:S01]  /*400c0*/  LDL R2, [R1+0x174] ;  /* 0x0001740001027983 */ /* 0x000ea20000100800 */
[----:B------:R-:W-:-:S03]  /*400d0*/  LOP3.LUT R8, R15, 0x8e, R16, 0xfe, !PT ;  /* 0x0000008e0f087812 */ /* 0x000fc600078efe10 */
[----:B--2---:R0:W-:Y:S01]  /*400e0*/  @P3 STG.E.U16 [R20.64], R2 ;  /* 0x0000000214003986 */ /* 0x0041e2000c10150a */
[----:B------:R-:W-:-:S03]  /*400f0*/  ISETP.LT.AND P3, PT, R8, c[0x0][0x17c], !P0 ;  /* 0x00005f0008007a0c */ /* 0x000fc60004761270 */
[----:B------:R-:W2:Y:S01]  /*40100*/  LDL R8, [R1+0x1d4] ;  /* 0x0001d40001087983 */ /* 0x000ea20000100800 */
[----:B0-----:R-:W-:-:S03]  /*40110*/  LEA R20, P6, R4, R3, 0x1 ;  /* 0x0000000304147211 */ /* 0x001fc600078c08ff */
[----:B--2---:R0:W-:Y:S04]  /*40120*/  @P5 STG.E.U16 [R22.64], R8 ;  /* 0x0000000816005986 */ /* 0x0041e8000c10150a */
[----:B0-----:R-:W2:Y:S01]  /*40130*/  LDL R23, [R1+0x224] ;  /* 0x0002240001177983 */ /* 0x001ea20000100800 */
[----:B------:R-:W-:Y:S01]  /*40140*/  LOP3.LUT R2, R15, 0x90, R16, 0xfe, !PT ;  /* 0x000000900f027812 */ /* 0x000fe200078efe10 */
[C---:B------:R-:W-:Y:S01]  /*40150*/  IMAD R8, R29.reuse, 0x2, R4 ;  /* 0x000000021d087824 */ /* 0x040fe200078e0204 */
[----:B------:R-:W-:Y:S02]  /*40160*/  LEA.HI.X.SX32 R21, R4, R0, 0x1, P6 ;  /* 0x0000000004157211 */ /* 0x000fe400030f0eff */
[----:B------:R-:W-:Y:S01]  /*40170*/  ISETP.LT.AND P5, PT, R2, c[0x0][0x17c], !P0 ;  /* 0x00005f0002007a0c */ /* 0x000fe200047a1270 */
[----:B------:R-:W-:Y:S01]  /*40180*/  IMAD R2, R29, 0x2, R8 ;  /* 0x000000021d027824 */ /* 0x000fe200078e0208 */
[----:B------:R-:W-:-:S02]  /*40190*/  LEA R22, P6, R8, R3, 0x1 ;  /* 0x0000000308167211 */ /* 0x000fc400078c08ff */
[----:B------:R-:W-:Y:S01]  /*401a0*/  LOP3.LUT R4, R15, 0x92, R16, 0xfe, !PT ;  /* 0x000000920f047812 */ /* 0x000fe200078efe10 */
[----:B--2---:R0:W-:Y:S03]  /*401b0*/  @P4 STG.E.U16 [R20.64], R23 ;  /* 0x0000001714004986 */ /* 0x0041e6000c10150a */
[----:B------:R-:W-:Y:S01]  /*401c0*/  ISETP.LT.AND P4, PT, R4, c[0x0][0x17c], !P0 ;  /* 0x00005f0004007a0c */ /* 0x000fe20004781270 */
[----:B------:R-:W-:Y:S01]  /*401d0*/  IMAD R4, R29, 0x2, R2 ;  /* 0x000000021d047824 */ /* 0x000fe200078e0202 */
[----:B0-----:R-:W-:Y:S02]  /*401e0*/  LEA.HI.X.SX32 R23, R8, R0, 0x1, P6 ;  /* 0x0000000008177211 */ /* 0x001fe400030f0eff */
        /* <DEDUP_REMOVED lines=62> */
[-C--:B0-----:R-:W-:Y:S02]  /*405d0*/  LEA.HI.X.SX32 R21, R8, R0.reuse, 0x1, P6 ;  /* 0x0000000008157211 */ /* 0x081fe400030f0eff */
[C---:B------:R-:W-:Y:S02]  /*405e0*/  LEA R22, P6, R2.reuse, R3, 0x1 ;  /* 0x0000000302167211 */ /* 0x040fe400078c08ff */
[----:B------:R-:W-:Y:S01]  /*405f0*/  LOP3.LUT R8, R15, 0xa6, R16, 0xfe, !PT ;  /* 0x000000a60f087812 */ /* 0x000fe200078efe10 */
[----:B---3--:R0:W-:Y:S01]  /*40600*/  @P4 STG.E.U16 [R20.64], R24 ;  /* 0x0000001814004986 */ /* 0x0081e2000c10150a */
[----:B------:R-:W-:-:S02]  /*40610*/  LEA.HI.X.SX32 R23, R2, R0, 0x1, P6 ;  /* 0x0000000002177211 */ /* 0x000fc400030f0eff */
[----:B------:R-:W-:Y:S01]  /*40620*/  ISETP.LT.AND P4, PT, R8, c[0x0][0x17c], !P0 ;  /* 0x00005f0008007a0c */ /* 0x000fe20004781270 */
[----:B------:R-:W-:Y:S01]  /*40630*/  IMAD R8, R29, 0x2, R4 ;  /* 0x000000021d087824 */ /* 0x000fe200078e0204 */
[----:B------:R-:W-:Y:S01]  /*40640*/  LOP3.LUT R2, R15, 0xa8, R16, 0xfe, !PT ;  /* 0x000000a80f027812 */ /* 0x000fe200078efe10 */
[----:B----4-:R1:W-:Y:S01]  /*40650*/  @P1 STG.E.U16 [R22.64], R25 ;  /* 0x0000001916001986 */ /* 0x0103e2000c10150a */
[-C--:B0-----:R-:W-:Y:S02]  /*40660*/  LEA R20, P6, R4, R3.reuse, 0x1 ;  /* 0x0000000304147211 */ /* 0x081fe400078c08ff */
[----:B------:R-:W-:Y:S01]  /*40670*/  ISETP.LT.AND P1, PT, R2, c[0x0][0x17c], !P0 ;  /* 0x00005f0002007a0c */ /* 0x000fe20004721270 */
[----:B------:R-:W-:Y:S01]  /*40680*/  IMAD R2, R29, 0x2, R8 ;  /* 0x000000021d027824 */ /* 0x000fe200078e0208 */
[----:B------:R-:W-:Y:S02]  /*40690*/  LEA.HI.X.SX32 R21, R4, R0, 0x1, P6 ;  /* 0x0000000004157211 */ /* 0x000fe400030f0eff */
[----:B-1----:R-:W-:-:S03]  /*406a0*/  LEA R22, P6, R8, R3, 0x1 ;  /* 0x0000000308167211 */ /* 0x002fc600078c08ff */
[----:B-----5:R0:W-:Y:S01]  /*406b0*/  @P2 STG.E.U16 [R20.64], R19 ;  /* 0x0000001314002986 */ /* 0x0201e2000c10150a */
[----:B------:R-:W-:Y:S02]  /*406c0*/  LEA.HI.X.SX32 R23, R8, R0, 0x1, P6 ;  /* 0x0000000008177211 */ /* 0x000fe400030f0eff */
[----:B0-----:R-:W-:-:S04]  /*406d0*/  LEA R20, P6, R2, R3, 0x1 ;  /* 0x0000000302147211 */ /* 0x001fc800078c08ff */
[----:B------:R-:W-:Y:S01]  /*406e0*/  LEA.HI.X.SX32 R21, R2, R0, 0x1, P6 ;  /* 0x0000000002157211 */ /* 0x000fe200030f0eff */
[----:B------:R-:W-:Y:S04]  /*406f0*/  @P3 STG.E.U16 [R22.64], R11 ;  /* 0x0000000b16003986 */ /* 0x000fe8000c10150a */
[----:B------:R0:W-:Y:S04]  /*40700*/  @P5 STG.E.U16 [R20.64], R7 ;  /* 0x0000000714005986 */ /* 0x0001e8000c10150a */
[----:B0-----:R-:W2:Y:S01]  /*40710*/  LDL R21, [R1+0x124] ;  /* 0x0001240001157983 */ /* 0x001ea20000100800 */
[----:B------:R-:W-:-:S02]  /*40720*/  LOP3.LUT R4, R15, 0xaa, R16, 0xfe, !PT ;  /* 0x000000aa0f047812 */ /* 0x000fc400078efe10 */
[----:B------:R-:W-:Y:S02]  /*40730*/  LOP3.LUT R8, R15, 0xac, R16, 0xfe, !PT ;  /* 0x000000ac0f087812 */ /* 0x000fe400078efe10 */
[----:B------:R-:W-:Y:S01]  /*40740*/  ISETP.LT.AND P2, PT, R4, c[0x0][0x17c], !P0 ;  /* 0x00005f0004007a0c */ /* 0x000fe20004741270 */
[----:B------:R-:W-:Y:S01]  /*40750*/  IMAD R4, R29, 0x2, R2 ;  /* 0x000000021d047824 */ /* 0x000fe200078e0202 */
[----:B------:R-:W-:Y:S02]  /*40760*/  ISETP.LT.AND P3, PT, R8, c[0x0][0x17c], !P0 ;  /* 0x00005f0008007a0c */ /* 0x000fe40004761270 */
[----:B------:R-:W-:Y:S01]  /*40770*/  LOP3.LUT R2, R15, 0xae, R16, 0xfe, !PT ;  /* 0x000000ae0f027812 */ /* 0x000fe200078efe10 */
[----:B------:R-:W-:Y:S01]  /*40780*/  IMAD R8, R29, 0x2, R4 ;  /* 0x000000021d087824 */ /* 0x000fe200078e0204 */
[----:B------:R-:W-:Y:S02]  /*40790*/  LEA R22, P6, R4, R3, 0x1 ;  /* 0x0000000304167211 */ /* 0x000fe400078c08ff */
[----:B------:R-:W-:-:S02]  /*407a0*/  ISETP.LT.AND P5, PT, R2, c[0x0][0x17c], !P0 ;  /* 0x00005f0002007a0c */ /* 0x000fc400047a1270 */
[-C--:B------:R-:W-:Y:S01]  /*407b0*/  LEA.HI.X.SX32 R23, R4, R0.reuse, 0x1, P6 ;  /* 0x0000000004177211 */ /* 0x080fe200030f0eff */
[----:B------:R-:W-:Y:S01]  /*407c0*/  IMAD R2, R29, 0x2, R8 ;  /* 0x000000021d027824 */ /* 0x000fe200078e0208 */
[----:B------:R-:W-:Y:S02]  /*407d0*/  LEA R20, P6, R8, R3, 0x1 ;  /* 0x0000000308147211 */ /* 0x000fe400078c08ff */
[----:B------:R-:W-:Y:S01]  /*407e0*/  LOP3.LUT R4, R15, 0xb0, R16, 0xfe, !PT ;  /* 0x000000b00f047812 */ /* 0x000fe200078efe10 */
[----:B--2---:R0:W-:Y:S03]  /*407f0*/  @P4 STG.E.U16 [R22.64], R21 ;  /* 0x0000001516004986 */ /* 0x0041e6000c10150a */
[----:B------:R-:W-:Y:S01]  /*40800*/  ISETP.LT.AND P4, PT, R4, c[0x0][0x17c], !P0 ;  /* 0x00005f0004007a0c */ /* 0x000fe20004781270 */
[----:B------:R-:W-:Y:S01]  /*40810*/  IMAD R4, R29, 0x2, R2 ;  /* 0x000000021d047824 */ /* 0x000fe200078e0202 */
[----:B0-----:R-:W-:-:S02]  /*40820*/  LEA.HI.X.SX32 R21, R8, R0, 0x1, P6 ;  /* 0x0000000008157211 */ /* 0x001fc400030f0eff */
[CC--:B------:R-:W-:Y:S02]  /*40830*/  LEA R22, P6, R2.reuse, R3.reuse, 0x1 ;  /* 0x0000000302167211 */ /* 0x0c0fe400078c08ff */
[----:B------:R-:W-:Y:S01]  /*40840*/  LOP3.LUT R8, R15, 0xb2, R16, 0xfe, !PT ;  /* 0x000000b20f087812 */ /* 0x000fe200078efe10 */
[----:B------:R0:W-:Y:S01]  /*40850*/  @P1 STG.E.U16 [R20.64], R18 ;  /* 0x0000001214001986 */ /* 0x0001e2000c10150a */
[----:B------:R-:W-:Y:S02]  /*40860*/  LEA.HI.X.SX32 R23, R2, R0, 0x1, P6 ;  /* 0x0000000002177211 */ /* 0x000fe400030f0eff */
[----:B------:R-:W-:Y:S01]  /*40870*/  ISETP.LT.AND P1, PT, R8, c[0x0][0x17c], !P0 ;  /* 0x00005f0008007a0c */ /* 0x000fe20004721270 */
[----:B------:R-:W-:Y:S01]  /*40880*/  IMAD R8, R29, 0x2, R4 ;  /* 0x000000021d087824 */ /* 0x000fe200078e0204 */
[----:B------:R-:W-:Y:S01]  /*40890*/  LOP3.LUT R2, R15, 0xb4, R16, 0xfe, !PT ;  /* 0x000000b40f027812 */ /* 0x000fe200078efe10 */
[----:B------:R1:W-:Y:S01]  /*408a0*/  @P2 STG.E.U16 [R22.64], R14 ;  /* 0x0000000e16002986 */ /* 0x0003e2000c10150a */
[----:B0-----:R-:W-:-:S02]  /*408b0*/  LEA R20, P6, R4, R3, 0x1 ;  /* 0x0000000304147211 */ /* 0x001fc400078c08ff */
[----:B------:R-:W-:Y:S01]  /*408c0*/  ISETP.LT.AND P2, PT, R2, c[0x0][0x17c], !P0 ;  /* 0x00005f0002007a0c */ /* 0x000fe20004741270 */
[----:B------:R-:W-:Y:S01]  /*408d0*/  IMAD R2, R29, 0x2, R8 ;  /* 0x000000021d027824 */ /* 0x000fe200078e0208 */
[-C--:B------:R-:W-:Y:S02]  /*408e0*/  LEA.HI.X.SX32 R21, R4, R0.reuse, 0x1, P6 ;  /* 0x0000000004157211 */ /* 0x080fe400030f0eff */
[CC--:B-1----:R-:W-:Y:S02]  /*408f0*/  LEA R22, P6, R8.reuse, R3.reuse, 0x1 ;  /* 0x0000000308167211 */ /* 0x0c2fe400078c08ff */
        /* <DEDUP_REMOVED lines=8> */
[----:B------:R-:W-:Y:S02]  /*40980*/  ISETP.LT.AND P5, PT, R8, c[0x0][0x17c], !P0 ;  /* 0x00005f0008007a0c */ /* 0x000fe400047a1270 */
[-C--:B------:R-:W-:Y:S01]  /*40990*/  LEA.HI.X.SX32 R21, R2, R0.reuse, 0x1, P6 ;  /* 0x0000000002157211 */ /* 0x080fe200030f0eff */
[----:B------:R-:W-:Y:S01]  /*409a0*/  IMAD R8, R29, 0x2, R4 ;  /* 0x000000021d087824 */ /* 0x000fe200078e0204 */
[----:B------:R-:W-:Y:S02]  /*409b0*/  LOP3.LUT R2, R15, 0xba, R16, 0xfe, !PT ;  /* 0x000000ba0f027812 */ /* 0x000fe400078efe10 */
[----:B-1----:R-:W-:Y:S01]  /*409c0*/  LEA R22, P6, R4, R3, 0x1 ;  /* 0x0000000304167211 */ /* 0x002fe200078c08ff */
[----:B------:R0:W-:Y:S01]  /*409d0*/  @P4 STG.E.U16 [R20.64], R12 ;  /* 0x0000000c14004986 */ /* 0x0001e2000c10150a */
[----:B------:R-:W-:Y:S01]  /*409e0*/  ISETP.LT.AND P4, PT, R2, c[0x0][0x17c], !P0 ;  /* 0x00005f0002007a0c */ /* 0x000fe20004781270 */
[----:B------:R-:W-:Y:S01]  /*409f0*/  IMAD R2, R29, 0x2, R8 ;  /* 0x000000021d027824 */ /* 0x000fe200078e0208 */
[----:B------:R-:W-:-:S02]  /*40a00*/  LEA.HI.X.SX32 R23, R4, R0, 0x1, P6 ;  /* 0x0000000004177211 */ /* 0x000fc400030f0eff */
[----:B------:R-:W-:-:S03]  /*40a10*/  LOP3.LUT R4, R15, 0xbc, R16, 0xfe, !PT ;  /* 0x000000bc0f047812 */ /* 0x000fc600078efe10 */
[----:B------:R1:W-:Y:S01]  /*40a20*/  @P1 STG.E.U16 [R22.64], R26 ;  /* 0x0000001a16001986 */ /* 0x0003e2000c10150a */
[-C--:B0-----:R-:W-:Y:S02]  /*40a30*/  LEA R20, P6, R8, R3.reuse, 0x1 ;  /* 0x0000000308147211 */ /* 0x081fe400078c08ff */
[----:B------:R-:W-:Y:S02]  /*40a40*/  ISETP.LT.AND P1, PT, R4, c[0x0][0x17c], !P0 ;  /* 0x00005f0004007a0c */ /* 0x000fe40004721270 */
[----:B------:R-:W-:Y:S01]  /*40a50*/  LEA.HI.X.SX32 R21, R8, R0, 0x1, P6 ;  /* 0x0000000008157211 */ /* 0x000fe200030f0eff */
[----:B------:R-:W-:Y:S01]  /*40a60*/  IMAD R4, R29, 0x2, R2 ;  /* 0x000000021d047824 */ /* 0x000fe200078e0202 */
[----:B------:R-:W-:Y:S02]  /*40a70*/  LOP3.LUT R8, R15, 0xbe, R16, 0xfe, !PT ;  /* 0x000000be0f087812 */ /* 0x000fe400078efe10 */
[----:B-1----:R-:W-:Y:S01]  /*40a80*/  LEA R22, P6, R2, R3, 0x1 ;  /* 0x0000000302167211 */ /* 0x002fe200078c08ff */
[----:B------:R0:W-:Y:S01]  /*40a90*/  @P2 STG.E.U16 [R20.64], R27 ;  /* 0x0000001b14002986 */ /* 0x0001e2000c10150a */
[----:B------:R-:W-:-:S02]  /*40aa0*/  ISETP.LT.AND P2, PT, R8, c[0x0][0x17c], !P0 ;  /* 0x00005f0008007a0c */ /* 0x000fc40004741270 */
[----:B------:R-:W-:Y:S01]  /*40ab0*/  LEA.HI.X.SX32 R23, R2, R0, 0x1, P6 ;  /* 0x0000000002177211 */ /* 0x000fe200030f0eff */
[----:B------:R-:W-:Y:S01]  /*40ac0*/  IMAD R8, R29, 0x2, R4 ;  /* 0x000000021d087824 */ /* 0x000fe200078e0204 */
[----:B------:R-:W-:-:S03]  /*40ad0*/  LOP3.LUT R2, R15, 0xc0, R16, 0xfe, !PT ;  /* 0x000000c00f027812 */ /* 0x000fc600078efe10 */
[----:B------:R1:W-:Y:S01]  /*40ae0*/  @P3 STG.E.U16 [R22.64], R28 ;  /* 0x0000001c16003986 */ /* 0x0003e2000c10150a */
[-C--:B0-----:R-:W-:Y:S02]  /*40af0*/  LEA R20, P6, R4, R3.reuse, 0x1 ;  /* 0x0000000304147211 */ /* 0x081fe400078c08ff */
[----:B------:R-:W-:Y:S01]  /*40b00*/  ISETP.LT.AND P3, PT, R2, c[0x0][0x17c], !P0 ;  /* 0x00005f0002007a0c */ /* 0x000fe20004761270 */
[----:B------:R-:W-:Y:S01]  /*40b10*/  IMAD R2, R29, 0x2, R8 ;  /* 0x000000021d027824 */ /* 0x000fe200078e0208 */
[----:B------:R-:W-:Y:S02]  /*40b20*/  LEA.HI.X.SX32 R21, R4, R0, 0x1, P6 ;  /* 0x0000000004157211 */ /* 0x000fe400030f0eff */
[----:B-1----:R-:W-:-:S03]  /*40b30*/  LEA R22, P6, R8, R3, 0x1 ;  /* 0x0000000308167211 */ /* 0x002fc600078c08ff */
[----:B------:R0:W-:Y:S01]  /*40b40*/  @P5 STG.E.U16 [R20.64], R5 ;  /* 0x0000000514005986 */ /* 0x0001e2000c10150a */
[----:B------:R-:W-:Y:S01]  /*40b50*/  LEA.HI.X.SX32 R23, R8, R0, 0x1, P6 ;  /* 0x0000000008177211 */ /* 0x000fe200030f0eff */
[----:B------:R-:W-:Y:S01]  /*40b60*/  IMAD R8, R29, 0x2, R2 ;  /* 0x000000021d087824 */ /* 0x000fe200078e0202 */
[----:B0-----:R-:W-:-:S03]  /*40b70*/  LEA R20, P6, R2, R3, 0x1 ;  /* 0x0000000302147211 */ /* 0x001fc600078c08ff */
[----:B------:R0:W-:Y:S01]  /*40b80*/  @P4 STG.E.U16 [R22.64], R9 ;  /* 0x0000000916004986 */ /* 0x0001e2000c10150a */
[----:B------:R-:W-:Y:S02]  /*40b90*/  LEA.HI.X.SX32 R21, R2, R0, 0x1, P6 ;  /* 0x0000000002157211 */ /* 0x000fe400030f0eff */
[----:B------:R-:W-:-:S03]  /*40ba0*/  LOP3.LUT R2, R15, 0xc6, R16, 0xfe, !PT ;  /* 0x000000c60f027812 */ /* 0x000fc600078efe10 */
[----:B------:R1:W-:Y:S01]  /*40bb0*/  @P1 STG.E.U16 [R20.64], R13 ;  /* 0x0000000d14001986 */ /* 0x0003e2000c10150a */
[----:B0-----:R-:W-:Y:S02]  /*40bc0*/  LEA R22, P6, R8, R3, 0x1 ;  /* 0x0000000308167211 */ /* 0x001fe400078c08ff */
[----:B------:R-:W-:Y:S02]  /*40bd0*/  ISETP.LT.AND P1, PT, R2, c[0x0][0x17c], !P0 ;  /* 0x00005f0002007a0c */ /* 0x000fe40004721270 */
[----:B------:R-:W-:Y:S02]  /*40be0*/  LEA.HI.X.SX32 R23, R8, R0, 0x1, P6 ;  /* 0x0000000008177211 */ /* 0x000fe400030f0eff */
[----:B------:R-:W-:Y:S01]  /*40bf0*/  LOP3.LUT R2, R15, 0xc8, R16, 0xfe, !PT ;  /* 0x000000c80f027812 */ /* 0x000fe200078efe10 */
[----:B-1----:R-:W2:Y:S04]  /*40c00*/  LDL.LU R21, [R1+0xd4] ;  /* 0x0000d40001157983 */ /* 0x002ea80000300800 */
[----:B------:R0:W-:Y:S01]  /*40c10*/  @P2 STG.E.U16 [R22.64], R17 ;  /* 0x0000001116002986 */ /* 0x0001e2000c10150a */
[----:B------:R-:W-:-:S03]  /*40c20*/  ISETP.LT.AND P2, PT, R2, c[0x0][0x17c], !P0 ;  /* 0x00005f0002007a0c */ /* 0x000fc60004741270 */
[----:B------:R-:W3:Y:S01]  /*40c30*/  LDL.LU R2, [R1+0x74] ;  /* 0x0000740001027983 */ /* 0x000ee20000300800 */
[----:B------:R-:W-:Y:S01]  /*40c40*/  LOP3.LUT R4, R15, 0xc2, R16, 0xfe, !PT ;  /* 0x000000c20f047812 */ /* 0x000fe200078efe10 */
[----:B------:R-:W-:-:S03]  /*40c50*/  IMAD R8, R29, 0x2, R8 ;  /* 0x000000021d087824 */ /* 0x000fc600078e0208 */
[----:B------:R-:W-:Y:S02]  /*40c60*/  ISETP.LT.AND P5, PT, R4, c[0x0][0x17c], !P0 ;  /* 0x00005f0004007a0c */ /* 0x000fe400047a1270 */
[----:B------:R-:W-:Y:S02]  /*40c70*/  LOP3.LUT R4, R15, 0xc4, R16, 0xfe, !PT ;  /* 0x000000c40f047812 */ /* 0x000fe400078efe10 */
[----:B0-----:R-:W-:Y:S02]  /*40c80*/  LEA R22, P6, R8, R3, 0x1 ;  /* 0x0000000308167211 */ /* 0x001fe400078c08ff */
[----:B------:R-:W-:Y:S01]  /*40c90*/  ISETP.LT.AND P4, PT, R4, c[0x0][0x17c], !P0 ;  /* 0x00005f0004007a0c */ /* 0x000fe20004781270 */
[----:B------:R-:W-:Y:S01]  /*40ca0*/  IMAD R4, R29, 0x2, R8 ;  /* 0x000000021d047824 */ /* 0x000fe200078e0208 */
[----:B------:R-:W-:-:S04]  /*40cb0*/  LEA.HI.X.SX32 R23, R8, R0, 0x1, P6 ;  /* 0x0000000008177211 */ /* 0x000fc800030f0eff */
[C---:B------:R-:W-:Y:S02]  /*40cc0*/  LEA R20, P6, R4.reuse, R3, 0x1 ;  /* 0x0000000304147211 */ /* 0x040fe400078c08ff */
[----:B------:R-:W-:Y:S02]  /*40cd0*/  LOP3.LUT R8, R15, 0xca, R16, 0xfe, !PT ;  /* 0x000000ca0f087812 */ /* 0x000fe400078efe10 */
[----:B--2---:R-:W-:Y:S02]  /*40ce0*/  PRMT R9, R21, 0x7632, R9 ;  /* 0x0000763215097816 */ /* 0x004fe40000000009 */
[----:B------:R-:W-:Y:S02]  /*40cf0*/  LEA.HI.X.SX32 R21, R4, R0, 0x1, P6 ;  /* 0x0000000004157211 */ /* 0x000fe400030f0eff */
[----:B---3--:R-:W-:Y:S01]  /*40d00*/  PRMT R5, R2, 0x7632, R5 ;  /* 0x0000763202057816 */ /* 0x008fe20000000005 */
[----:B------:R-:W-:Y:S01]  /*40d10*/  @P3 STG.E.U16 [R22.64], R9 ;  /* 0x0000000916003986 */ /* 0x000fe2000c10150a */
[----:B------:R-:W-:-:S02]  /*40d20*/  ISETP.LT.AND P3, PT, R8, c[0x0][0x17c], !P0 ;  /* 0x00005f0008007a0c */ /* 0x000fc40004761270 */
[----:B------:R-:W-:Y:S01]  /*40d30*/  LOP3.LUT R8, R15, 0xcc, R16, 0xfe, !PT ;  /* 0x000000cc0f087812 */ /* 0x000fe200078efe10 */
[----:B------:R0:W-:Y:S03]  /*40d40*/  @P5 STG.E.U16 [R20.64], R5 ;  /* 0x0000000514005986 */ /* 0x0001e6000c10150a */
[----:B------:R-:W-:Y:S01]  /*40d50*/  ISETP.LT.AND P5, PT, R8, c[0x0][0x17c], !P0 ;  /* 0x00005f0008007a0c */ /* 0x000fe200047a1270 */
[----:B0-----:R-:W2:Y:S04]  /*40d60*/  LDL.LU R21, [R1+0x174] ;  /* 0x0001740001157983 */ /* 0x001ea80000300800 */
[----:B------:R-:W3:Y:S01]  /*40d70*/  LDL.LU R8, [R1+0x1d4] ;  /* 0x0001d40001087983 */ /* 0x000ee20000300800 */
[----:B------:R-:W-:-:S04]  /*40d80*/  IMAD R2, R29, 0x2, R4 ;  /* 0x000000021d027824 */ /* 0x000fc800078e0204 */
[----:B------:R-:W-:Y:S01]  /*40d90*/  IMAD R4, R29, 0x2, R2 ;  /* 0x000000021d047824 */ /* 0x000fe200078e0202 */
[----:B------:R-:W-:-:S04]  /*40da0*/  LEA R22, P6, R2, R3, 0x1 ;  /* 0x0000000302167211 */ /* 0x000fc800078c08ff */
[-C--:B------:R-:W-:Y:S02]  /*40db0*/  LEA.HI.X.SX32 R23, R2, R0.reuse, 0x1, P6 ;  /* 0x0000000002177211 */ /* 0x080fe400030f0eff */
[C---:B------:R-:W-:Y:S02]  /*40dc0*/  LEA R20, P6, R4.reuse, R3, 0x1 ;  /* 0x0000000304147211 */ /* 0x040fe400078c08ff */
[----:B--2---:R-:W-:Y:S02]  /*40dd0*/  PRMT R5, R21, 0x7632, R5 ;  /* 0x0000763215057816 */ /* 0x004fe40000000005 */
[----:B------:R-:W-:-:S03]  /*40de0*/  LEA.HI.X.SX32 R21, R4, R0, 0x1, P6 ;  /* 0x0000000004157211 */ /* 0x000fc600030f0eff */
[----:B------:R3:W-:Y:S02]  /*40df0*/  @P4 STG.E.U16 [R22.64], R5 ;  /* 0x0000000516004986 */ /* 0x0007e4000c10150a */
[----:B---3--:R-:W-:Y:S02]  /*40e00*/  PRMT R5, R8, 0x7632, R5 ;  /* 0x0000763208057816 */ /* 0x008fe40000000005 */
[----:B------:R-:W-:-:S03]  /*40e10*/  LOP3.LUT R8, R15, 0xd0, R16, 0xfe, !PT ;  /* 0x000000d00f087812 */ /* 0x000fc600078efe10 */
[----:B------:R0:W-:Y:S01]  /*40e20*/  @P1 STG.E.U16 [R20.64], R5 ;  /* 0x0000000514001986 */ /* 0x0001e2000c10150a */
[----:B------:R-:W-:-:S03]  /*40e30*/  ISETP.LT.AND P1, PT, R8, c[0x0][0x17c], !P0 ;  /* 0x00005f0008007a0c */ /* 0x000fc60004721270 */
[----:B0-----:R-:W2:Y:S04]  /*40e40*/  LDL.LU R21, [R1+0x224] ;  /* 0x0002240001157983 */ /* 0x001ea80000300800 */
[----:B------:R-:W3:Y:S01]  /*40e50*/  LDL.LU R8, [R1+0x214] ;  /* 0x0002140001087983 */ /* 0x000ee20000300800 */
[----:B------:R-:W-:-:S04]  /*40e60*/  LOP3.LUT R2, R15, 0xce, R16, 0xfe, !PT ;  /* 0x000000ce0f027812 */ /* 0x000fc800078efe10 */
[----:B------:R-:W-:Y:S01]  /*40e70*/  ISETP.LT.AND P4, PT, R2, c[0x0][0x17c], !P0 ;  /* 0x00005f0002007a0c */ /* 0x000fe20004781270 */
[----:B------:R-:W-:-:S04]  /*40e80*/  IMAD R2, R29, 0x2, R4 ;  /* 0x000000021d027824 */ /* 0x000fc800078e0204 */
[----:B------:R-:W-:Y:S01]  /*40e90*/  IMAD R4, R29, 0x2, R2 ;  /* 0x000000021d047824 */ /* 0x000fe200078e0202 */
[----:B------:R-:W-:-:S04]  /*40ea0*/  LEA R22, P6, R2, R3, 0x1 ;  /* 0x0000000302167211 */ /* 0x000fc800078c08ff */
[-C--:B------:R-:W-:Y:S02]  /*40eb0*/  LEA.HI.X.SX32 R23, R2, R0.reuse, 0x1, P6 ;  /* 0x0000000002177211 */ /* 0x080fe400030f0eff */
[C---:B------:R-:W-:Y:S02]  /*40ec0*/  LEA R20, P6, R4.reuse, R3, 0x1 ;  /* 0x0000000304147211 */ /* 0x040fe400078c08ff */
[----:B--2---:R-:W-:Y:S02]  /*40ed0*/  PRMT R9, R21, 0x7632, R9 ;  /* 0x0000763215097816 */ /* 0x004fe40000000009 */
[----:B------:R-:W-:Y:S02]  /*40ee0*/  LEA.HI.X.SX32 R21, R4, R0, 0x1, P6 ;  /* 0x0000000004157211 */ /* 0x000fe400030f0eff */
[----:B---3--:R-:W-:Y:S02]  /*40ef0*/  PRMT R5, R8, 0x7632, R5 ;  /* 0x0000763208057816 */ /* 0x008fe40000000005 */
[C-C-:B------:R-:W-:Y:S01]  /*40f00*/  LOP3.LUT R8, R15.reuse, 0xd2, R16.reuse, 0xfe, !PT ;  /* 0x000000d20f087812 */ /* 0x140fe200078efe10 */
[----:B------:R-:W-:Y:S03]  /*40f10*/  @P2 STG.E.U16 [R22.64], R9 ;  /* 0x0000000916002986 */ /* 0x000fe6000c10150a */
[----:B------:R-:W-:Y:S01]  /*40f20*/  ISETP.LT.AND P2, PT, R8, c[0x0][0x17c], !P0 ;  /* 0x00005f0008007a0c */ /* 0x000fe20004741270 */
[----:B------:R0:W-:Y:S01]  /*40f30*/  @P3 STG.E.U16 [R20.64], R5 ;  /* 0x0000000514003986 */ /* 0x0001e2000c10150a */
[----:B------:R-:W-:-:S04]  /*40f40*/  LOP3.LUT R8, R15, 0xd4, R16, 0xfe, !PT ;  /* 0x000000d40f087812 */ /* 0x000fc800078efe10 */
        /* <DEDUP_REMOVED lines=54> */
[-C--:B------:R-:W-:Y:S01]  /*412b0*/  LEA.HI.X.SX32 R23, R2, R0.reuse, 0x1, P6 ;  /* 0x0000000002177211 */ /* 0x080fe200030f0eff */
[----:B------:R-:W-:Y:S01]  /*412c0*/  IMAD R2, R29, 0x2, R4 ;  /* 0x000000021d027824 */ /* 0x000fe200078e0204 */
[C---:B------:R-:W-:Y:S02]  /*412d0*/  LEA R20, P6, R4.reuse, R3, 0x1 ;  /* 0x0000000304147211 */ /* 0x040fe400078c08ff */
[----:B--2---:R-:W-:Y:S02]  /*412e0*/  PRMT R9, R21, 0x7632, R9 ;  /* 0x0000763215097816 */ /* 0x004fe40000000009 */
[----:B------:R-:W-:Y:S02]  /*412f0*/  LEA.HI.X.SX32 R21, R4, R0, 0x1, P6 ;  /* 0x0000000004157211 */ /* 0x000fe400030f0eff */
[----:B---3--:R-:W-:Y:S01]  /*41300*/  PRMT R5, R8, 0x7632, R5 ;  /* 0x0000763208057816 */ /* 0x008fe20000000005 */
[----:B------:R0:W-:Y:S01]  /*41310*/  @P4 STG.E.U16 [R22.64], R9 ;  /* 0x0000000916004986 */ /* 0x0001e2000c10150a */
[----:B------:R-:W-:-:S03]  /*41320*/  IMAD R4, R29, 0x2, R2 ;  /* 0x000000021d047824 */ /* 0x000fc600078e0202 */
[----:B------:R1:W-:Y:S01]  /*41330*/  @P1 STG.E.U16 [R20.64], R5 ;  /* 0x0000000514001986 */ /* 0x0003e2000c10150a */
[----:B------:R-:W-:Y:S02]  /*41340*/  LOP3.LUT R8, R15, 0xe2, R16, 0xfe, !PT ;  /* 0x000000e20f087812 */ /* 0x000fe400078efe10 */
[----:B0-----:R-:W-:-:S04]  /*41350*/  LEA R22, P6, R2, R3, 0x1 ;  /* 0x0000000302167211 */ /* 0x001fc800078c08ff */
[----:B------:R-:W-:Y:S02]  /*41360*/  LEA.HI.X.SX32 R23, R2, R0, 0x1, P6 ;  /* 0x0000000002177211 */ /* 0x000fe400030f0eff */
[----:B-1----:R-:W-:Y:S02]  /*41370*/  PRMT R5, R24, 0x7632, R5 ;  /* 0x0000763218057816 */ /* 0x002fe40000000005 */
[----:B------:R-:W-:Y:S01]  /*41380*/  LOP3.LUT R2, R15, 0xe6, R16, 0xfe, !PT ;  /* 0x000000e60f027812 */ /* 0x000fe200078efe10 */
[----:B------:R-:W2:Y:S01]  /*41390*/  LDL.LU R24, [R1+0x198] ;  /* 0x0001980001187983 */ /* 0x000ea20000300800 */
[----:B------:R-:W-:-:S03]  /*413a0*/  ISETP.LT.AND P4, PT, R8, c[0x0][0x17c], !P0 ;  /* 0x00005f0008007a0c */ /* 0x000fc60004781270 */
[----:B------:R0:W-:Y:S01]  /*413b0*/  @P2 STG.E.U16 [R22.64], R5 ;  /* 0x0000000516002986 */ /* 0x0001e2000c10150a */
[----:B------:R-:W-:Y:S01]  /*413c0*/  ISETP.LT.AND P2, PT, R2, c[0x0][0x17c], !P0 ;  /* 0x00005f0002007a0c */ /* 0x000fe20004741270 */
[----:B------:R-:W-:Y:S01]  /*413d0*/  IMAD R2, R29, 0x2, R4 ;  /* 0x000000021d027824 */ /* 0x000fe200078e0204 */
[C---:B------:R-:W-:Y:S02]  /*413e0*/  LEA R20, P6, R4.reuse, R3, 0x1 ;  /* 0x0000000304147211 */ /* 0x040fe400078c08ff */
[----:B------:R-:W-:Y:S02]  /*413f0*/  LOP3.LUT R8, R15, 0xe4, R16, 0xfe, !PT ;  /* 0x000000e40f087812 */ /* 0x000fe400078efe10 */
[----:B------:R-:W-:Y:S01]  /*41400*/  LEA.HI.X.SX32 R21, R4, R0, 0x1, P6 ;  /* 0x0000000004157211 */ /* 0x000fe200030f0eff */
[----:B------:R-:W-:Y:S01]  /*41410*/  IMAD R4, R29, 0x2, R2 ;  /* 0x000000021d047824 */ /* 0x000fe200078e0202 */
[----:B------:R-:W-:Y:S02]  /*41420*/  ISETP.LT.AND P1, PT, R8, c[0x0][0x17c], !P0 ;  /* 0x00005f0008007a0c */ /* 0x000fe40004721270 */
[----:B0-----:R-:W-:-:S02]  /*41430*/  PRMT R5, R25, 0x7632, R5 ;  /* 0x0000763219057816 */ /* 0x001fc40000000005 */
[C---:B------:R-:W-:Y:S01]  /*41440*/  LEA R22, P6, R2.reuse, R3, 0x1 ;  /* 0x0000000302167211 */ /* 0x040fe200078c08ff */
[----:B------:R-:W3:Y:S01]  /*41450*/  LDL.LU R25, [R1+0x1c8] ;  /* 0x0001c80001197983 */ /* 0x000ee20000300800 */
[--C-:B------:R-:W-:Y:S02]  /*41460*/  LOP3.LUT R8, R15, 0xe8, R16.reuse, 0xfe, !PT ;  /* 0x000000e80f087812 */ /* 0x100fe400078efe10 */
[----:B------:R-:W-:Y:S01]  /*41470*/  PRMT R9, R19, 0x7632, R9 ;  /* 0x0000763213097816 */ /* 0x000fe20000000009 */
[----:B------:R0:W-:Y:S01]  /*41480*/  @P3 STG.E.U16 [R20.64], R5 ;  /* 0x0000000514003986 */ /* 0x0001e2000c10150a */
[----:B------:R-:W-:Y:S02]  /*41490*/  LEA.HI.X.SX32 R23, R2, R0, 0x1, P6 ;  /* 0x0000000002177211 */ /* 0x000fe400030f0eff */
[----:B------:R-:W-:Y:S01]  /*414a0*/  ISETP.LT.AND P3, PT, R8, c[0x0][0x17c], !P0 ;  /* 0x00005f0008007a0c */ /* 0x000fe20004761270 */
[----:B------:R-:W4:Y:S01]  /*414b0*/  LDL.LU R19, [R1+0x1a8] ;  /* 0x0001a80001137983 */ /* 0x000f220000300800 */
[----:B------:R-:W-:-:S03]  /*414c0*/  LOP3.LUT R8, R15, 0xea, R16, 0xfe, !PT ;  /* 0x000000ea0f087812 */ /* 0x000fc600078efe10 */
[----:B------:R-:W-:Y:S01]  /*414d0*/  @P5 STG.E.U16 [R22.64], R9 ;  /* 0x0000000916005986 */ /* 0x000fe2000c10150a */
[C---:B0-----:R-:W-:Y:S02]  /*414e0*/  LEA R20, P6, R4.reuse, R3, 0x1 ;  /* 0x0000000304147211 */ /* 0x041fe400078c08ff */
[----:B------:R-:W-:Y:S02]  /*414f0*/  PRMT R5, R11, 0x7632, R5 ;  /* 0x000076320b057816 */ /* 0x000fe40000000005 */
[----:B------:R-:W-:Y:S01]  /*41500*/  LEA.HI.X.SX32 R21, R4, R0, 0x1, P6 ;  /* 0x0000000004157211 */ /* 0x000fe200030f0eff */
[----:B------:R-:W5:Y:S01]  /*41510*/  LDL.LU R11, [R1+0x138] ;  /* 0x00013800010b7983 */ /* 0x000f620000300800 */
[----:B------:R-:W-:Y:S02]  /*41520*/  ISETP.LT.AND P5, PT, R8, c[0x0][0x17c], !P0 ;  /* 0x00005f0008007a0c */ /* 0x000fe400047a1270 */
[----:B------:R-:W-:Y:S01]  /*41530*/  LOP3.LUT R8, R15, 0xec, R16, 0xfe, !PT ;  /* 0x000000ec0f087812 */ /* 0x000fe200078efe10 */
[----:B------:R0:W-:Y:S03]  /*41540*/  @P4 STG.E.U16 [R20.64], R5 ;  /* 0x0000000514004986 */ /* 0x0001e6000c10150a */
[----:B------:R-:W-:-:S02]  /*41550*/  ISETP.LT.AND P4, PT, R8, c[0x0][0x17c], !P0 ;  /* 0x00005f0008007a0c */ /* 0x000fc40004781270 */
[----:B0-----:R-:W-:Y:S02]  /*41560*/  PRMT R5, R7, 0x7632, R5 ;  /* 0x0000763207057816 */ /* 0x001fe40000000005 */
[----:B------:R-:W2:Y:S04]  /*41570*/  LDL.LU R7, [R1+0x148] ;  /* 0x0001480001077983 */ /* 0x000ea80000300800 */
[----:B------:R-:W2:Y:S01]  /*41580*/  LDL.LU R8, [R1+0x124] ;  /* 0x0001240001087983 */ /* 0x000ea20000300800 */
[----:B------:R-:W-:-:S05]  /*41590*/  IMAD R2, R29, 0x2, R4 ;  /* 0x000000021d027824 */ /* 0x000fca00078e0204 */
[----:B------:R-:W-:Y:S01]  /*415a0*/  LEA R22, P6, R2, R3, 0x1 ;  /* 0x0000000302167211 */ /* 0x000fe200078c08ff */
[----:B------:R-:W-:-:S03]  /*415b0*/  IMAD R4, R29, 0x2, R2 ;  /* 0x000000021d047824 */ /* 0x000fc600078e0202 */
[----:B------:R-:W-:Y:S02]  /*415c0*/  LEA.HI.X.SX32 R23, R2, R0, 0x1, P6 ;  /* 0x0000000002177211 */ /* 0x000fe400030f0eff */
[----:B------:R-:W-:-:S03]  /*415d0*/  LOP3.LUT R2, R15, 0xee, R16, 0xfe, !PT ;  /* 0x000000ee0f027812 */ /* 0x000fc600078efe10 */
[----:B------:R0:W-:Y:S01]  /*415e0*/  @P1 STG.E.U16 [R22.64], R5 ;  /* 0x0000000516001986 */ /* 0x0001e2000c10150a */
[----:B------:R-:W-:Y:S01]  /*415f0*/  ISETP.LT.AND P1, PT, R2, c[0x0][0x17c], !P0 ;  /* 0x00005f0002007a0c */ /* 0x000fe20004721270 */
[----:B------:R-:W-:Y:S01]  /*41600*/  IMAD R2, R29, 0x2, R4 ;  /* 0x000000021d027824 */ /* 0x000fe200078e0204 */
[----:B------:R-:W-:-:S04]  /*41610*/  LEA R20, P6, R4, R3, 0x1 ;  /* 0x0000000304147211 */ /* 0x000fc800078c08ff */
[-C--:B------:R-:W-:Y:S01]  /*41620*/  LEA.HI.X.SX32 R21, R4, R0.reuse, 0x1, P6 ;  /* 0x0000000004157211 */ /* 0x080fe200030f0eff */
[C---:B------:R-:W-:Y:S01]  /*41630*/  IMAD R4, R29.reuse, 0x2, R2 ;  /* 0x000000021d047824 */ /* 0x040fe200078e0202 */
[----:B0-----:R-:W-:Y:S02]  /*41640*/  LEA R22, P6, R2, R3, 0x1 ;  /* 0x0000000302167211 */ /* 0x001fe400078c08ff */
[----:B------:R-:W-:Y:S02]  /*41650*/  PRMT R9, R18, 0x7632, R9 ;  /* 0x0000763212097816 */ /* 0x000fe40000000009 */
[----:B------:R-:W-:Y:S01]  /*41660*/  LEA.HI.X.SX32 R23, R2, R0, 0x1, P6 ;  /* 0x0000000002177211 */ /* 0x000fe200030f0eff */
[----:B------:R-:W-:Y:S01]  /*41670*/  IMAD R2, R29, 0x2, R4 ;  /* 0x000000021d027824 */ /* 0x000fe200078e0204 */
[----:B------:R-:W3:Y:S01]  /*41680*/  LDL.LU R18, [R1+0xe3c] ;  /* 0x000e3c0001127983 */ /* 0x000ee20000300800 */
[----:B--2---:R-:W-:-:S05]  /*41690*/  PRMT R5, R8, 0x7632, R5 ;  /* 0x0000763208057816 */ /* 0x004fca0000000005 */
[----:B------:R0:W-:Y:S04]  /*416a0*/  @P2 STG.E.U16 [R20.64], R5 ;  /* 0x0000000514002986 */ /* 0x0001e8000c10150a */
[----:B------:R1:W-:Y:S01]  /*416b0*/  @P3 STG.E.U16 [R22.64], R9 ;  /* 0x0000000916003986 */ /* 0x0003e2000c10150a */
[-C--:B0-----:R-:W-:Y:S02]  /*416c0*/  LEA R20, P6, R4, R3.reuse, 0x1 ;  /* 0x0000000304147211 */ /* 0x081fe400078c08ff */
[----:B------:R-:W-:Y:S02]  /*416d0*/  PRMT R5, R14, 0x7632, R5 ;  /* 0x000076320e057816 */ /* 0x000fe40000000005 */
[----:B------:R-:W-:Y:S01]  /*416e0*/  LEA.HI.X.SX32 R21, R4, R0, 0x1, P6 ;  /* 0x0000000004157211 */ /* 0x000fe200030f0eff */
[----:B------:R-:W2:Y:S01]  /*416f0*/  LDL.LU R14, [R1+0xe38] ;  /* 0x000e3800010e7983 */ /* 0x000ea20000300800 */
[----:B-1----:R-:W-:Y:S01]  /*41700*/  LEA R22, P6, R2, R3, 0x1 ;  /* 0x0000000302167211 */ /* 0x002fe200078c08ff */
[----:B------:R-:W-:-:S02]  /*41710*/  IMAD R4, R29, 0x2, R2 ;  /* 0x000000021d047824 */ /* 0x000fc400078e0202 */
[----:B------:R0:W-:Y:S01]  /*41720*/  @P5 STG.E.U16 [R20.64], R5 ;  /* 0x0000000514005986 */ /* 0x0001e2000c10150a */
[----:B------:R-:W-:Y:S02]  /*41730*/  LEA.HI.X.SX32 R23, R2, R0, 0x1, P6 ;  /* 0x0000000002177211 */ /* 0x000fe400030f0eff */
[C-C-:B------:R-:W-:Y:S02]  /*41740*/  LOP3.LUT R2, R15.reuse, 0xf6, R16.reuse, 0xfe, !PT ;  /* 0x000000f60f027812 */ /* 0x140fe400078efe10 */
[----:B------:R-:W-:Y:S02]  /*41750*/  LOP3.LUT R8, R15, 0xf0, R16, 0xfe, !PT ;  /* 0x000000f00f087812 */ /* 0x000fe400078efe10 */
[----:B0-----:R-:W-:Y:S02]  /*41760*/  PRMT R5, R10, 0x7632, R5 ;  /* 0x000076320a057816 */ /* 0x001fe40000000005 */
[----:B------:R-:W-:Y:S01]  /*41770*/  LEA R20, P6, R4, R3, 0x1 ;  /* 0x0000000304147211 */ /* 0x000fe200078c08ff */
[----:B------:R-:W2:Y:S01]  /*41780*/  LDL.LU R10, [R1+0xe34] ;  /* 0x000e3400010a7983 */ /* 0x000ea20000300800 */
[----:B------:R-:W-:-:S03]  /*41790*/  ISETP.LT.AND P2, PT, R8, c[0x0][0x17c], !P0 ;  /* 0x00005f0008007a0c */ /* 0x000fc60004741270 */
[----:B------:R0:W-:Y:S01]  /*417a0*/  @P4 STG.E.U16 [R22.64], R5 ;  /* 0x0000000516004986 */ /* 0x0001e2000c10150a */
[----:B------:R-:W-:Y:S01]  /*417b0*/  ISETP.LT.AND P4, PT, R2, c[0x0][0x17c], !P0 ;  /* 0x00005f0002007a0c */ /* 0x000fe20004781270 */
[----:B------:R-:W-:Y:S01]  /*417c0*/  IMAD R2, R29, 0x2, R4 ;  /* 0x000000021d027824 */ /* 0x000fe200078e0204 */
[----:B------:R-:W-:Y:S02]  /*417d0*/  LOP3.LUT R8, R15, 0xf2, R16, 0xfe, !PT ;  /* 0x000000f20f087812 */ /* 0x000fe400078efe10 */
[----:B------:R-:W-:Y:S01]  /*417e0*/  LEA.HI.X.SX32 R21, R4, R0, 0x1, P6 ;  /* 0x0000000004157211 */ /* 0x000fe200030f0eff */
[----:B------:R-:W-:Y:S01]  /*417f0*/  IMAD R4, R29, 0x2, R2 ;  /* 0x000000021d047824 */ /* 0x000fe200078e0202 */
[----:B------:R-:W-:Y:S02]  /*41800*/  ISETP.LT.AND P3, PT, R8, c[0x0][0x17c], !P0 ;  /* 0x00005f0008007a0c */ /* 0x000fe40004761270 */
[----:B0-----:R-:W-:Y:S02]  /*41810*/  PRMT R5, R6, 0x7632, R5 ;  /* 0x0000763206057816 */ /* 0x001fe40000000005 */
[----:B------:R-:W-:Y:S01]  /*41820*/  LEA R22, P6, R2, R3, 0x1 ;  /* 0x0000000302167211 */ /* 0x000fe200078c08ff */
[----:B------:R-:W2:Y:S01]  /*41830*/  LDL.LU R6, [R1+0xe30] ;  /* 0x000e300001067983 */ /* 0x000ea20000300800 */
[----:B------:R-:W-:-:S02]  /*41840*/  LOP3.LUT R8, R15, 0xf4, R16, 0xfe, !PT ;  /* 0x000000f40f087812 */ /* 0x000fc400078efe10 */
[----:B------:R-:W-:Y:S01]  /*41850*/  LEA.HI.X.SX32 R23, R2, R0, 0x1, P6 ;  /* 0x0000000002177211 */ /* 0x000fe200030f0eff */
[----:B------:R0:W-:Y:S01]  /*41860*/  @P1 STG.E.U16 [R20.64], R5 ;  /* 0x0000000514001986 */ /* 0x0001e2000c10150a */
[----:B------:R-:W-:Y:S01]  /*41870*/  PRMT R9, R12, 0x7632, R9 ;  /* 0x000076320c097816 */ /* 0x000fe20000000009 */
[----:B------:R-:W-:Y:S01]  /*41880*/  IMAD R2, R29, 0x2, R4 ;  /* 0x000000021d027824 */ /* 0x000fe200078e0204 */
[----:B------:R-:W-:-:S03]  /*41890*/  ISETP.LT.AND P5, PT, R8, c[0x0][0x17c], !P0 ;  /* 0x00005f0008007a0c */ /* 0x000fc600047a1270 */
[----:B------:R1:W-:Y:S01]  /*418a0*/  @P2 STG.E.U16 [R22.64], R9 ;  /* 0x0000000916002986 */ /* 0x0003e2000c10150a */
[-C--:B0-----:R-:W-:Y:S02]  /*418b0*/  LEA R20, P6, R4, R3.reuse, 0x1 ;  /* 0x0000000304147211 */ /* 0x081fe400078c08ff */
[----:B------:R-:W-:Y:S02]  /*418c0*/  PRMT R5, R26, 0x7632, R5 ;  /* 0x000076321a057816 */ /* 0x000fe40000000005 */
[-C--:B------:R-:W-:Y:S01]  /*418d0*/  LEA.HI.X.SX32 R21, R4, R0.reuse, 0x1, P6 ;  /* 0x0000000004157211 */ /* 0x080fe200030f0eff */
[----:B------:R-:W2:Y:S01]  /*418e0*/  LDL.LU R26, [R1+0xe2c] ;  /* 0x000e2c00011a7983 */ /* 0x000ea20000300800 */
[C---:B-1----:R-:W-:Y:S02]  /*418f0*/  LEA R22, P6, R2.reuse, R3, 0x1 ;  /* 0x0000000302167211 */ /* 0x042fe400078c08ff */
[----:B------:R-:W-:Y:S01]  /*41900*/  LOP3.LUT R8, R15, 0xf8, R16, 0xfe, !PT ;  /* 0x000000f80f087812 */ /* 0x000fe200078efe10 */
[----:B------:R0:W-:Y:S01]  /*41910*/  @P3 STG.E.U16 [R20.64], R5 ;  /* 0x0000000514003986 */ /* 0x0001e2000c10150a */
[----:B------:R-:W-:Y:S01]  /*41920*/  LEA.HI.X.SX32 R23, R2, R0, 0x1, P6 ;  /* 0x0000000002177211 */ /* 0x000fe200030f0eff */
[----:B------:R-:W-:Y:S01]  /*41930*/  IMAD R4, R29, 0x2, R2 ;  /* 0x000000021d047824 */ /* 0x000fe200078e0202 */
[----:B------:R-:W-:-:S02]  /*41940*/  ISETP.LT.AND P1, PT, R8, c[0x0][0x17c], !P0 ;  /* 0x00005f0008007a0c */ /* 0x000fc40004721270 */
[C-C-:B------:R-:W-:Y:S02]  /*41950*/  LOP3.LUT R8, R15.reuse, 0xfa, R16.reuse, 0xfe, !PT ;  /* 0x000000fa0f087812 */ /* 0x140fe400078efe10 */
[----:B------:R-:W-:Y:S02]  /*41960*/  LOP3.LUT R2, R15, 0xfe, R16, 0xfe, !PT ;  /* 0x000000fe0f027812 */ /* 0x000fe400078efe10 */
[----:B0-----:R-:W-:Y:S02]  /*41970*/  PRMT R5, R27, 0x7632, R5 ;  /* 0x000076321b057816 */ /* 0x001fe40000000005 */
[----:B------:R-:W-:Y:S01]  /*41980*/  ISETP.LT.AND P2, PT, R8, c[0x0][0x17c], !P0 ;  /* 0x00005f0008007a0c */ /* 0x000fe20004741270 */
[----:B------:R-:W2:Y:S01]  /*41990*/  LDL.LU R27, [R1+0xe28] ;  /* 0x000e2800011b7983 */ /* 0x000ea20000300800 */
[----:B------:R-:W-:-:S03]  /*419a0*/  LEA R20, P6, R4, R3, 0x1 ;  /* 0x0000000304147211 */ /* 0x000fc600078c08ff */
[----:B------:R0:W-:Y:S01]  /*419b0*/  @P5 STG.E.U16 [R22.64], R5 ;  /* 0x0000000516005986 */ /* 0x0001e2000c10150a */
[----:B------:R-:W-:Y:S01]  /*419c0*/  ISETP.LT.AND P5, PT, R2, c[0x0][0x17c], !P0 ;  /* 0x00005f0002007a0c */ /* 0x000fe200047a1270 */
[----:B------:R-:W-:Y:S01]  /*419d0*/  IMAD R2, R29, 0x2, R4 ;  /* 0x000000021d027824 */ /* 0x000fe200078e0204 */
[----:B------:R-:W-:Y:S02]  /*419e0*/  LOP3.LUT R8, R15, 0xfc, R16, 0xfe, !PT ;  /* 0x000000fc0f087812 */ /* 0x000fe400078efe10 */
[----:B------:R-:W-:Y:S01]  /*419f0*/  LEA.HI.X.SX32 R21, R4, R0, 0x1, P6 ;  /* 0x0000000004157211 */ /* 0x000fe200030f0eff */
[----:B------:R-:W-:Y:S01]  /*41a00*/  IMAD R12, R29, 0x2, R2 ;  /* 0x000000021d0c7824 */ /* 0x000fe200078e0202 */
[----:B------:R-:W-:Y:S02]  /*41a10*/  ISETP.LT.AND P3, PT, R8, c[0x0][0x17c], !P0 ;  /* 0x00005f0008007a0c */ /* 0x000fe40004761270 */
[----:B------:R-:W-:Y:S02]  /*41a20*/  LOP3.LUT R8, R15, 0x100, R16, 0xfe, !PT ;  /* 0x000001000f087812 */ /* 0x000fe400078efe10 */
[----:B0-----:R-:W-:Y:S01]  /*41a30*/  PRMT R5, R28, 0x7632, R5 ;  /* 0x000076321c057816 */ /* 0x001fe20000000005 */
[----:B------:R-:W2:Y:S01]  /*41a40*/  LDL.LU R22, [R1+0x1e8] ;  /* 0x0001e80001167983 */ /* 0x000ea20000300800 */
[----:B------:R-:W-:-:S02]  /*41a50*/  LEA R4, P6, R2, R3, 0x1 ;  /* 0x0000000302047211 */ /* 0x000fc400078c08ff */
[----:B------:R-:W-:Y:S01]  /*41a60*/  PRMT R17, R5, 0x7632, R17 ;  /* 0x0000763205117816 */ /* 0x000fe20000000011 */
[----:B------:R0:W-:Y:S01]  /*41a70*/  @P4 STG.E.U16 [R20.64], R5 ;  /* 0x0000000514004986 */ /* 0x0001e2000c10150a */
[----:B------:R-:W-:Y:S02]  /*41a80*/  ISETP.LT.AND P4, PT, R8, c[0x0][0x17c], !P0 ;  /* 0x00005f0008007a0c */ /* 0x000fe40004781270 */
[----:B------:R-:W-:Y:S01]  /*41a90*/  PRMT R13, R9, 0x7632, R13 ;  /* 0x00007632090d7816 */ /* 0x000fe2000000000d */
[----:B------:R-:W2:Y:S01]  /*41aa0*/  LDL.LU R23, [R1+0x188] ;  /* 0x0001880001177983 */ /* 0x000ea20000300800 */
[----:B------:R-:W-:-:S03]  /*41ab0*/  LOP3.LUT R16, R15, 0x102, R16, 0xfe, !PT ;  /* 0x000001020f107812 */ /* 0x000fc600078efe10 */
[----:B------:R-:W2:Y:S01]  /*41ac0*/  LDL.LU R28, [R1+0xe24] ;  /* 0x000e2400011c7983 */ /* 0x000ea20000300800 */
[----:B0-----:R-:W-:-:S03]  /*41ad0*/  LEA.HI.X.SX32 R5, R2, R0, 0x1, P6 ;  /* 0x0000000002057211 */ /* 0x001fc600030f0eff */
[----:B------:R-:W2:Y:S01]  /*41ae0*/  LDL.LU R20, [R1+0x1b8] ;  /* 0x0001b80001147983 */ /* 0x000ea20000300800 */
[C---:B------:R-:W-:Y:S01]  /*41af0*/  LEA R8, P6, R12.reuse, R3, 0x1 ;  /* 0x000000030c087211 */ /* 0x040fe200078c08ff */
[----:B------:R-:W-:Y:S02]  /*41b00*/  IMAD R2, R29, 0x2, R12 ;  /* 0x000000021d027824 */ /* 0x000fe400078e020c */
[----:B------:R0:W-:Y:S01]  /*41b10*/  @P1 STG.E.U16 [R4.64], R17 ;  /* 0x0000001104001986 */ /* 0x0001e2000c10150a */
[----:B------:R-:W-:-:S03]  /*41b20*/  LEA.HI.X.SX32 R9, R12, R0, 0x1, P6 ;  /* 0x000000000c097211 */ /* 0x000fc600030f0eff */
[----:B------:R-:W1:Y:S04]  /*41b30*/  S2R R12, SR_TID.X ;  /* 0x00000000000c7919 */ /* 0x000e680000002100 */
[----:B------:R3:W-:Y:S01]  /*41b40*/  @P2 STG.E.U16 [R8.64], R13 ;  /* 0x0000000d08002986 */ /* 0x0007e2000c10150a */
[----:B0-----:R-:W-:-:S03]  /*41b50*/  LEA R4, P6, R2, R3, 0x1 ;  /* 0x0000000302047211 */ /* 0x001fc600078c08ff */
[----:B------:R-:W2:Y:S01]  /*41b60*/  LDL.LU R21, [R1+0x1f8] ;  /* 0x0001f80001157983 */ /* 0x000ea20000300800 */
[----:B------:R-:W-:Y:S01]  /*41b70*/  LEA.HI.X.SX32 R5, R2, R0, 0x1, P6 ;  /* 0x0000000002057211 */ /* 0x000fe200030f0eff */
[----:B---3--:R-:W-:Y:S01]  /*41b80*/  IMAD R9, R29, 0x2, R2 ;  /* 0x000000021d097824 */ /* 0x008fe200078e0202 */
[----:B-1----:R-:W-:-:S04]  /*41b90*/  SHF.R.U32.HI R12, RZ, 0x8, R12 ;  /* 0x00000008ff0c7819 */ /* 0x002fc8000001160c */
[----:B------:R-:W-:-:S04]  /*41ba0*/  SGXT.U32 R12, R12, 0x1 ;  /* 0x000000010c0c781a */ /* 0x000fc80000000000 */
[C-C-:B------:R-:W-:Y:S02]  /*41bb0*/  LOP3.LUT R8, R15.reuse, 0x104, R12.reuse, 0xfe, !PT ;  /* 0x000001040f087812 */ /* 0x140fe400078efe0c */
[----:B------:R-:W-:Y:S02]  /*41bc0*/  LOP3.LUT R2, R15, 0x106, R12, 0xfe, !PT ;  /* 0x000001060f027812 */ /* 0x000fe400078efe0c */
[----:B------:R-:W0:Y:S01]  /*41bd0*/  S2R R12, SR_TID.X ;  /* 0x00000000000c7919 */ /* 0x000e220000002100 */
[----:B------:R-:W-:Y:S02]  /*41be0*/  PRMT R13, R13, 0x7632, R13 ;  /* 0x000076320d0d7816 */ /* 0x000fe4000000000d */
[----:B------:R-:W-:-:S03]  /*41bf0*/  ISETP.LT.AND P2, PT, R8, c[0x0][0x17c], !P0 ;  /* 0x00005f0008007a0c */ /* 0x000fc60004741270 */
[----:B------:R1:W-:Y:S01]  /*41c00*/  @P3 STG.E.U16 [R4.64], R13 ;  /* 0x0000000d04003986 */ /* 0x0003e2000c10150a */
[----:B------:R-:W-:Y:S02]  /*41c10*/  LEA R8, P6, R9, R3, 0x1 ;  /* 0x0000000309087211 */ /* 0x000fe400078c08ff */
[----:B------:R-:W-:Y:S02]  /*41c20*/  PRMT R17, R17, 0x7632, R17 ;  /* 0x0000763211117816 */ /* 0x000fe40000000011 */
[----:B------:R-:W-:Y:S01]  /*41c30*/  ISETP.LT.AND P3, PT, R2, c[0x0][0x17c], !P0 ;  /* 0x00005f0002007a0c */ /* 0x000fe20004761270 */
[----:B-1----:R-:W-:Y:S01]  /*41c40*/  IMAD R5, R29, 0x2, R9 ;  /* 0x000000021d057824 */ /* 0x002fe200078e0209 */
[----:B0-----:R-:W-:Y:S02]  /*41c50*/  SHF.R.U32.HI R13, RZ, 0x8, R12 ;  /* 0x00000008ff0d7819 */ /* 0x001fe4000001160c */
[----:B------:R-:W-:Y:S02]  /*41c60*/  LEA.HI.X.SX32 R9, R9, R0, 0x1, P6 ;  /* 0x0000000009097211 */ /* 0x000fe400030f0eff */
[----:B------:R-:W-:Y:S01]  /*41c70*/  SGXT.U32 R13, R13, 0x1 ;  /* 0x000000010d0d781a */ /* 0x000fe20000000000 */
[----:B------:R-:W-:-:S03]  /*41c80*/  IMAD R2, R29, 0x2, R5 ;  /* 0x000000021d027824 */ /* 0x000fc600078e0205 */
[----:B------:R-:W-:Y:S01]  /*41c90*/  LOP3.LUT R12, R15, 0x108, R13, 0xfe, !PT ;  /* 0x000001080f0c7812 */ /* 0x000fe200078efe0d */
[----:B------:R0:W-:Y:S01]  /*41ca0*/  @P5 STG.E.U16 [R8.64], R17 ;  /* 0x0000001108005986 */ /* 0x0001e2000c10150a */
[----:B------:R-:W-:Y:S02]  /*41cb0*/  ISETP.LT.AND P1, PT, R16, c[0x0][0x17c], !P0 ;  /* 0x00005f0010007a0c */ /* 0x000fe40004721270 */
[----:B------:R-:W-:Y:S01]  /*41cc0*/  ISETP.LT.AND P5, PT, R12, c[0x0][0x17c], !P0 ;  /* 0x00005f000c007a0c */ /* 0x000fe200047a1270 */
[----:B------:R-:W3:Y:S01]  /*41cd0*/  LDL.LU R16, [R1+0x208] ;  /* 0x0002080001107983 */ /* 0x000ee20000300800 */
[----:B------:R-:W-:-:S03]  /*41ce0*/  IMAD R12, R29, 0x2, R2 ;  /* 0x000000021d0c7824 */ /* 0x000fc600078e0202 */
[----:B0-----:R-:W2:Y:S04]  /*41cf0*/  LDL.LU R17, [R1+0x218] ;  /* 0x0002180001117983 */ /* 0x001ea80000300800 */
[----:B------:R-:W2:Y:S01]  /*41d00*/  LDL R29, [R1+0xd8] ;  /* 0x0000d800011d7983 */ /* 0x000ea20000100800 */
[----:B------:R-:W-:-:S04]  /*41d10*/  LEA R4, P6, R5, R3, 0x1 ;  /* 0x0000000305047211 */ /* 0x000fc800078c08ff */
[----:B------:R-:W-:Y:S02]  /*41d20*/  LEA.HI.X.SX32 R5, R5, R0, 0x1, P6 ;  /* 0x0000000005057211 */ /* 0x000fe400030f0eff */
[----:B------:R-:W-:-:S04]  /*41d30*/  LEA R8, P6, R2, R3, 0x1 ;  /* 0x0000000302087211 */ /* 0x000fc800078c08ff */
[----:B------:R-:W-:Y:S02]  /*41d40*/  LEA.HI.X.SX32 R9, R2, R0, 0x1, P6 ;  /* 0x0000000002097211 */ /* 0x000fe400030f0eff */
[----:B------:R-:W0:Y:S04]  /*41d50*/  S2R R2, SR_TID.X ;  /* 0x0000000000027919 */ /* 0x000e280000002100 */
[----:B--2---:R1:W-:Y:S04]  /*41d60*/  @P4 STG.E.U16 [R4.64], R29 ;  /* 0x0000001d04004986 */ /* 0x0043e8000c10150a */
[----:B-1----:R-:W2:Y:S01]  /*41d70*/  LDL R5, [R1+0x78] ;  /* 0x0000780001057983 */ /* 0x002ea20000100800 */
[----:B------:R-:W-:-:S04]  /*41d80*/  LOP3.LUT R13, R15, 0x10a, R13, 0xfe, !PT ;  /* 0x0000010a0f0d7812 */ /* 0x000fc800078efe0d */
[----:B------:R-:W-:Y:S02]  /*41d90*/  ISETP.LT.AND P4, PT, R13, c[0x0][0x17c], !P0 ;  /* 0x00005f000d007a0c */ /* 0x000fe40004781270 */
[----:B0-----:R-:W-:Y:S01]  /*41da0*/  SHF.R.U32.HI R13, RZ, 0x8, R2 ;  /* 0x00000008ff0d7819 */ /* 0x001fe20000011602 */
[----:B------:R-:W-:-:S03]  /*41db0*/  IMAD.MOV.U32 R29, RZ, RZ, c[0x0][0x198] ;  /* 0x00006600ff1d7624 */ /* 0x000fc600078e00ff */
[----:B------:R-:W-:-:S04]  /*41dc0*/  SGXT.U32 R13, R13, 0x1 ;  /* 0x000000010d0d781a */ /* 0x000fc80000000000 */
[----:B------:R-:W-:Y:S01]  /*41dd0*/  LOP3.LUT R2, R15, 0x10c, R13, 0xfe, !PT ;  /* 0x0000010c0f027812 */ /* 0x000fe200078efe0d */
[----:B--2---:R0:W-:Y:S03]  /*41de0*/  @P1 STG.E.U16 [R8.64], R5 ;  /* 0x0000000508001986 */ /* 0x0041e6000c10150a */
[----:B------:R-:W-:Y:S01]  /*41df0*/  ISETP.LT.AND P1, PT, R2, c[0x0][0x17c], !P0 ;  /* 0x00005f0002007a0c */ /* 0x000fe20004721270 */
[----:B0-----:R-:W-:-:S04]  /*41e00*/  IMAD R9, R29, 0x2, R12 ;  /* 0x000000021d097824 */ /* 0x001fc800078e020c */
[----:B------:R-:W-:Y:S02]  /*41e10*/  IMAD R2, R29, 0x2, R9 ;  /* 0x000000021d027824 */ /* 0x000fe400078e0209 */
[----:B------:R-:W2:Y:S01]  /*41e20*/  LDL R29, [R1+0x178] ;  /* 0x00017800011d7983 */ /* 0x000ea20000100800 */
[----:B------:R-:W-:-:S04]  /*41e30*/  LEA R4, P6, R12, R3, 0x1 ;  /* 0x000000030c047211 */ /* 0x000fc800078c08ff */
[----:B------:R-:W-:Y:S02]  /*41e40*/  LEA.HI.X.SX32 R5, R12, R0, 0x1, P6 ;  /* 0x000000000c057211 */ /* 0x000fe400030f0eff */
[----:B------:R-:W-:-:S03]  /*41e50*/  LOP3.LUT R12, R15, 0x10e, R13, 0xfe, !PT ;  /* 0x0000010e0f0c7812 */ /* 0x000fc600078efe0d */
[----:B--2---:R0:W-:Y:S01]  /*41e60*/  @P2 STG.E.U16 [R4.64], R29 ;  /* 0x0000001d04002986 */ /* 0x0041e2000c10150a */
[----:B------:R-:W-:Y:S01]  /*41e70*/  ISETP.LT.AND P2, PT, R12, c[0x0][0x17c], !P0 ;  /* 0x00005f000c007a0c */ /* 0x000fe20004741270 */
[----:B0-----:R-:W-:-:S04]  /*41e80*/  IMAD.MOV.U32 R29, RZ, RZ, c[0x0][0x198] ;  /* 0x00006600ff1d7624 */ /* 0x001fc800078e00ff */
[----:B------:R-:W-:Y:S02]  /*41e90*/  IMAD R12, R29, 0x2, R2 ;  /* 0x000000021d0c7824 */ /* 0x000fe400078e0202 */
        /* <DEDUP_REMOVED lines=12> */
[----:B------:R-:W-:Y:S02]  /*41f60*/  SGXT.U32 R13, R13, 0x1 ;  /* 0x000000010d0d781a */ /* 0x000fe40000000000 */
[----:B------:R-:W-:Y:S02]  /*41f70*/  LEA R8, P6, R12, R3, 0x1 ;  /* 0x000000030c087211 */ /* 0x000fe400078c08ff */
[----:B------:R-:W-:Y:S01]  /*41f80*/  LOP3.LUT R2, R15, 0x112, R13, 0xfe, !PT ;  /* 0x000001120f027812 */ /* 0x000fe200078efe0d */
[----:B--2---:R0:W-:Y:S03]  /*41f90*/  @P5 STG.E.U16 [R4.64], R9 ;  /* 0x0000000904005986 */ /* 0x0041e6000c10150a */
[----:B------:R-:W-:Y:S01]  /*41fa0*/  ISETP.LT.AND P5, PT, R2, c[0x0][0x17c], !P0 ;  /* 0x00005f0002007a0c */ /* 0x000fe200047a1270 */
[----:B0-----:R-:W-:Y:S01]  /*41fb0*/  IMAD R5, R29, 0x2, R12 ;  /* 0x000000021d057824 */ /* 0x001fe200078e020c */
[----:B------:R-:W-:-:S03]  /*41fc0*/  LEA.HI.X.SX32 R9, R12, R0, 0x1, P6 ;  /* 0x000000000c097211 */ /* 0x000fc600030f0eff */
[----:B------:R-:W-:Y:S01]  /*41fd0*/  IMAD R2, R29, 0x2, R5 ;  /* 0x000000021d027824 */ /* 0x000fe200078e0205 */
[-C--:B------:R-:W-:Y:S01]  /*41fe0*/  LEA R4, P6, R5, R3.reuse, 0x1 ;  /* 0x0000000305047211 */ /* 0x080fe200078c08ff */
[----:B------:R0:W-:Y:S01]  /*41ff0*/  @P4 STG.E.U16 [R8.64], R17 ;  /* 0x0000001108004986 */ /* 0x0001e2000c10150a */
[----:B------:R-:W-:Y:S02]  /*42000*/  LOP3.LUT R12, R15, 0x114, R13, 0xfe, !PT ;  /* 0x000001140f0c7812 */ /* 0x000fe400078efe0d */
[----:B------:R-:W-:Y:S02]  /*42010*/  LEA.HI.X.SX32 R5, R5, R0, 0x1, P6 ;  /* 0x0000000005057211 */ /* 0x000fe400030f0eff */
[----:B------:R-:W-:Y:S01]  /*42020*/  ISETP.LT.AND P4, PT, R12, c[0x0][0x17c], !P0 ;  /* 0x00005f000c007a0c */ /* 0x000fe20004781270 */
[----:B------:R-:W-:Y:S01]  /*42030*/  IMAD R12, R29, 0x2, R2 ;  /* 0x000000021d0c7824 */ /* 0x000fe200078e0202 */
[----:B0-----:R-:W-:-:S04]  /*42040*/  LEA R8, P6, R2, R3, 0x1 ;  /* 0x0000000302087211 */ /* 0x001fc800078c08ff */
[----:B------:R-:W-:Y:S02]  /*42050*/  LEA.HI.X.SX32 R9, R2, R0, 0x1, P6 ;  /* 0x0000000002097211 */ /* 0x000fe400030f0eff */
[----:B------:R-:W0:Y:S01]  /*42060*/  S2R R2, SR_TID.X ;  /* 0x0000000000027919 */ /* 0x000e220000002100 */
[----:B------:R-:W-:-:S03]  /*42070*/  LOP3.LUT R13, R15, 0x116, R13, 0xfe, !PT ;  /* 0x000001160f0d7812 */ /* 0x000fc600078efe0d */
[----:B---3--:R1:W-:Y:S01]  /*42080*/  @P1 STG.E.U16 [R4.64], R16 ;  /* 0x0000001004001986 */ /* 0x0083e2000c10150a */
[----:B------:R-:W-:-:S03]  /*42090*/  ISETP.LT.AND P1, PT, R13, c[0x0][0x17c], !P0 ;  /* 0x00005f000d007a0c */ /* 0x000fc60004721270 */
[----:B------:R2:W-:Y:S01]  /*420a0*/  @P2 STG.E.U16 [R8.64], R20 ;  /* 0x0000001408002986 */ /* 0x0005e2000c10150a */
[----:B-1----:R-:W-:Y:S02]  /*420b0*/  LEA R4, P6, R12, R3, 0x1 ;  /* 0x000000030c047211 */ /* 0x002fe400078c08ff */
[----:B0-----:R-:W-:-:S04]  /*420c0*/  SHF.R.U32.HI R13, RZ, 0x8, R2 ;  /* 0x00000008ff0d7819 */ /* 0x001fc80000011602 */
[----:B------:R-:W-:Y:S01]  /*420d0*/  SGXT.U32 R13, R13, 0x1 ;  /* 0x000000010d0d781a */ /* 0x000fe20000000000 */
[----:B--2---:R-:W-:-:S03]  /*420e0*/  IMAD R9, R29, 0x2, R12 ;  /* 0x000000021d097824 */ /* 0x004fc600078e020c */
[----:B------:R-:W-:Y:S02]  /*420f0*/  LOP3.LUT R2, R15, 0x118, R13, 0xfe, !PT ;  /* 0x000001180f027812 */ /* 0x000fe400078efe0d */
[-C--:B------:R-:W-:Y:S02]  /*42100*/  LEA.HI.X.SX32 R5, R12, R0.reuse, 0x1, P6 ;  /* 0x000000000c057211 */ /* 0x080fe400030f0eff */
[----:B------:R-:W-:Y:S01]  /*42110*/  ISETP.LT.AND P2, PT, R2, c[0x0][0x17c], !P0 ;  /* 0x00005f0002007a0c */ /* 0x000fe20004741270 */
[----:B------:R-:W-:Y:S01]  /*42120*/  IMAD R2, R29, 0x2, R9 ;  /* 0x000000021d027824 */ /* 0x000fe200078e0209 */
[----:B------:R-:W-:Y:S01]  /*42130*/  LEA R8, P6, R9, R3, 0x1 ;  /* 0x0000000309087211 */ /* 0x000fe200078c08ff */
[----:B------:R0:W-:Y:S01]  /*42140*/  @P3 STG.E.U16 [R4.64], R21 ;  /* 0x0000001504003986 */ /* 0x0001e2000c10150a */
[----:B------:R-:W-:Y:S02]  /*42150*/  LOP3.LUT R12, R15, 0x11a, R13, 0xfe, !PT ;  /* 0x0000011a0f0c7812 */ /* 0x000fe400078efe0d */
[----:B------:R-:W-:-:S02]  /*42160*/  LEA.HI.X.SX32 R9, R9, R0, 0x1, P6 ;  /* 0x0000000009097211 */ /* 0x000fc400030f0eff */
[----:B------:R-:W-:Y:S01]  /*42170*/  ISETP.LT.AND P3, PT, R12, c[0x0][0x17c], !P0 ;  /* 0x00005f000c007a0c */ /* 0x000fe20004761270 */
[----:B------:R-:W-:Y:S01]  /*42180*/  IMAD R12, R29, 0x2, R2 ;  /* 0x000000021d0c7824 */ /* 0x000fe200078e0202 */
[----:B0-----:R-:W-:-:S04]  /*42190*/  LEA R4, P6, R2, R3, 0x1 ;  /* 0x0000000302047211 */ /* 0x001fc800078c08ff */
[----:B------:R-:W-:Y:S02]  /*421a0*/  LEA.HI.X.SX32 R5, R2, R0, 0x1, P6 ;  /* 0x0000000002057211 */ /* 0x000fe400030f0eff */
[----:B------:R-:W0:Y:S01]  /*421b0*/  S2R R2, SR_TID.X ;  /* 0x0000000000027919 */ /* 0x000e220000002100 */
[----:B------:R-:W-:-:S03]  /*421c0*/  LOP3.LUT R13, R15, 0x11c, R13, 0xfe, !PT ;  /* 0x0000011c0f0d7812 */ /* 0x000fc600078efe0d */
[----:B------:R1:W-:Y:S01]  /*421d0*/  @P5 STG.E.U16 [R8.64], R22 ;  /* 0x0000001608005986 */ /* 0x0003e2000c10150a */
        /* <DEDUP_REMOVED lines=22> */
[----:B----4-:R2:W-:Y:S01]  /*42340*/  @P3 STG.E.U16 [R8.64], R19 ;  /* 0x0000001308003986 */ /* 0x0105e2000c10150a */
        /* <DEDUP_REMOVED lines=9> */
[----:B-----5:R0:W-:Y:S01]  /*423e0*/  @P5 STG.E.U16 [R4.64], R11 ;  /* 0x0000000b04005986 */ /* 0x0201e2000c10150a */
        /* <DEDUP_REMOVED lines=12> */
[----:B0-----:R-:W-:Y:S01]  /*424b0*/  SHF.R.U32.HI R13, RZ, 0x8, R2 ;  /* 0x00000008ff0d7819 */ /* 0x001fe20000011602 */
[----:B--2---:R-:W-:-:S03]  /*424c0*/  IMAD R5, R29, 0x2, R12 ;  /* 0x000000021d057824 */ /* 0x004fc600078e020c */
[----:B------:R-:W-:Y:S02]  /*424d0*/  SGXT.U32 R13, R13, 0x1 ;  /* 0x000000010d0d781a */ /* 0x000fe40000000000 */
[-C--:B------:R-:W-:Y:S02]  /*424e0*/  LEA.HI.X.SX32 R9, R12, R0.reuse, 0x1, P6 ;  /* 0x000000000c097211 */ /* 0x080fe400030f0eff */
[----:B------:R-:W-:Y:S02]  /*424f0*/  LOP3.LUT R2, R15, 0x12a, R13, 0xfe, !PT ;  /* 0x0000012a0f027812 */ /* 0x000fe400078efe0d */
[----:B------:R-:W-:Y:S02]  /*42500*/  LEA R4, P6, R5, R3, 0x1 ;  /* 0x0000000305047211 */ /* 0x000fe400078c08ff */
[----:B------:R-:W-:Y:S01]  /*42510*/  ISETP.LT.AND P1, PT, R2, c[0x0][0x17c], !P0 ;  /* 0x00005f0002007a0c */ /* 0x000fe20004721270 */
[----:B------:R-:W-:Y:S01]  /*42520*/  IMAD R2, R29, 0x2, R5 ;  /* 0x000000021d027824 */ /* 0x000fe200078e0205 */
[----:B------:R-:W-:Y:S01]  /*42530*/  LEA.HI.X.SX32 R5, R5, R0, 0x1, P6 ;  /* 0x0000000005057211 */ /* 0x000fe200030f0eff */
[----:B------:R-:W-:Y:S04]  /*42540*/  @P2 STG.E.U16 [R8.64], R27 ;  /* 0x0000001b08002986 */ /* 0x000fe8000c10150a */
[----:B------:R0:W-:Y:S04]  /*42550*/  @P3 STG.E.U16 [R4.64], R26 ;  /* 0x0000001a04003986 */ /* 0x0001e8000c10150a */
[----:B0-----:R-:W2:Y:S01]  /*42560*/  LDL R5, [R1+0x128] ;  /* 0x0001280001057983 */ /* 0x001ea20000100800 */
[----:B------:R-:W-:-:S02]  /*42570*/  LOP3.LUT R12, R15, 0x12c, R13, 0xfe, !PT ;  /* 0x0000012c0f0c7812 */ /* 0x000fc400078efe0d */
[----:B------:R-:W-:Y:S02]  /*42580*/  LEA R8, P6, R2, R3, 0x1 ;  /* 0x0000000302087211 */ /* 0x000fe400078c08ff */
[----:B------:R-:W-:Y:S01]  /*42590*/  ISETP.LT.AND P2, PT, R12, c[0x0][0x17c], !P0 ;  /* 0x00005f000c007a0c */ /* 0x000fe20004741270 */
[----:B------:R-:W-:Y:S01]  /*425a0*/  IMAD R12, R29, 0x2, R2 ;  /* 0x000000021d0c7824 */ /* 0x000fe200078e0202 */
[----:B------:R-:W-:Y:S02]  /*425b0*/  LEA.HI.X.SX32 R9, R2, R0, 0x1, P6 ;  /* 0x0000000002097211 */ /* 0x000fe400030f0eff */
[----:B------:R-:W0:Y:S01]  /*425c0*/  S2R R2, SR_TID.X ;  /* 0x0000000000027919 */ /* 0x000e220000002100 */
[----:B------:R-:W-:-:S04]  /*425d0*/  LOP3.LUT R13, R15, 0x12e, R13, 0xfe, !PT ;  /* 0x0000012e0f0d7812 */ /* 0x000fc800078efe0d */
[----:B------:R-:W-:Y:S02]  /*425e0*/  ISETP.LT.AND P3, PT, R13, c[0x0][0x17c], !P0 ;  /* 0x00005f000d007a0c */ /* 0x000fe40004761270 */
[----:B0-----:R-:W-:-:S04]  /*425f0*/  SHF.R.U32.HI R13, RZ, 0x8, R2 ;  /* 0x00000008ff0d7819 */ /* 0x001fc80000011602 */
        /* <DEDUP_REMOVED lines=35> */
[----:B------:R-:W-:Y:S02]  /*42830*/  LOP3.LUT R12, R15, 0x138, R13, 0xfe, !PT ;  /* 0x000001380f0c7812 */ /* 0x000fe400078efe0d */
[----:B------:R-:W-:-:S04]  /*42840*/  LEA R4, P6, R5, R3, 0x1 ;  /* 0x0000000305047211 */ /* 0x000fc800078c08ff */
[----:B------:R-:W-:Y:S01]  /*42850*/  LEA.HI.X.SX32 R5, R5, R0, 0x1, P6 ;  /* 0x0000000005057211 */ /* 0x000fe200030f0eff */
[----:B--2---:R0:W-:Y:S01]  /*42860*/  @P3 STG.E.U16 [R8.64], R29 ;  /* 0x0000001d08003986 */ /* 0x0041e2000c10150a */
[----:B------:R-:W-:Y:S01]  /*42870*/  ISETP.LT.AND P3, PT, R12, c[0x0][0x17c], !P0 ;  /* 0x00005f000c007a0c */ /* 0x000fe20004761270 */
[----:B0-----:R-:W-:-:S04]  /*42880*/  IMAD.MOV.U32 R29, RZ, RZ, c[0x0][0x198] ;  /* 0x00006600ff1d7624 */ /* 0x001fc800078e00ff */
[----:B------:R-:W-:Y:S02]  /*42890*/  IMAD R12, R29, 0x2, R2 ;  /* 0x000000021d0c7824 */ /* 0x000fe400078e0202 */
[----:B------:R-:W2:Y:S01]  /*428a0*/  LDL R29, [R1+0xc8] ;  /* 0x0000c800011d7983 */ /* 0x000ea20000100800 */
[----:B------:R-:W-:-:S04]  /*428b0*/  LEA R8, P6, R2, R3, 0x1 ;  /* 0x0000000302087211 */ /* 0x000fc800078c08ff */
[----:B------:R-:W-:Y:S02]  /*428c0*/  LEA.HI.X.SX32 R9, R2, R0, 0x1, P6 ;  /* 0x0000000002097211 */ /* 0x000fe400030f0eff */
[----:B------:R-:W0:Y:S01]  /*428d0*/  S2R R2, SR_TID.X ;  /* 0x0000000000027919 */ /* 0x000e220000002100 */
[----:B------:R-:W-:-:S03]  /*428e0*/  LOP3.LUT R13, R15, 0x13a, R13, 0xfe, !PT ;  /* 0x0000013a0f0d7812 */ /* 0x000fc600078efe0d */
[----:B--2---:R0:W-:Y:S01]  /*428f0*/  @P5 STG.E.U16 [R4.64], R29 ;  /* 0x0000001d04005986 */ /* 0x0041e2000c10150a */
[----:B------:R-:W-:Y:S02]  /*42900*/  ISETP.LT.AND P5, PT, R13, c[0x0][0x17c], !P0 ;  /* 0x00005f000d007a0c */ /* 0x000fe400047a1270 */
[----:B0-----:R-:W-:-:S04]  /*42910*/  SHF.R.U32.HI R5, RZ, 0x8, R2 ;  /* 0x00000008ff057819 */ /* 0x001fc80000011602 */
[----:B------:R-:W-:-:S04]  /*42920*/  SGXT.U32 R5, R5, 0x1 ;  /* 0x000000010505781a */ /* 0x000fc80000000000 */
[----:B------:R-:W-:Y:S02]  /*42930*/  LOP3.LUT R13, R15, 0x13c, R5, 0xfe, !PT ;  /* 0x0000013c0f0d7812 */ /* 0x000fe400078efe05 */
[----:B------:R-:W2:Y:S04]  /*42940*/  LDL R5, [R1+0x58] ;  /* 0x0000580001057983 */ /* 0x000ea80000100800 */
[----:B--2---:R0:W-:Y:S01]  /*42950*/  @P4 STG.E.U16 [R8.64], R5 ;  /* 0x0000000508004986 */ /* 0x0041e2000c10150a */
[----:B------:R-:W-:Y:S02]  /*42960*/  ISETP.LT.AND P4, PT, R13, c[0x0][0x17c], !P0 ;  /* 0x00005f000d007a0c */ /* 0x000fe40004781270 */
[----:B0-----:R-:W-:-:S04]  /*42970*/  SHF.R.U32.HI R9, RZ, 0x8, R2 ;  /* 0x00000008ff097819 */ /* 0x001fc80000011602 */
[----:B------:R-:W-:-:S04]  /*42980*/  SGXT.U32 R9, R9, 0x1 ;  /* 0x000000010909781a */ /* 0x000fc80000000000 */
[----:B------:R-:W-:Y:S02]  /*42990*/  LOP3.LUT R13, R15, 0x13e, R9, 0xfe, !PT ;  /* 0x0000013e0f0d7812 */ /* 0x000fe400078efe09 */
[----:B------:R-:W2:Y:S01]  /*429a0*/  LDL R9, [R1+0x48] ;  /* 0x0000480001097983 */ /* 0x000ea20000100800 */
[----:B------:R-:W-:-:S04]  /*429b0*/  LEA R4, P6, R12, R3, 0x1 ;  /* 0x000000030c047211 */ /* 0x000fc800078c08ff */
[----:B------:R-:W-:Y:S01]  /*429c0*/  LEA.HI.X.SX32 R5, R12, R0, 0x1, P6 ;  /* 0x000000000c057211 */ /* 0x000fe200030f0eff */
[----:B------:R-:W-:-:S04]  /*429d0*/  IMAD.MOV.U32 R29, RZ, RZ, c[0x0][0x198] ;  /* 0x00006600ff1d7624 */ /* 0x000fc800078e00ff */
[----:B------:R-:W-:-:S05]  /*429e0*/  IMAD R2, R29, 0x2, R12 ;  /* 0x000000021d027824 */ /* 0x000fca00078e020c */
[C---:B------:R-:W-:Y:S01]  /*429f0*/  LEA R8, P6, R2.reuse, R3, 0x1 ;  /* 0x0000000302087211 */ /* 0x040fe200078c08ff */
[----:B------:R-:W-:Y:S01]  /*42a00*/  IMAD R12, R29, 0x2, R2 ;  /* 0x000000021d0c7824 */ /* 0x000fe200078e0202 */
[----:B--2---:R0:W-:Y:S04]  /*42a10*/  @P1 STG.E.U16 [R4.64], R9 ;  /* 0x0000000904001986 */ /* 0x0041e8000c10150a */
[----:B0-----:R-:W0:Y:S01]  /*42a20*/  S2R R5, SR_TID.X ;  /* 0x0000000000057919 */ /* 0x001e220000002100 */
[----:B------:R-:W-:Y:S02]  /*42a30*/  LEA.HI.X.SX32 R9, R2, R0, 0x1, P6 ;  /* 0x0000000002097211 */ /* 0x000fe400030f0eff */
[----:B------:R-:W-:Y:S02]  /*42a40*/  ISETP.LT.AND P1, PT, R13, c[0x0][0x17c], !P0 ;  /* 0x00005f000d007a0c */ /* 0x000fe40004721270 */
[----:B0-----:R-:W-:-:S04]  /*42a50*/  SHF.R.U32.HI R2, RZ, 0x8, R5 ;  /* 0x00000008ff027819 */ /* 0x001fc80000011605 */
[----:B------:R-:W-:-:S04]  /*42a60*/  SGXT.U32 R2, R2, 0x1 ;  /* 0x000000010202781a */ /* 0x000fc80000000000 */
[----:B------:R-:W-:Y:S01]  /*42a70*/  LOP3.LUT R13, R15, 0x140, R2, 0xfe, !PT ;  /* 0x000001400f0d7812 */ /* 0x000fe200078efe02 */
[----:B------:R-:W-:Y:S02]  /*42a80*/  IMAD R2, R29, 0x2, R12 ;  /* 0x000000021d027824 */ /* 0x000fe400078e020c */
[----:B------:R-:W2:Y:S01]  /*42a90*/  LDL R29, [R1+0x8] ;  /* 0x00000800011d7983 */ /* 0x000ea20000100800 */
[----:B------:R-:W-:-:S04]  /*42aa0*/  LEA R4, P6, R12, R3, 0x1 ;  /* 0x000000030c047211 */ /* 0x000fc800078c08ff */
[----:B------:R-:W-:Y:S02]  /*42ab0*/  LEA.HI.X.SX32 R5, R12, R0, 0x1, P6 ;  /* 0x000000000c057211 */ /* 0x000fe400030f0eff */
[----:B------:R-:W0:Y:S04]  /*42ac0*/  S2R R12, SR_TID.X ;  /* 0x00000000000c7919 */ /* 0x000e280000002100 */
[----:B------:R-:W-:Y:S04]  /*42ad0*/  STL [R1+0xe1c], R14 ;  /* 0x000e1c0e01007387 */ /* 0x000fe80000100800 */
[----:B--2---:R1:W-:Y:S01]  /*42ae0*/  @P2 STG.E.U16 [R8.64], R29 ;  /* 0x0000001d08002986 */ /* 0x0043e2000c10150a */
[----:B------:R-:W-:-:S02]  /*42af0*/  ISETP.LT.AND P2, PT, R13, c[0x0][0x17c], !P0 ;  /* 0x00005f000d007a0c */ /* 0x000fc40004741270 */
[----:B0-----:R-:W-:Y:S01]  /*42b00*/  SHF.R.U32.HI R13, RZ, 0x8, R12 ;  /* 0x00000008ff0d7819 */ /* 0x001fe2000001160c */
[----:B------:R0:W-:Y:S03]  /*42b10*/  @P3 STG.E.U16 [R4.64], R6 ;  /* 0x0000000604003986 */ /* 0x0001e6000c10150a */
[----:B------:R-:W-:Y:S01]  /*42b20*/  SGXT.U32 R13, R13, 0x1 ;  /* 0x000000010d0d781a */ /* 0x000fe20000000000 */
[----:B-1----:R-:W-:-:S03]  /*42b30*/  IMAD.MOV.U32 R29, RZ, RZ, c[0x0][0x198] ;  /* 0x00006600ff1d7624 */ /* 0x002fc600078e00ff */
[----:B------:R-:W-:Y:S02]  /*42b40*/  LOP3.LUT R12, R15, 0x142, R13, 0xfe, !PT ;  /* 0x000001420f0c7812 */ /* 0x000fe400078efe0d */
[-C--:B------:R-:W-:Y:S01]  /*42b50*/  LEA R8, P6, R2, R3.reuse, 0x1 ;  /* 0x0000000302087211 */ /* 0x080fe200078c08ff */
[C---:B0-----:R-:W-:Y:S01]  /*42b60*/  IMAD R5, R29.reuse, 0x2, R2 ;  /* 0x000000021d057824 */ /* 0x041fe200078e0202 */
[----:B------:R-:W-:Y:S02]  /*42b70*/  ISETP.LT.AND P3, PT, R12, c[0x0][0x17c], !P0 ;  /* 0x00005f000c007a0c */ /* 0x000fe40004761270 */
[----:B------:R-:W-:Y:S01]  /*42b80*/  LEA.HI.X.SX32 R9, R2, R0, 0x1, P6 ;  /* 0x0000000002097211 */ /* 0x000fe200030f0eff */
[----:B------:R-:W-:Y:S01]  /*42b90*/  IMAD R12, R29, 0x2, R5 ;  /* 0x000000021d0c7824 */ /* 0x000fe200078e0205 */
[----:B------:R-:W-:-:S03]  /*42ba0*/  LEA R4, P6, R5, R3, 0x1 ;  /* 0x0000000305047211 */ /* 0x000fc600078c08ff */
[----:B------:R0:W-:Y:S01]  /*42bb0*/  @P5 STG.E.U16 [R8.64], R10 ;  /* 0x0000000a08005986 */ /* 0x0001e2000c10150a */
[-C--:B------:R-:W-:Y:S02]  /*42bc0*/  LEA.HI.X.SX32 R5, R5, R0.reuse, 0x1, P6 ;  /* 0x0000000005057211 */ /* 0x080fe400030f0eff */
[C-C-:B------:R-:W-:Y:S02]  /*42bd0*/  LOP3.LUT R2, R15.reuse, 0x144, R13.reuse, 0xfe, !PT ;  /* 0x000001440f027812 */ /* 0x140fe400078efe0d */
[----:B------:R-:W-:Y:S02]  /*42be0*/  LOP3.LUT R13, R15, 0x146, R13, 0xfe, !PT ;  /* 0x000001460f0d7812 */ /* 0x000fe400078efe0d */
[C---:B0-----:R-:W-:Y:S01]  /*42bf0*/  LEA R8, P6, R12.reuse, R3, 0x1 ;  /* 0x000000030c087211 */ /* 0x041fe200078c08ff */
[----:B------:R-:W-:Y:S03]  /*42c00*/  @P4 STG.E.U16 [R4.64], R14 ;  /* 0x0000000e04004986 */ /* 0x000fe6000c10150a */
[----:B------:R-:W-:-:S02]  /*42c10*/  LEA.HI.X.SX32 R9, R12, R0, 0x1, P6 ;  /* 0x000000000c097211 */ /* 0x000fc400030f0eff */
[----:B------:R-:W-:Y:S02]  /*42c20*/  ISETP.LT.AND P4, PT, R13, c[0x0][0x17c], !P0 ;  /* 0x00005f000d007a0c */ /* 0x000fe40004781270 */
[----:B------:R-:W2:Y:S04]  /*42c30*/  LDL.LU R13, [R1+0x228] ;  /* 0x00022800010d7983 */ /* 0x000ea80000300800 */
[----:B------:R0:W-:Y:S04]  /*42c40*/  @P1 STG.E.U16 [R8.64], R18 ;  /* 0x0000001208001986 */ /* 0x0001e8000c10150a */
[----:B0-----:R-:W3:Y:S01]  /*42c50*/  LDL.LU R9, [R1+0xd8] ;  /* 0x0000d80001097983 */ /* 0x001ee20000300800 */
[----:B------:R-:W-:Y:S01]  /*42c60*/  ISETP.LT.AND P5, PT, R2, c[0x0][0x17c], !P0 ;  /* 0x00005f0002007a0c */ /* 0x000fe200047a1270 */
[----:B------:R-:W-:-:S05]  /*42c70*/  IMAD R2, R29, 0x2, R12 ;  /* 0x000000021d027824 */ /* 0x000fca00078e020c */
[----:B------:R-:W-:-:S04]  /*42c80*/  LEA R4, P6, R2, R3, 0x1 ;  /* 0x0000000302047211 */ /* 0x000fc800078c08ff */
[----:B------:R-:W-:Y:S01]  /*42c90*/  LEA.HI.X.SX32 R5, R2, R0, 0x1, P6 ;  /* 0x0000000002057211 */ /* 0x000fe200030f0eff */
[----:B------:R0:W-:Y:S04]  /*42ca0*/  STL [R1+0xe20], R18 ;  /* 0x000e201201007387 */ /* 0x0001e80000100800 */
[----:B0-----:R-:W4:Y:S04]  /*42cb0*/  LDL.LU R18, [R1+0x1d8] ;  /* 0x0001d80001127983 */ /* 0x001f280000300800 */
[----:B------:R-:W0:Y:S01]  /*42cc0*/  S2R R12, SR_TID.X ;  /* 0x00000000000c7919 */ /* 0x000e220000002100 */
[----:B---3--:R-:W-:-:S05]  /*42cd0*/  PRMT R6, R9, 0x7632, R6 ;  /* 0x0000763209067816 */ /* 0x008fca0000000006 */
[----:B------:R1:W-:Y:S04]  /*42ce0*/  @P2 STG.E.U16 [R4.64], R6 ;  /* 0x0000000604002986 */ /* 0x0003e8000c10150a */
[----:B-1----:R-:W3:Y:S01]  /*42cf0*/  LDL.LU R5, [R1+0x78] ;  /* 0x0000780001057983 */ /* 0x002ee20000300800 */
[----:B0-----:R-:W-:-:S04]  /*42d00*/  SHF.R.U32.HI R14, RZ, 0x8, R12 ;  /* 0x00000008ff0e7819 */ /* 0x001fc8000001160c */
[----:B------:R-:W-:Y:S01]  /*42d10*/  SGXT.U32 R14, R14, 0x1 ;  /* 0x000000010e0e781a */ /* 0x000fe20000000000 */
[----:B------:R-:W-:-:S03]  /*42d20*/  IMAD R12, R29, 0x2, R2 ;  /* 0x000000021d0c7824 */ /* 0x000fc600078e0202 */
[----:B------:R-:W-:-:S04]  /*42d30*/  LOP3.LUT R8, R15, 0x148, R14, 0xfe, !PT ;  /* 0x000001480f087812 */ /* 0x000fc800078efe0e */
[----:B------:R-:W-:Y:S02]  /*42d40*/  ISETP.LT.AND P1, PT, R8, c[0x0][0x17c], !P0 ;  /* 0x00005f0008007a0c */ /* 0x000fe40004721270 */
[----:B------:R-:W-:-:S04]  /*42d50*/  LEA R8, P6, R12, R3, 0x1 ;  /* 0x000000030c087211 */ /* 0x000fc800078c08ff */
[----:B------:R-:W-:Y:S02]  /*42d60*/  LEA.HI.X.SX32 R9, R12, R0, 0x1, P6 ;  /* 0x000000000c097211 */ /* 0x000fe400030f0eff */
[----:B---3--:R-:W-:-:S05]  /*42d70*/  PRMT R4, R5, 0x7632, R4 ;  /* 0x0000763205047816 */ /* 0x008fca0000000004 */
[----:B------:R0:W-:Y:S04]  /*42d80*/  @P3 STG.E.U16 [R8.64], R4 ;  /* 0x0000000408003986 */ /* 0x0001e8000c10150a */
[----:B0-----:R-:W3:Y:S01]  /*42d90*/  LDL.LU R4, [R1+0x178] ;  /* 0x0001780001047983 */ /* 0x001ee20000300800 */
[----:B------:R-:W-:Y:S01]  /*42da0*/  IMAD R12, R29, 0x2, R12 ;  /* 0x000000021d0c7824 */ /* 0x000fe200078e020c */
[----:B------:R-:W-:-:S03]  /*42db0*/  LOP3.LUT R2, R15, 0x14a, R14, 0xfe, !PT ;  /* 0x0000014a0f027812 */ /* 0x000fc600078efe0e */
[----:B------:R-:W-:Y:S01]  /*42dc0*/  IMAD R5, R29, 0x2, R12 ;  /* 0x000000021d057824 */ /* 0x000fe200078e020c */
[----:B------:R-:W-:Y:S02]  /*42dd0*/  LEA R8, P6, R12, R3, 0x1 ;  /* 0x000000030c087211 */ /* 0x000fe400078c08ff */
[----:B------:R-:W-:Y:S02]  /*42de0*/  ISETP.LT.AND P2, PT, R2, c[0x0][0x17c], !P0 ;  /* 0x00005f0002007a0c */ /* 0x000fe40004741270 */
[----:B------:R-:W-:Y:S02]  /*42df0*/  LOP3.LUT R2, R15, 0x14c, R14, 0xfe, !PT ;  /* 0x0000014c0f027812 */ /* 0x000fe400078efe0e */
[----:B------:R-:W-:Y:S02]  /*42e00*/  LEA.HI.X.SX32 R9, R12, R0, 0x1, P6 ;  /* 0x000000000c097211 */ /* 0x000fe400030f0eff */
[----:B------:R-:W-:Y:S01]  /*42e10*/  ISETP.LT.AND P3, PT, R2, c[0x0][0x17c], !P0 ;  /* 0x00005f0002007a0c */ /* 0x000fe20004761270 */
[----:B------:R-:W-:Y:S01]  /*42e20*/  IMAD R2, R29, 0x2, R5 ;  /* 0x000000021d027824 */ /* 0x000fe200078e0205 */
[----:B----4-:R-:W-:-:S02]  /*42e30*/  PRMT R6, R18, 0x7632, R6 ;  /* 0x0000763212067816 */ /* 0x010fc40000000006 */
[----:B------:R-:W-:Y:S02]  /*42e40*/  LOP3.LUT R12, R15, 0x14e, R14, 0xfe, !PT ;  /* 0x0000014e0f0c7812 */ /* 0x000fe400078efe0e */
[----:B---3--:R-:W-:Y:S02]  /*42e50*/  PRMT R10, R4, 0x7632, R10 ;  /* 0x00007632040a7816 */ /* 0x008fe4000000000a */
[----:B------:R-:W-:-:S04]  /*42e60*/  LEA R4, P6, R5, R3, 0x1 ;  /* 0x0000000305047211 */ /* 0x000fc800078c08ff */
[-C--:B------:R-:W-:Y:S01]  /*42e70*/  LEA.HI.X.SX32 R5, R5, R0.reuse, 0x1, P6 ;  /* 0x0000000005057211 */ /* 0x080fe200030f0eff */
[----:B------:R0:W-:Y:S01]  /*42e80*/  @P5 STG.E.U16 [R8.64], R10 ;  /* 0x0000000a08005986 */ /* 0x0001e2000c10150a */
[----:B------:R-:W-:Y:S01]  /*42e90*/  ISETP.LT.AND P5, PT, R12, c[0x0][0x17c], !P0 ;  /* 0x00005f000c007a0c */ /* 0x000fe200047a1270 */
[----:B------:R-:W-:Y:S02]  /*42ea0*/  IMAD R12, R29, 0x2, R2 ;  /* 0x000000021d0c7824 */ /* 0x000fe400078e0202 */
[----:B------:R1:W-:Y:S01]  /*42eb0*/  @P4 STG.E.U16 [R4.64], R6 ;  /* 0x0000000604004986 */ /* 0x0003e2000c10150a */
[C---:B0-----:R-:W-:Y:S02]  /*42ec0*/  LEA R8, P6, R2.reuse, R3, 0x1 ;  /* 0x0000000302087211 */ /* 0x041fe400078c08ff */
[----:B-1----:R-:W-:Y:S02]  /*42ed0*/  LOP3.LUT R4, R15, 0x150, R14, 0xfe, !PT ;  /* 0x000001500f047812 */ /* 0x002fe400078efe0e */
[----:B------:R-:W-:-:S02]  /*42ee0*/  LEA.HI.X.SX32 R9, R2, R0, 0x1, P6 ;  /* 0x0000000002097211 */ /* 0x000fc400030f0eff */
[----:B--2---:R-:W-:Y:S02]  /*42ef0*/  PRMT R5, R13, 0x7632, R5 ;  /* 0x000076320d057816 */ /* 0x004fe40000000005 */
[----:B------:R-:W-:Y:S02]  /*42f00*/  ISETP.LT.AND P4, PT, R4, c[0x0][0x17c], !P0 ;  /* 0x00005f0004007a0c */ /* 0x000fe40004781270 */
[----:B------:R-:W-:Y:S02]  /*42f10*/  LEA R4, P6, R12, R3, 0x1 ;  /* 0x000000030c047211 */ /* 0x000fe400078c08ff */
[----:B------:R-:W-:Y:S01]  /*42f20*/  LOP3.LUT R2, R15, 0x152, R14, 0xfe, !PT ;  /* 0x000001520f027812 */ /* 0x000fe200078efe0e */
[----:B------:R0:W-:Y:S01]  /*42f30*/  @P1 STG.E.U16 [R8.64], R5 ;  /* 0x0000000508001986 */ /* 0x0001e2000c10150a */
[----:B------:R-:W-:Y:S02]  /*42f40*/  PRMT R6, R17, 0x7632, R6 ;  /* 0x0000763211067816 */ /* 0x000fe40000000006 */
[----:B------:R-:W-:Y:S01]  /*42f50*/  ISETP.LT.AND P1, PT, R2, c[0x0][0x17c], !P0 ;  /* 0x00005f0002007a0c */ /* 0x000fe20004721270 */
[----:B------:R-:W-:Y:S01]  /*42f60*/  IMAD R2, R29, 0x2, R12 ;  /* 0x000000021d027824 */ /* 0x000fe200078e020c */
[----:B0-----:R-:W-:-:S02]  /*42f70*/  LEA.HI.X.SX32 R5, R12, R0, 0x1, P6 ;  /* 0x000000000c057211 */ /* 0x001fc400030f0eff */
[----:B------:R-:W-:Y:S02]  /*42f80*/  LOP3.LUT R9, R15, 0x154, R14, 0xfe, !PT ;  /* 0x000001540f097812 */ /* 0x000fe400078efe0e */
[C---:B------:R-:W-:Y:S01]  /*42f90*/  LEA R8, P6, R2.reuse, R3, 0x1 ;  /* 0x0000000302087211 */ /* 0x040fe200078c08ff */
[----:B------:R0:W-:Y:S01]  /*42fa0*/  @P2 STG.E.U16 [R4.64], R6 ;  /* 0x0000000604002986 */ /* 0x0001e2000c10150a */
[----:B------:R-:W-:Y:S02]  /*42fb0*/  ISETP.LT.AND P2, PT, R9, c[0x0][0x17c], !P0 ;  /* 0x00005f0009007a0c */ /* 0x000fe40004741270 */
[----:B------:R-:W-:Y:S01]  /*42fc0*/  LEA.HI.X.SX32 R9, R2, R0, 0x1, P6 ;  /* 0x0000000002097211 */ /* 0x000fe200030f0eff */
[----:B0-----:R-:W-:Y:S01]  /*42fd0*/  IMAD R5, R29, 0x2, R2 ;  /* 0x000000021d057824 */ /* 0x001fe200078e0202 */
[----:B------:R-:W-:-:S04]  /*42fe0*/  PRMT R10, R16, 0x7632, R10 ;  /* 0x00007632100a7816 */ /* 0x000fc8000000000a */
[-C--:B------:R-:W-:Y:S01]  /*42ff0*/  LEA R4, P6, R5, R3.reuse, 0x1 ;  /* 0x0000000305047211 */ /* 0x080fe200078c08ff */
[----:B------:R-:W-:Y:S01]  /*43000*/  IMAD R2, R29, 0x2, R5 ;  /* 0x000000021d027824 */ /* 0x000fe200078e0205 */
[----:B------:R-:W-:Y:S02]  /*43010*/  PRMT R6, R20, 0x7632, R6 ;  /* 0x0000763214067816 */ /* 0x000fe40000000006 */
[----:B------:R-:W-:Y:S02]  /*43020*/  LEA.HI.X.SX32 R5, R5, R0, 0x1, P6 ;  /* 0x0000000005057211 */ /* 0x000fe400030f0eff */
[----:B------:R-:W-:Y:S01]  /*43030*/  LOP3.LUT R12, R15, 0x156, R14, 0xfe, !PT ;  /* 0x000001560f0c7812 */ /* 0x000fe200078efe0e */
[----:B------:R0:W-:Y:S03]  /*43040*/  @P3 STG.E.U16 [R8.64], R10 ;  /* 0x0000000a08003986 */ /* 0x0001e6000c10150a */
[----:B------:R-:W-:Y:S01]  /*43050*/  ISETP.LT.AND P3, PT, R12, c[0x0][0x17c], !P0 ;  /* 0x00005f000c007a0c */ /* 0x000fe20004761270 */
[----:B------:R1:W-:Y:S01]  /*43060*/  @P5 STG.E.U16 [R4.64], R6 ;  /* 0x0000000604005986 */ /* 0x0003e2000c10150a */
[----:B------:R-:W-:Y:S01]  /*43070*/  IMAD R12, R29, 0x2, R2 ;  /* 0x000000021d0c7824 */ /* 0x000fe200078e0202 */
[----:B0-----:R-:W-:-:S02]  /*43080*/  LEA R8, P6, R2, R3, 0x1 ;  /* 0x0000000302087211 */ /* 0x001fc400078c08ff */
[--C-:B-1----:R-:W-:Y:S02]  /*43090*/  LOP3.LUT R4, R15, 0x158, R14.reuse, 0xfe, !PT ;  /* 0x000001580f047812 */ /* 0x102fe400078efe0e */
[----:B------:R-:W-:Y:S02]  /*430a0*/  LEA.HI.X.SX32 R9, R2, R0, 0x1, P6 ;  /* 0x0000000002097211 */ /* 0x000fe400030f0eff */
[----:B------:R-:W-:Y:S02]  /*430b0*/  PRMT R5, R21, 0x7632, R5 ;  /* 0x0000763215057816 */ /* 0x000fe40000000005 */
[----:B------:R-:W-:Y:S02]  /*430c0*/  ISETP.LT.AND P5, PT, R4, c[0x0][0x17c], !P0 ;  /* 0x00005f0004007a0c */ /* 0x000fe400047a1270 */
[----:B------:R-:W-:Y:S02]  /*430d0*/  LEA R4, P6, R12, R3, 0x1 ;  /* 0x000000030c047211 */ /* 0x000fe400078c08ff */
[----:B------:R-:W-:Y:S01]  /*430e0*/  LOP3.LUT R2, R15, 0x15a, R14, 0xfe, !PT ;  /* 0x0000015a0f027812 */ /* 0x000fe200078efe0e */
[----:B------:R0:W-:Y:S01]  /*430f0*/  @P4 STG.E.U16 [R8.64], R5 ;  /* 0x0000000508004986 */ /* 0x0001e2000c10150a */
[----:B------:R-:W-:-:S02]  /*43100*/  PRMT R6, R22, 0x7632, R6 ;  /* 0x0000763216067816 */ /* 0x000fc40000000006 */
[----:B------:R-:W-:Y:S01]  /*43110*/  ISETP.LT.AND P4, PT, R2, c[0x0][0x17c], !P0 ;  /* 0x00005f0002007a0c */ /* 0x000fe20004781270 */
[----:B------:R-:W-:Y:S01]  /*43120*/  IMAD R2, R29, 0x2, R12 ;  /* 0x000000021d027824 */ /* 0x000fe200078e020c */
[-C--:B0-----:R-:W-:Y:S02]  /*43130*/  LEA.HI.X.SX32 R5, R12, R0.reuse, 0x1, P6 ;  /* 0x000000000c057211 */ /* 0x081fe400030f0eff */
[----:B------:R-:W-:Y:S02]  /*43140*/  LOP3.LUT R9, R15, 0x15c, R14, 0xfe, !PT ;  /* 0x0000015c0f097812 */ /* 0x000fe400078efe0e */
[C---:B------:R-:W-:Y:S01]  /*43150*/  LEA R8, P6, R2.reuse, R3, 0x1 ;  /* 0x0000000302087211 */ /* 0x040fe200078c08ff */
[----:B------:R0:W-:Y:S01]  /*43160*/  @P1 STG.E.U16 [R4.64], R6 ;  /* 0x0000000604001986 */ /* 0x0001e2000c10150a */
[----:B------:R-:W-:Y:S02]  /*43170*/  ISETP.LT.AND P1, PT, R9, c[0x0][0x17c], !P0 ;  /* 0x00005f0009007a0c */ /* 0x000fe40004721270 */
[----:B------:R-:W-:-:S02]  /*43180*/  LEA.HI.X.SX32 R9, R2, R0, 0x1, P6 ;  /* 0x0000000002097211 */ /* 0x000fc400030f0eff */
[----:B------:R-:W-:Y:S01]  /*43190*/  PRMT R10, R23, 0x7632, R10 ;  /* 0x00007632170a7816 */ /* 0x000fe2000000000a */
[----:B0-----:R-:W-:Y:S01]  /*431a0*/  IMAD R5, R29, 0x2, R2 ;  /* 0x000000021d057824 */ /* 0x001fe200078e0202 */
[----:B------:R-:W-:-:S03]  /*431b0*/  PRMT R6, R24, 0x7632, R6 ;  /* 0x0000763218067816 */ /* 0x000fc60000000006 */
[----:B------:R-:W-:Y:S01]  /*431c0*/  IMAD R2, R29, 0x2, R5 ;  /* 0x000000021d027824 */ /* 0x000fe200078e0205 */
[C---:B------:R-:W-:Y:S01]  /*431d0*/  LEA R4, P6, R5.reuse, R3, 0x1 ;  /* 0x0000000305047211 */ /* 0x040fe200078c08ff */
[----:B------:R0:W-:Y:S03]  /*431e0*/  @P2 STG.E.U16 [R8.64], R10 ;  /* 0x0000000a08002986 */ /* 0x0001e6000c10150a */
[----:B------:R-:W-:-:S05]  /*431f0*/  LEA.HI.X.SX32 R5, R5, R0, 0x1, P6 ;  /* 0x0000000005057211 */ /* 0x000fca00030f0eff */
[----:B------:R1:W-:Y:S01]  /*43200*/  @P3 STG.E.U16 [R4.64], R6 ;  /* 0x0000000604003986 */ /* 0x0003e2000c10150a */
[----:B0-----:R-:W-:-:S04]  /*43210*/  LEA R8, P6, R2, R3, 0x1 ;  /* 0x0000000302087211 */ /* 0x001fc800078c08ff */
[----:B------:R-:W-:Y:S02]  /*43220*/  LEA.HI.X.SX32 R9, R2, R0, 0x1, P6 ;  /* 0x0000000002097211 */ /* 0x000fe400030f0eff */
[----:B-1----:R-:W-:Y:S01]  /*43230*/  PRMT R6, R25, 0x7632, R6 ;  /* 0x0000763219067816 */ /* 0x002fe20000000006 */
[----:B------:R-:W-:Y:S01]  /*43240*/  IMAD R5, R29, 0x2, R2 ;  /* 0x000000021d057824 */ /* 0x000fe200078e0202 */
[C-C-:B------:R-:W-:Y:S02]  /*43250*/  LOP3.LUT R4, R15.reuse, 0x160, R14.reuse, 0xfe, !PT ;  /* 0x000001600f047812 */ /* 0x140fe400078efe0e */
[----:B------:R-:W-:Y:S01]  /*43260*/  LOP3.LUT R2, R15, 0x162, R14, 0xfe, !PT ;  /* 0x000001620f027812 */ /* 0x000fe200078efe0e */
[----:B------:R0:W-:Y:S01]  /*43270*/  @P5 STG.E.U16 [R8.64], R6 ;  /* 0x0000000608005986 */ /* 0x0001e2000c10150a */
[----:B------:R-:W-:Y:S02]  /*43280*/  ISETP.LT.AND P3, PT, R4, c[0x0][0x17c], !P0 ;  /* 0x00005f0004007a0c */ /* 0x000fe40004761270 */
[----:B------:R-:W-:-:S02]  /*43290*/  LEA R4, P6, R5, R3, 0x1 ;  /* 0x0000000305047211 */ /* 0x000fc400078c08ff */
[----:B------:R-:W-:Y:S02]  /*432a0*/  LOP3.LUT R12, R15, 0x15e, R14, 0xfe, !PT ;  /* 0x0000015e0f0c7812 */ /* 0x000fe400078efe0e */
[----:B------:R-:W-:Y:S01]  /*432b0*/  ISETP.LT.AND P5, PT, R2, c[0x0][0x17c], !P0 ;  /* 0x00005f0002007a0c */ /* 0x000fe200047a1270 */
[----:B0-----:R-:W-:Y:S01]  /*432c0*/  IMAD R9, R29, 0x2, R5 ;  /* 0x000000021d097824 */ /* 0x001fe200078e0205 */
[----:B------:R-:W-:Y:S02]  /*432d0*/  LEA.HI.X.SX32 R5, R5, R0, 0x1, P6 ;  /* 0x0000000005057211 */ /* 0x000fe400030f0eff */
[----:B------:R-:W-:Y:S01]  /*432e0*/  PRMT R6, R19, 0x7632, R6 ;  /* 0x0000763213067816 */ /* 0x000fe20000000006 */
[----:B------:R-:W-:Y:S01]  /*432f0*/  IMAD R2, R29, 0x2, R9 ;  /* 0x000000021d027824 */ /* 0x000fe200078e0209 */
[----:B------:R-:W-:Y:S02]  /*43300*/  ISETP.LT.AND P2, PT, R12, c[0x0][0x17c], !P0 ;  /* 0x00005f000c007a0c */ /* 0x000fe40004741270 */
[----:B------:R-:W-:-:S02]  /*43310*/  LEA R8, P6, R9, R3, 0x1 ;  /* 0x0000000309087211 */ /* 0x000fc400078c08ff */
[----:B------:R-:W-:Y:S01]  /*43320*/  LOP3.LUT R12, R15, 0x164, R14, 0xfe, !PT ;  /* 0x000001640f0c7812 */ /* 0x000fe200078efe0e */
[----:B------:R0:W-:Y:S01]  /*43330*/  @P4 STG.E.U16 [R4.64], R6 ;  /* 0x0000000604004986 */ /* 0x0001e2000c10150a */
[----:B------:R-:W-:Y:S02]  /*43340*/  LEA.HI.X.SX32 R9, R9, R0, 0x1, P6 ;  /* 0x0000000009097211 */ /* 0x000fe400030f0eff */
[----:B------:R-:W-:Y:S01]  /*43350*/  ISETP.LT.AND P4, PT, R12, c[0x0][0x17c], !P0 ;  /* 0x00005f000c007a0c */ /* 0x000fe20004781270 */
[----:B------:R-:W-:Y:S01]  /*43360*/  IMAD R12, R29, 0x2, R2 ;  /* 0x000000021d0c7824 */ /* 0x000fe200078e0202 */
[----:B0-----:R-:W-:-:S04]  /*43370*/  LEA R4, P6, R2, R3, 0x1 ;  /* 0x0000000302047211 */ /* 0x001fc800078c08ff */
[----:B------:R-:W-:Y:S01]  /*43380*/  LEA.HI.X.SX32 R5, R2, R0, 0x1, P6 ;  /* 0x0000000002057211 */ /* 0x000fe200030f0eff */
[----:B------:R-:W-:-:S04]  /*43390*/  IMAD R2, R29, 0x2, R12 ;  /* 0x000000021d027824 */ /* 0x000fc800078e020c */
[----:B------:R-:W-:Y:S02]  /*433a0*/  IMAD R16, R29, 0x2, R2 ;  /* 0x000000021d107824 */ /* 0x000fe400078e0202 */
[----:B------:R-:W2:Y:S01]  /*433b0*/  LDL.LU R29, [R1+0x6e8] ;  /* 0x0006e800011d7983 */ /* 0x000ea20000300800 */
[----:B------:R-:W-:Y:S02]  /*433c0*/  PRMT R10, R11, 0x7632, R10 ;  /* 0x000076320b0a7816 */ /* 0x000fe4000000000a */
[----:B------:R-:W-:-:S03]  /*433d0*/  PRMT R6, R7, 0x7632, R6 ;  /* 0x0000763207067816 */ /* 0x000fc60000000006 */
[----:B------:R0:W-:Y:S04]  /*433e0*/  @P1 STG.E.U16 [R8.64], R10 ;  /* 0x0000000a08001986 */ /* 0x0001e8000c10150a */
[----:B------:R1:W-:Y:S01]  /*433f0*/  @P2 STG.E.U16 [R4.64], R6 ;  /* 0x0000000604002986 */ /* 0x0003e2000c10150a */
[----:B0-----:R-:W-:-:S04]  /*43400*/  LEA R8, P1, R12, R3, 0x1 ;  /* 0x000000030c087211 */ /* 0x001fc800078208ff */
[-C--:B------:R-:W-:Y:S02]  /*43410*/  LEA.HI.X.SX32 R9, R12, R0.reuse, 0x1, P1 ;  /* 0x000000000c097211 */ /* 0x080fe400008f0eff */
[-C--:B------:R-:W-:Y:S02]  /*43420*/  LEA R12, P1, R2, R3.reuse, 0x1 ;  /* 0x00000003020c7211 */ /* 0x080fe400078208ff */
[----:B-1----:R-:W-:Y:S02]  /*43430*/  PRMT R5, R28, 0x7632, R5 ;  /* 0x000076321c057816 */ /* 0x002fe40000000005 */
[----:B------:R-:W-:Y:S02]  /*43440*/  LEA.HI.X.SX32 R13, R2, R0, 0x1, P1 ;  /* 0x00000000020d7211 */ /* 0x000fe400008f0eff */
[----:B------:R-:W-:Y:S01]  /*43450*/  LEA R4, P1, R16, R3, 0x1 ;  /* 0x0000000310047211 */ /* 0x000fe200078208ff */
[----:B------:R0:W-:Y:S01]  /*43460*/  @P3 STG.E.U16 [R8.64], R5 ;  /* 0x0000000508003986 */ /* 0x0001e2000c10150a */
[----:B------:R-:W-:-:S02]  /*43470*/  PRMT R6, R27, 0x7632, R6 ;  /* 0x000076321b067816 */ /* 0x000fc40000000006 */
[----:B------:R-:W-:-:S03]  /*43480*/  PRMT R2, R26, 0x7632, R2 ;  /* 0x000076321a027816 */ /* 0x000fc60000000002 */
[----:B------:R-:W-:Y:S01]  /*43490*/  @P5 STG.E.U16 [R12.64], R6 ;  /* 0x000000060c005986 */ /* 0x000fe2000c10150a */
[----:B0-----:R-:W-:-:S05]  /*434a0*/  LEA.HI.X.SX32 R5, R16, R0, 0x1, P1 ;  /* 0x0000000010057211 */ /* 0x001fca00008f0eff */
[----:B------:R-:W-:Y:S01]  /*434b0*/  @P4 STG.E.U16 [R4.64], R2 ;  /* 0x0000000204004986 */ /* 0x000fe2000c10150a */
[C-C-:B--2---:R-:W-:Y:S02]  /*434c0*/  LOP3.LUT R11, R29.reuse, 0x188, R14.reuse, 0xfe, !PT ;  /* 0x000001881d0b7812 */ /* 0x144fe400078efe0e */
[C-C-:B------:R-:W-:Y:S02]  /*434d0*/  LOP3.LUT R15, R29.reuse, 0x18a, R14.reuse, 0xfe, !PT ;  /* 0x0000018a1d0f7812 */ /* 0x140fe400078efe0e */
[C-C-:B------:R-:W-:Y:S01]  /*434e0*/  LOP3.LUT R7, R29.reuse, 0x18c, R14.reuse, 0xfe, !PT ;  /* 0x0000018c1d077812 */ /* 0x140fe200078efe0e */
[----:B------:R0:W-:Y:S04]  /*434f0*/  STL [R1], R11 ;  /* 0x0000000b01007387 */ /* 0x0001e80000100800 */
[----:B------:R1:W-:Y:S01]  /*43500*/  STL [R1+0x4], R15 ;  /* 0x0000040f01007387 */ /* 0x0003e20000100800 */
[----:B0-----:R-:W-:-:S03]  /*43510*/  LOP3.LUT R11, R29, 0x18e, R14, 0xfe, !PT ;  /* 0x0000018e1d0b7812 */ /* 0x001fc600078efe0e */
[----:B------:R0:W-:Y:S01]  /*43520*/  STL [R1+0x10], R7 ;  /* 0x0000100701007387 */ /* 0x0001e20000100800 */
[----:B-1----:R-:W-:-:S03]  /*43530*/  LOP3.LUT R15, R29, 0x190, R14, 0xfe, !PT ;  /* 0x000001901d0f7812 */ /* 0x002fc600078efe0e */
[----:B------:R1:W-:Y:S04]  /*43540*/  STL [R1+0x14], R11 ;  /* 0x0000140b01007387 */ /* 0x0003e80000100800 */
[----:B------:R2:W-:Y:S01]  /*43550*/  STL [R1+0x18], R15 ;  /* 0x0000180f01007387 */ /* 0x0005e20000100800 */
[C-C-:B0-----:R-:W-:Y:S02]  /*43560*/  LOP3.LUT R7, R29.reuse, 0x192, R14.reuse, 0xfe, !PT ;  /* 0x000001921d077812 */ /* 0x141fe400078efe0e */
[----:B-1----:R-:W-:-:S03]  /*43570*/  LOP3.LUT R11, R29, 0x194, R14, 0xfe, !PT ;  /* 0x000001941d0b7812 */ /* 0x002fc600078efe0e */
[----:B------:R0:W-:Y:S01]  /*43580*/  STL [R1+0x1c], R7 ;  /* 0x00001c0701007387 */ /* 0x0001e20000100800 */
[----:B--2---:R-:W-:-:S03]  /*43590*/  LOP3.LUT R15, R29, 0x196, R14, 0xfe, !PT ;  /* 0x000001961d0f7812 */ /* 0x004fc600078efe0e */
        /* <DEDUP_REMOVED lines=30> */
[----:B------:R1:W-:Y:S01]  /*43780*/  STL [R1+0x6c], R11 ;  /* 0x00006c0b01007387 */ /* 0x0003e20000100800 */
[----:B------:R-:W-:-:S03]  /*43790*/  LOP3.LUT R18, R29, 0x1c4, R14, 0xfe, !PT ;  /* 0x000001c41d127812 */ /* 0x000fc600078efe0e */
[----:B------:R2:W-:Y:S01]  /*437a0*/  STL [R1+0x70], R15 ;  /* 0x0000700f01007387 */ /* 0x0005e20000100800 */
[C-C-:B0-----:R-:W-:Y:S02]  /*437b0*/  LOP3.LUT R7, R29.reuse, 0x1b6, R14.reuse, 0xfe, !PT ;  /* 0x000001b61d077812 */ /* 0x141fe400078efe0e */
[----:B-1----:R-:W-:-:S03]  /*437c0*/  LOP3.LUT R11, R29, 0x1b8, R14, 0xfe, !PT ;  /* 0x000001b81d0b7812 */ /* 0x002fc600078efe0e */
[----:B------:R-:W-:Y:S01]  /*437d0*/  STL [R1+0x74], R7 ;  /* 0x0000740701007387 */ /* 0x000fe20000100800 */
[----:B--2---:R-:W-:-:S03]  /*437e0*/  LOP3.LUT R15, R29, 0x1ba, R14, 0xfe, !PT ;  /* 0x000001ba1d0f7812 */ /* 0x004fc600078efe0e */
[----:B------:R-:W-:Y:S04]  /*437f0*/  STL [R1+0x78], R11 ;  /* 0x0000780b01007387 */ /* 0x000fe80000100800 */
[----:B------:R-:W-:Y:S04]  /*43800*/  STL [R1+0x80], R15 ;  /* 0x0000800f01007387 */ /* 0x000fe80000100800 */
[----:B------:R0:W-:Y:S02]  /*43810*/  STL [R1+0x94], R18 ;  /* 0x0000941201007387 */ /* 0x0001e40000100800 */
[----:B0-----:R-:W-:-:S05]  /*43820*/  LOP3.LUT R18, R29, 0x1c6, R14, 0xfe, !PT ;  /* 0x000001c61d127812 */ /* 0x001fca00078efe0e */
        /* <DEDUP_REMOVED lines=50> */
[----:B------:R0:W-:Y:S01]  /*43b50*/  STL [R1+0x138], R18 ;  /* 0x0001381201007387 */ /* 0x0001e20000100800 */
[C-C-:B------:R-:W-:Y:S02]  /*43b60*/  LOP3.LUT R20, R29.reuse, 0x166, R14.reuse, 0xfe, !PT ;  /* 0x000001661d147812 */ /* 0x140fe400078efe0e */
[C-C-:B0-----:R-:W-:Y:S02]  /*43b70*/  LOP3.LUT R18, R29.reuse, 0x1fa, R14.reuse, 0xfe, !PT ;  /* 0x000001fa1d127812 */ /* 0x141fe400078efe0e */
[----:B------:R-:W-:-:S03]  /*43b80*/  LOP3.LUT R26, R29, 0x168, R14, 0xfe, !PT ;  /* 0x000001681d1a7812 */ /* 0x000fc600078efe0e */
[----:B------:R0:W-:Y:S01]  /*43b90*/  STL [R1+0x140], R18 ;  /* 0x0001401201007387 */ /* 0x0001e20000100800 */
[C-C-:B------:R-:W-:Y:S02]  /*43ba0*/  LOP3.LUT R27, R29.reuse, 0x16a, R14.reuse, 0xfe, !PT ;  /* 0x0000016a1d1b7812 */ /* 0x140fe400078efe0e */
[C-C-:B------:R-:W-:Y:S02]  /*43bb0*/  LOP3.LUT R21, R29.reuse, 0x16c, R14.reuse, 0xfe, !PT ;  /* 0x0000016c1d157812 */ /* 0x140fe400078efe0e */
[C-C-:B------:R-:W-:Y:S02]  /*43bc0*/  LOP3.LUT R17, R29.reuse, 0x16e, R14.reuse, 0xfe, !PT ;  /* 0x0000016e1d117812 */ /* 0x140fe400078efe0e */
[C-C-:B------:R-:W-:Y:S02]  /*43bd0*/  LOP3.LUT R25, R29.reuse, 0x170, R14.reuse, 0xfe, !PT ;  /* 0x000001701d197812 */ /* 0x140fe400078efe0e */
[C-C-:B0-----:R-:W-:Y:S02]  /*43be0*/  LOP3.LUT R18, R29.reuse, 0x1fc, R14.reuse, 0xfe, !PT ;  /* 0x000001fc1d127812 */ /* 0x141fe400078efe0e */
[----:B------:R-:W-:-:S02]  /*43bf0*/  LOP3.LUT R24, R29, 0x172, R14, 0xfe, !PT ;  /* 0x000001721d187812 */ /* 0x000fc400078efe0e */
[C-C-:B------:R-:W-:Y:S02]  /*43c00*/  LOP3.LUT R23, R29.reuse, 0x174, R14.reuse, 0xfe, !PT ;  /* 0x000001741d177812 */ /* 0x140fe400078efe0e */
[C-C-:B------:R-:W-:Y:S02]  /*43c10*/  LOP3.LUT R22, R29.reuse, 0x176, R14.reuse, 0xfe, !PT ;  /* 0x000001761d167812 */ /* 0x140fe400078efe0e */
[C-C-:B------:R-:W-:Y:S02]  /*43c20*/  LOP3.LUT R9, R29.reuse, 0x178, R14.reuse, 0xfe, !PT ;  /* 0x000001781d097812 */ /* 0x140fe400078efe0e */
[C-C-:B------:R-:W-:Y:S02]  /*43c30*/  LOP3.LUT R2, R29.reuse, 0x17a, R14.reuse, 0xfe, !PT ;  /* 0x0000017a1d027812 */ /* 0x140fe400078efe0e */
[C-C-:B------:R-:W-:Y:S02]  /*43c40*/  LOP3.LUT R4, R29.reuse, 0x17c, R14.reuse, 0xfe, !PT ;  /* 0x0000017c1d047812 */ /* 0x140fe400078efe0e */
        /* <DEDUP_REMOVED lines=9> */
[----:B------:R-:W-:Y:S01]  /*43ce0*/  LOP3.LUT R29, R29, 0x1fe, R14, 0xfe, !PT ;  /* 0x000001fe1d1d7812 */ /* 0x000fe200078efe0e */
[----:B------:R0:W-:Y:S01]  /*43cf0*/  STL [R1+0x144], R18 ;  /* 0x0001441201007387 */ /* 0x0001e20000100800 */
[----:B------:R-:W-:-:S03]  /*43d00*/  ISETP.LT.AND P2, PT, R20, c[0x0][0x17c], !P0 ;  /* 0x00005f0014007a0c */ /* 0x000fc60004741270 */
[----:B0-----:R-:W2:Y:S04]  /*43d10*/  LDL.LU R18, [R1+0xe20] ;  /* 0x000e200001127983 */ /* 0x001ea80000300800 */
[----:B------:R-:W3:Y:S04]  /*43d20*/  LDL.LU R14, [R1+0xe1c] ;  /* 0x000e1c00010e7983 */ /* 0x000ee80000300800 */
[----:B------:R0:W-:Y:S01]  /*43d30*/  STL [R1+0x130], R29 ;  /* 0x0001301d01007387 */ /* 0x0001e20000100800 */
[----:B------:R-:W-:Y:S02]  /*43d40*/  ISETP.LT.AND P5, PT, R26, c[0x0][0x17c], !P0 ;  /* 0x00005f001a007a0c */ /* 0x000fe400047a1270 */
[----:B------:R-:W-:Y:S01]  /*43d50*/  ISETP.LT.AND P4, PT, R27, c[0x0][0x17c], !P0 ;  /* 0x00005f001b007a0c */ /* 0x000fe20004781270 */
[----:B------:R-:W4:Y:S01]  /*43d60*/  LDL.LU R26, [R1+0x118] ;  /* 0x00011800011a7983 */ /* 0x000f220000300800 */
[----:B------:R-:W-:-:S03]  /*43d70*/  ISETP.LT.AND P3, PT, R21, c[0x0][0x17c], !P0 ;  /* 0x00005f0015007a0c */ /* 0x000fc60004761270 */
[----:B------:R-:W5:Y:S01]  /*43d80*/  LDL.LU R27, [R1+0xf8] ;  /* 0x0000f800011b7983 */ /* 0x000f620000300800 */
[----:B0-----:R-:W-:-:S04]  /*43d90*/  IMAD.MOV.U32 R29, RZ, RZ, c[0x0][0x198] ;  /* 0x00006600ff1d7624 */ /* 0x001fc800078e00ff */
[----:B------:R-:W-:-:S04]  /*43da0*/  IMAD R20, R29, 0x2, R16 ;  /* 0x000000021d147824 */ /* 0x000fc800078e0210 */
[----:B------:R-:W-:Y:S02]  /*43db0*/  IMAD R21, R29, 0x2, R20 ;  /* 0x000000021d157824 */ /* 0x000fe400078e0214 */
[----:B------:R-:W2:Y:S01]  /*43dc0*/  LDL.LU R29, [R1+0x128] ;  /* 0x00012800011d7983 */ /* 0x000ea20000300800 */
[CC--:B------:R-:W-:Y:S02]  /*43dd0*/  LEA R16, P6, R20.reuse, R3.reuse, 0x1 ;  /* 0x0000000314107211 */ /* 0x0c0fe400078c08ff */
[----:B------:R-:W-:Y:S02]  /*43de0*/  ISETP.LT.AND P1, PT, R17, c[0x0][0x17c], !P0 ;  /* 0x00005f0011007a0c */ /* 0x000fe40004721270 */
[----:B------:R-:W-:Y:S02]  /*43df0*/  LEA.HI.X.SX32 R17, R20, R0, 0x1, P6 ;  /* 0x0000000014117211 */ /* 0x000fe400030f0eff */
[----:B------:R-:W-:Y:S02]  /*43e00*/  LEA R20, P6, R21, R3, 0x1 ;  /* 0x0000000315147211 */ /* 0x000fe400078c08ff */
[----:B----4-:R-:W-:-:S02]  /*43e10*/  PRMT R6, R26, 0x7632, R6 ;  /* 0x000076321a067816 */ /* 0x010fc40000000006 */
[----:B--2---:R-:W-:Y:S01]  /*43e20*/  PRMT R10, R29, 0x7632, R10 ;  /* 0x000076321d0a7816 */ /* 0x004fe2000000000a */
[----:B------:R-:W-:-:S04]  /*43e30*/  IMAD.MOV.U32 R29, RZ, RZ, c[0x0][0x198] ;  /* 0x00006600ff1d7624 */ /* 0x000fc800078e00ff */
[----:B------:R-:W-:Y:S01]  /*43e40*/  IMAD R26, R29, 0x2, R21 ;  /* 0x000000021d1a7824 */ /* 0x000fe200078e0215 */
[----:B------:R-:W-:Y:S01]  /*43e50*/  LEA.HI.X.SX32 R21, R21, R0, 0x1, P6 ;  /* 0x0000000015157211 */ /* 0x000fe200030f0eff */
[----:B------:R0:W-:Y:S04]  /*43e60*/  @P2 STG.E.U16 [R16.64], R10 ;  /* 0x0000000a10002986 */ /* 0x0001e8000c10150a */
[----:B------:R5:W-:Y:S01]  /*43e70*/  @P5 STG.E.U16 [R20.64], R6 ;  /* 0x0000000614005986 */ /* 0x000be2000c10150a */
[----:B------:R-:W-:-:S03]  /*43e80*/  ISETP.LT.AND P2, PT, R25, c[0x0][0x17c], !P0 ;  /* 0x00005f0019007a0c */ /* 0x000fc60004741270 */
[----:B------:R-:W2:Y:S01]  /*43e90*/  LDL.LU R25, [R1+0x48] ;  /* 0x0000480001197983 */ /* 0x000ea20000300800 */
[----:B0-----:R-:W-:-:S04]  /*43ea0*/  LEA R16, P6, R26, R3, 0x1 ;  /* 0x000000031a107211 */ /* 0x001fc800078c08ff */
[----:B------:R-:W-:Y:S02]  /*43eb0*/  LEA.HI.X.SX32 R17, R26, R0, 0x1, P6 ;  /* 0x000000001a117211 */ /* 0x000fe400030f0eff */
[----:B-----5:R-:W-:Y:S01]  /*43ec0*/  PRMT R6, R27, 0x7632, R6 ;  /* 0x000076321b067816 */ /* 0x020fe20000000006 */
[----:B------:R-:W-:Y:S02]  /*43ed0*/  IMAD R21, R29, 0x2, R26 ;  /* 0x000000021d157824 */ /* 0x000fe400078e021a */
[----:B------:R-:W4:Y:S04]  /*43ee0*/  LDL.LU R26, [R1+0x58] ;  /* 0x00005800011a7983 */ /* 0x000f280000300800 */
[----:B------:R0:W-:Y:S01]  /*43ef0*/  @P4 STG.E.U16 [R16.64], R6 ;  /* 0x0000000610004986 */ /* 0x0001e2000c10150a */
[----:B------:R-:W-:-:S03]  /*43f00*/  ISETP.LT.AND P4, PT, R23, c[0x0][0x17c], !P0 ;  /* 0x00005f0017007a0c */ /* 0x000fc60004781270 */
[----:B------:R-:W5:Y:S04]  /*43f10*/  LDL.LU R27, [R1+0x8] ;  /* 0x00000800011b7983 */ /* 0x000f680000300800 */
[----:B------:R-:W2:Y:S04]  /*43f20*/  LDL.LU R23, [R1+0xb8] ;  /* 0x0000b80001177983 */ /* 0x000ea80000300800 */
[----:B0-----:R-:W3:Y:S01]  /*43f30*/  LDL.LU R17, [R1+0xe8] ;  /* 0x0000e80001117983 */ /* 0x001ee20000300800 */
[----:B------:R-:W-:Y:S01]  /*43f40*/  ISETP.LT.AND P5, PT, R24, c[0x0][0x17c], !P0 ;  /* 0x00005f0018007a0c */ /* 0x000fe200047a1270 */
[----:B------:R-:W-:Y:S01]  /*43f50*/  IMAD R24, R29, 0x2, R21 ;  /* 0x000000021d187824 */ /* 0x000fe200078e0215 */
[----:B------:R-:W-:-:S04]  /*43f60*/  LEA R20, P6, R21, R3, 0x1 ;  /* 0x0000000315147211 */ /* 0x000fc800078c08ff */
[-C--:B------:R-:W-:Y:S02]  /*43f70*/  LEA.HI.X.SX32 R21, R21, R0.reuse, 0x1, P6 ;  /* 0x0000000015157211 */ /* 0x080fe400030f0eff */
[C---:B------:R-:W-:Y:S02]  /*43f80*/  LEA R16, P6, R24.reuse, R3, 0x1 ;  /* 0x0000000318107211 */ /* 0x040fe400078c08ff */
[----:B--2---:R-:W-:Y:S01]  /*43f90*/  PRMT R6, R23, 0x7632, R6 ;  /* 0x0000763217067816 */ /* 0x004fe20000000006 */
[----:B------:R-:W-:Y:S01]  /*43fa0*/  IMAD R23, R29, 0x2, R24 ;  /* 0x000000021d177824 */ /* 0x000fe200078e0218 */
[----:B---3--:R-:W-:Y:S02]  /*43fb0*/  PRMT R10, R17, 0x7632, R10 ;  /* 0x00007632110a7816 */ /* 0x008fe4000000000a */
[----:B------:R-:W-:Y:S02]  /*43fc0*/  LEA.HI.X.SX32 R17, R24, R0, 0x1, P6 ;  /* 0x0000000018117211 */ /* 0x000fe400030f0eff */
[----:B------:R-:W2:Y:S04]  /*43fd0*/  LDL.LU R24, [R1+0xc8] ;  /* 0x0000c80001187983 */ /* 0x000ea80000300800 */
[----:B------:R0:W-:Y:S04]  /*43fe0*/  @P3 STG.E.U16 [R20.64], R10 ;  /* 0x0000000a14003986 */ /* 0x0001e8000c10150a */
[----:B------:R1:W-:Y:S01]  /*43ff0*/  @P1 STG.E.U16 [R16.64], R6 ;  /* 0x0000000610001986 */ /* 0x0003e2000c10150a */
[----:B------:R-:W-:-:S02]  /*44000*/  ISETP.LT.AND P1, PT, R9, c[0x0][0x17c], !P0 ;  /* 0x00005f0009007a0c */ /* 0x000fc40004721270 */
[----:B0-----:R-:W-:Y:S01]  /*44010*/  LEA R20, P6, R23, R3, 0x1 ;  /* 0x0000000317147211 */ /* 0x001fe200078c08ff */
[----:B-1----:R-:W-:-:S03]  /*44020*/  IMAD R17, R29, 0x2, R23 ;  /* 0x000000021d117824 */ /* 0x002fc600078e0217 */
[-C--:B------:R-:W-:Y:S01]  /*44030*/  LEA.HI.X.SX32 R21, R23, R0.reuse, 0x1, P6 ;  /* 0x0000000017157211 */ /* 0x080fe200030f0eff */
[----:B------:R-:W-:Y:S01]  /*44040*/  IMAD R9, R29, 0x2, R17 ;  /* 0x000000021d097824 */ /* 0x000fe200078e0211 */
[C---:B------:R-:W-:Y:S02]  /*44050*/  LEA R16, P6, R17.reuse, R3, 0x1 ;  /* 0x0000000311107211 */ /* 0x040fe400078c08ff */
[----:B----4-:R-:W-:Y:S02]  /*44060*/  PRMT R10, R26, 0x7632, R10 ;  /* 0x000076321a0a7816 */ /* 0x010fe4000000000a */
[----:B------:R-:W-:Y:S02]  /*44070*/  LEA.HI.X.SX32 R17, R17, R0, 0x1, P6 ;  /* 0x0000000011117211 */ /* 0x000fe400030f0eff */
[----:B------:R-:W-:Y:S02]  /*44080*/  ISETP.LT.AND P3, PT, R22, c[0x0][0x17c], !P0 ;  /* 0x00005f0016007a0c */ /* 0x000fe40004761270 */
[----:B--2---:R-:W-:-:S05]  /*44090*/  PRMT R6, R24, 0x7632, R6 ;  /* 0x0000763218067816 */ /* 0x004fca0000000006 */
[----:B------:R0:W-:Y:S01]  /*440a0*/  @P2 STG.E.U16 [R20.64], R6 ;  /* 0x0000000614002986 */ /* 0x0001e2000c10150a */
[----:B------:R-:W-:Y:S01]  /*440b0*/  ISETP.LT.AND P2, PT, R2, c[0x0][0x17c], !P0 ;  /* 0x00005f0002007a0c */ /* 0x000fe20004741270 */
[----:B------:R-:W-:Y:S02]  /*440c0*/  IMAD R2, R29, 0x2, R9 ;  /* 0x000000021d027824 */ /* 0x000fe400078e0209 */
[----:B------:R1:W-:Y:S01]  /*440d0*/  @P5 STG.E.U16 [R16.64], R10 ;  /* 0x0000000a10005986 */ /* 0x0003e2000c10150a */
[-C--:B0-----:R-:W-:Y:S02]  /*440e0*/  LEA R20, P6, R9, R3.reuse, 0x1 ;  /* 0x0000000309147211 */ /* 0x081fe400078c08ff */
[----:B------:R-:W-:Y:S02]  /*440f0*/  PRMT R6, R25, 0x7632, R6 ;  /* 0x0000763219067816 */ /* 0x000fe40000000006 */
[----:B------:R-:W-:Y:S02]  /*44100*/  LEA.HI.X.SX32 R21, R9, R0, 0x1, P6 ;  /* 0x0000000009157211 */ /* 0x000fe400030f0eff */
[----:B-1----:R-:W-:Y:S01]  /*44110*/  LEA R16, P6, R2, R3, 0x1 ;  /* 0x0000000302107211 */ /* 0x002fe200078c08ff */
[----:B------:R-:W-:-:S02]  /*44120*/  IMAD R9, R29, 0x2, R2 ;  /* 0x000000021d097824 */ /* 0x000fc400078e0202 */
[----:B------:R5:W-:Y:S01]  /*44130*/  @P4 STG.E.U16 [R20.64], R6 ;  /* 0x0000000614004986 */ /* 0x000be2000c10150a */
[----:B------:R-:W-:Y:S01]  /*44140*/  LEA.HI.X.SX32 R17, R2, R0, 0x1, P6 ;  /* 0x0000000002117211 */ /* 0x000fe200030f0eff */
[----:B------:R-:W-:Y:S01]  /*44150*/  IMAD R2, R29, 0x2, R9 ;  /* 0x000000021d027824 */ /* 0x000fe200078e0209 */
[----:B------:R-:W-:Y:S02]  /*44160*/  ISETP.LT.AND P5, PT, R4, c[0x0][0x17c], !P0 ;  /* 0x00005f0004007a0c */ /* 0x000fe400047a1270 */
[----:B------:R-:W-:Y:S02]  /*44170*/  LEA R4, P6, R9, R3, 0x1 ;  /* 0x0000000309047211 */ /* 0x000fe400078c08ff */
[----:B-----5:R-:W-:Y:S01]  /*44180*/  PRMT R6, R27, 0x7632, R6 ;  /* 0x000076321b067816 */ /* 0x020fe20000000006 */
[----:B------:R-:W2:Y:S04]  /*44190*/  LDL.LU R20, [R1] ;  /* 0x0000000001147983 */ /* 0x000ea80000300800 */
[----:B------:R0:W-:Y:S01]  /*441a0*/  @P3 STG.E.U16 [R16.64], R6 ;  /* 0x0000000610003986 */ /* 0x0001e2000c10150a */
[----:B------:R-:W-:-:S02]  /*441b0*/  ISETP.LT.AND P3, PT, R5, c[0x0][0x17c], !P0 ;  /* 0x00005f0005007a0c */ /* 0x000fc40004761270 */
[----:B------:R-:W-:Y:S01]  /*441c0*/  LEA.HI.X.SX32 R5, R9, R0, 0x1, P6 ;  /* 0x0000000009057211 */ /* 0x000fe200030f0eff */
[----:B------:R-:W3:Y:S01]  /*441d0*/  LDL R25, [R1+0xdc] ;  /* 0x0000dc0001197983 */ /* 0x000ee20000100800 */
[----:B------:R-:W-:Y:S02]  /*441e0*/  PRMT R9, R6, 0x7632, R9 ;  /* 0x0000763206097816 */ /* 0x000fe40000000009 */
[----:B------:R-:W-:Y:S01]  /*441f0*/  PRMT R10, R10, 0x7632, R10 ;  /* 0x000076320a0a7816 */ /* 0x000fe2000000000a */
[----:B------:R-:W4:Y:S01]  /*44200*/  LDL R22, [R1+0x7c] ;  /* 0x00007c0001167983 */ /* 0x000f220000100800 */
[----:B0-----:R-:W-:-:S03]  /*44210*/  LEA R16, P6, R2, R3, 0x1 ;  /* 0x0000000302107211 */ /* 0x001fc600078c08ff */
[----:B------:R-:W5:Y:S01]  /*44220*/  LDL.LU R27, [R1+0x10] ;  /* 0x00001000011b7983 */ /* 0x000f620000300800 */
[----:B------:R-:W-:-:S03]  /*44230*/  LEA.HI.X.SX32 R17, R2, R0, 0x1, P6 ;  /* 0x0000000002117211 */ /* 0x000fc600030f0eff */
[----:B------:R-:W5:Y:S04]  /*44240*/  LDL R21, [R1+0x17c] ;  /* 0x00017c0001157983 */ /* 0x000f680000100800 */
[----:B------:R-:W5:Y:S04]  /*44250*/  LDL.LU R24, [R1+0x14] ;  /* 0x0000140001187983 */ /* 0x000f680000300800 */
[----:B------:R-:W5:Y:S04]  /*44260*/  LDL R23, [R1+0x1dc] ;  /* 0x0001dc0001177983 */ /* 0x000f680000100800 */
[----:B------:R-:W-:Y:S04]  /*44270*/  @P1 STG.E.U16 [R4.64], R9 ;  /* 0x0000000904001986 */ /* 0x000fe8000c10150a */
[----:B------:R-:W5:Y:S04]  /*44280*/  LDL.LU R26, [R1+0x18] ;  /* 0x00001800011a7983 */ /* 0x000f680000300800 */
[----:B------:R0:W-:Y:S04]  /*44290*/  @P2 STG.E.U16 [R16.64], R10 ;  /* 0x0000000a10002986 */ /* 0x0001e8000c10150a */
[----:B0-----:R-:W5:Y:S01]  /*442a0*/  LDL.LU R17, [R1+0x4] ;  /* 0x0000040001117983 */ /* 0x001f620000300800 */
[----:B------:R-:W-:Y:S01]  /*442b0*/  IMAD R6, R29, 0x2, R2 ;  /* 0x000000021d067824 */ /* 0x000fe200078e0202 */
[----:B------:R-:W-:-:S03]  /*442c0*/  ISETP.LT.AND P4, PT, R12, c[0x0][0x17c], !P0 ;  /* 0x00005f000c007a0c */ /* 0x000fc60004781270 */
[C---:B------:R-:W-:Y:S01]  /*442d0*/  IMAD R2, R29.reuse, 0x2, R6 ;  /* 0x000000021d027824 */ /* 0x040fe200078e0206 */
[-C--:B------:R-:W-:Y:S02]  /*442e0*/  LEA R4, P6, R6, R3.reuse, 0x1 ;  /* 0x0000000306047211 */ /* 0x080fe400078c08ff */
[----:B------:R-:W-:Y:S02]  /*442f0*/  ISETP.LT.AND P1, PT, R8, c[0x0][0x17c], !P0 ;  /* 0x00005f0008007a0c */ /* 0x000fe40004721270 */
[-C--:B------:R-:W-:Y:S01]  /*44300*/  LEA.HI.X.SX32 R5, R6, R0.reuse, 0x1, P6 ;  /* 0x0000000006057211 */ /* 0x080fe200030f0eff */
[C---:B------:R-:W-:Y:S01]  /*44310*/  IMAD R6, R29.reuse, 0x2, R2 ;  /* 0x000000021d067824 */ /* 0x040fe200078e0202 */
[----:B------:R-:W-:Y:S02]  /*44320*/  PRMT R14, R14, 0x7632, R14 ;  /* 0x000076320e0e7816 */ /* 0x000fe4000000000e */
[----:B------:R-:W-:Y:S02]  /*44330*/  LEA R8, P6, R2, R3, 0x1 ;  /* 0x0000000302087211 */ /* 0x000fe400078c08ff */
[----:B------:R-:W-:Y:S01]  /*44340*/  PRMT R18, R18, 0x7632, R18 ;  /* 0x0000763212127816 */ /* 0x000fe20000000012 */
[----:B------:R0:W-:Y:S01]  /*44350*/  @P5 STG.E.U16 [R4.64], R14 ;  /* 0x0000000e04005986 */ /* 0x0001e2000c10150a */
[----:B------:R-:W-:Y:S01]  /*44360*/  LEA.HI.X.SX32 R9, R2, R0, 0x1, P6 ;  /* 0x0000000002097211 */ /* 0x000fe200030f0eff */
[----:B------:R-:W-:-:S04]  /*44370*/  IMAD R2, R29, 0x2, R6 ;  /* 0x000000021d027824 */ /* 0x000fc800078e0206 */
[----:B------:R1:W-:Y:S01]  /*44380*/  @P4 STG.E.U16 [R8.64], R18 ;  /* 0x0000001208004986 */ /* 0x0003e2000c10150a */
[----:B0-----:R-:W-:-:S04]  /*44390*/  LEA R4, P6, R6, R3, 0x1 ;  /* 0x0000000306047211 */ /* 0x001fc800078c08ff */
[----:B------:R-:W-:Y:S02]  /*443a0*/  LEA.HI.X.SX32 R5, R6, R0, 0x1, P6 ;  /* 0x0000000006057211 */ /* 0x000fe400030f0eff */
[----:B-1----:R-:W-:-:S04]  /*443b0*/  LEA R8, P6, R2, R3, 0x1 ;  /* 0x0000000302087211 */ /* 0x002fc800078c08ff */
[----:B------:R-:W-:Y:S02]  /*443c0*/  LEA.HI.X.SX32 R9, R2, R0, 0x1, P6 ;  /* 0x0000000002097211 */ /* 0x000fe400030f0eff */
[----:B--2---:R-:W-:Y:S02]  /*443d0*/  ISETP.LT.AND P4, PT, R20, c[0x0][0x17c], !P0 ;  /* 0x00005f0014007a0c */ /* 0x004fe40004781270 */
[----:B------:R-:W2:Y:S04]  /*443e0*/  LDL R20, [R1+0x22c] ;  /* 0x00022c0001147983 */ /* 0x000ea80000100800 */
[----:B---3--:R0:W-:Y:S04]  /*443f0*/  @P3 STG.E.U16 [R4.64], R25 ;  /* 0x0000001904003986 */ /* 0x0081e8000c10150a */
[----:B----4-:R1:W-:Y:S04]  /*44400*/  @P1 STG.E.U16 [R8.64], R22 ;  /* 0x0000001608001986 */ /* 0x0103e8000c10150a */
[----:B0-----:R-:W3:Y:S01]  /*44410*/  LDL.LU R25, [R1+0x1c] ;  /* 0x00001c0001197983 */ /* 0x001ee20000300800 */
[----:B-----5:R-:W-:-:S03]  /*44420*/  ISETP.LT.AND P1, PT, R27, c[0x0][0x17c], !P0 ;  /* 0x00005f001b007a0c */ /* 0x020fc60004721270 */
[----:B------:R-:W4:Y:S01]  /*44430*/  LDL R16, [R1+0x21c] ;  /* 0x00021c0001107983 */ /* 0x000f220000100800 */
[----:B------:R-:W-:-:S03]  /*44440*/  ISETP.LT.AND P3, PT, R17, c[0x0][0x17c], !P0 ;  /* 0x00005f0011007a0c */ /* 0x000fc60004761270 */
[----:B------:R-:W5:Y:S04]  /*44450*/  LDL.LU R17, [R1+0x20] ;  /* 0x0000200001117983 */ /* 0x000f680000300800 */
[----:B------:R-:W5:Y:S01]  /*44460*/  LDL R27, [R1+0x20c] ;  /* 0x00020c00011b7983 */ /* 0x000f620000100800 */
[----:B------:R-:W-:Y:S01]  /*44470*/  IMAD R6, R29, 0x2, R2 ;  /* 0x000000021d067824 */ /* 0x000fe200078e0202 */
[----:B------:R-:W-:Y:S02]  /*44480*/  ISETP.LT.AND P2, PT, R13, c[0x0][0x17c], !P0 ;  /* 0x00005f000d007a0c */ /* 0x000fe40004741270 */
[----:B------:R-:W-:Y:S01]  /*44490*/  ISETP.LT.AND P5, PT, R28, c[0x0][0x17c], !P0 ;  /* 0x00005f001c007a0c */ /* 0x000fe200047a1270 */
[C---:B------:R-:W-:Y:S01]  /*444a0*/  IMAD R2, R29.reuse, 0x2, R6 ;  /* 0x000000021d027824 */ /* 0x040fe200078e0206 */
[CC--:B------:R-:W-:Y:S01]  /*444b0*/  LEA R4, P6, R6.reuse, R3.reuse, 0x1 ;  /* 0x0000000306047211 */ /* 0x0c0fe200078c08ff */
[----:B-1----:R-:W5:Y:S03]  /*444c0*/  LDL.LU R22, [R1+0x24] ;  /* 0x0000240001167983 */ /* 0x002f660000300800 */
[----:B------:R-:W-:Y:S01]  /*444d0*/  LEA.HI.X.SX32 R5, R6, R0, 0x1, P6 ;  /* 0x0000000006057211 */ /* 0x000fe200030f0eff */
[----:B------:R-:W-:Y:S01]  /*444e0*/  IMAD R6, R29, 0x2, R2 ;  /* 0x000000021d067824 */ /* 0x000fe200078e0202 */
[----:B------:R-:W-:-:S03]  /*444f0*/  LEA R8, P6, R2, R3, 0x1 ;  /* 0x0000000302087211 */ /* 0x000fc600078c08ff */
[----:B------:R0:W-:Y:S01]  /*44500*/  @P2 STG.E.U16 [R4.64], R21 ;  /* 0x0000001504002986 */ /* 0x0001e2000c10150a */
[----:B------:R-:W-:Y:S01]  /*44510*/  LEA.HI.X.SX32 R9, R2, R0, 0x1, P6 ;  /* 0x0000000002097211 */ /* 0x000fe200030f0eff */
[----:B------:R-:W-:Y:S01]  /*44520*/  IMAD R2, R29, 0x2, R6 ;  /* 0x000000021d027824 */ /* 0x000fe200078e0206 */
[----:B------:R-:W-:Y:S02]  /*44530*/  ISETP.LT.AND P2, PT, R24, c[0x0][0x17c], !P0 ;  /* 0x00005f0018007a0c */ /* 0x000fe40004741270 */
[----:B------:R-:W5:Y:S04]  /*44540*/  LDL R24, [R1+0x1bc] ;  /* 0x0001bc0001187983 */ /* 0x000f680000100800 */
[----:B------:R1:W-:Y:S01]  /*44550*/  @P5 STG.E.U16 [R8.64], R23 ;  /* 0x0000001708005986 */ /* 0x0003e2000c10150a */
[----:B0-----:R-:W-:-:S03]  /*44560*/  LEA R4, P6, R6, R3, 0x1 ;  /* 0x0000000306047211 */ /* 0x001fc600078c08ff */
[----:B------:R-:W5:Y:S01]  /*44570*/  LDL.LU R21, [R1+0x28] ;  /* 0x0000280001157983 */ /* 0x000f620000300800 */
[----:B------:R-:W-:Y:S02]  /*44580*/  ISETP.LT.AND P5, PT, R26, c[0x0][0x17c], !P0 ;  /* 0x00005f001a007a0c */ /* 0x000fe400047a1270 */
[-C--:B------:R-:W-:Y:S01]  /*44590*/  LEA.HI.X.SX32 R5, R6, R0.reuse, 0x1, P6 ;  /* 0x0000000006057211 */ /* 0x080fe200030f0eff */
[----:B------:R-:W5:Y:S01]  /*445a0*/  LDL R26, [R1+0x1fc] ;  /* 0x0001fc00011a7983 */ /* 0x000f620000100800 */
[----:B------:R-:W-:Y:S01]  /*445b0*/  IMAD R6, R29, 0x2, R2 ;  /* 0x000000021d067824 */ /* 0x000fe200078e0202 */
[C---:B-1----:R-:W-:Y:S02]  /*445c0*/  LEA R8, P6, R2.reuse, R3, 0x1 ;  /* 0x0000000302087211 */ /* 0x042fe400078c08ff */
[----:B------:R-:W5:Y:S02]  /*445d0*/  LDL.LU R23, [R1+0x2c] ;  /* 0x00002c0001177983 */ /* 0x000f640000300800 */
[----:B------:R-:W-:-:S02]  /*445e0*/  LEA.HI.X.SX32 R9, R2, R0, 0x1, P6 ;  /* 0x0000000002097211 */ /* 0x000fc400030f0eff */
[----:B------:R-:W5:Y:S04]  /*445f0*/  LDL.LU R18, [R1+0x18c] ;  /* 0x00018c0001127983 */ /* 0x000f680000300800 */
[----:B--2---:R0:W-:Y:S02]  /*44600*/  @P4 STG.E.U16 [R4.64], R20 ;  /* 0x0000001404004986 */ /* 0x0041e4000c10150a */
[C---:B0-----:R-:W-:Y:S02]  /*44610*/  LEA R4, P6, R6.reuse, R3, 0x1 ;  /* 0x0000000306047211 */ /* 0x041fe400078c08ff */
[----:B------:R-:W2:Y:S02]  /*44620*/  LDL R20, [R1+0x1ec] ;  /* 0x0001ec0001147983 */ /* 0x000ea40000100800 */
[----:B------:R-:W-:-:S02]  /*44630*/  LEA.HI.X.SX32 R5, R6, R0, 0x1, P6 ;  /* 0x0000000006057211 */ /* 0x000fc400030f0eff */
[----:B---3--:R-:W-:Y:S02]  /*44640*/  ISETP.LT.AND P4, PT, R25, c[0x0][0x17c], !P0 ;  /* 0x00005f0019007a0c */ /* 0x008fe40004781270 */
[----:B------:R-:W3:Y:S04]  /*44650*/  LDL.LU R25, [R1+0x30] ;  /* 0x0000300001197983 */ /* 0x000ee80000300800 */
[----:B----4-:R-:W-:Y:S04]  /*44660*/  @P3 STG.E.U16 [R8.64], R16 ;  /* 0x0000001008003986 */ /* 0x010fe8000c10150a */
[----:B-----5:R0:W-:Y:S04]  /*44670*/  @P1 STG.E.U16 [R4.64], R27 ;  /* 0x0000001b04001986 */ /* 0x0201e8000c10150a */
[----:B0-----:R-:W4:Y:S01]  /*44680*/  LDL.LU R27, [R1+0x34] ;  /* 0x00003400011b7983 */ /* 0x001f220000300800 */
[----:B------:R-:W-:-:S04]  /*44690*/  IMAD R2, R29, 0x2, R6 ;  /* 0x000000021d027824 */ /* 0x000fc800078e0206 */
[C---:B------:R-:W-:Y:S01]  /*446a0*/  IMAD R6, R29.reuse, 0x2, R2 ;  /* 0x000000021d067824 */ /* 0x040fe200078e0202 */
[-C--:B------:R-:W-:Y:S02]  /*446b0*/  LEA R8, P6, R2, R3.reuse, 0x1 ;  /* 0x0000000302087211 */ /* 0x080fe400078c08ff */
[----:B------:R-:W-:Y:S02]  /*446c0*/  ISETP.LT.AND P1, PT, R22, c[0x0][0x17c], !P0 ;  /* 0x00005f0016007a0c */ /* 0x000fe40004721270 */
[-C--:B------:R-:W-:Y:S01]  /*446d0*/  LEA.HI.X.SX32 R9, R2, R0.reuse, 0x1, P6 ;  /* 0x0000000002097211 */ /* 0x080fe200030f0eff */
[----:B------:R-:W5:Y:S01]  /*446e0*/  LDL R22, [R1+0x19c] ;  /* 0x00019c0001167983 */ /* 0x000f620000100800 */
[C---:B------:R-:W-:Y:S01]  /*446f0*/  LEA R4, P6, R6.reuse, R3, 0x1 ;  /* 0x0000000306047211 */ /* 0x040fe200078c08ff */
[C---:B------:R-:W-:Y:S02]  /*44700*/  IMAD R2, R29.reuse, 0x2, R6 ;  /* 0x000000021d027824 */ /* 0x040fe400078e0206 */
[----:B------:R0:W-:Y:S01]  /*44710*/  @P2 STG.E.U16 [R8.64], R24 ;  /* 0x0000001808002986 */ /* 0x0001e2000c10150a */
[----:B------:R-:W-:Y:S01]  /*44720*/  LEA.HI.X.SX32 R5, R6, R0, 0x1, P6 ;  /* 0x0000000006057211 */ /* 0x000fe200030f0eff */
[----:B------:R-:W-:Y:S01]  /*44730*/  IMAD R6, R29, 0x2, R2 ;  /* 0x000000021d067824 */ /* 0x000fe200078e0202 */
[----:B------:R-:W-:-:S02]  /*44740*/  ISETP.LT.AND P3, PT, R17, c[0x0][0x17c], !P0 ;  /* 0x00005f0011007a0c */ /* 0x000fc40004761270 */
[----:B------:R-:W-:Y:S01]  /*44750*/  ISETP.LT.AND P2, PT, R21, c[0x0][0x17c], !P0 ;  /* 0x00005f0015007a0c */ /* 0x000fe20004741270 */
[----:B------:R1:W-:Y:S04]  /*44760*/  @P5 STG.E.U16 [R4.64], R26 ;  /* 0x0000001a04005986 */ /* 0x0003e8000c10150a */
[----:B0-----:R-:W5:Y:S01]  /*44770*/  LDL.LU R24, [R1+0x38] ;  /* 0x0000380001187983 */ /* 0x001f620000300800 */
[----:B------:R-:W-:-:S03]  /*44780*/  LEA R8, P6, R2, R3, 0x1 ;  /* 0x0000000302087211 */ /* 0x000fc600078c08ff */
[----:B------:R-:W5:Y:S01]  /*44790*/  LDL R17, [R1+0x1cc] ;  /* 0x0001cc0001117983 */ /* 0x000f620000100800 */
[----:B------:R-:W-:-:S03]  /*447a0*/  LEA.HI.X.SX32 R9, R2, R0, 0x1, P6 ;  /* 0x0000000002097211 */ /* 0x000fc600030f0eff */
[----:B-1----:R-:W5:Y:S01]  /*447b0*/  LDL.LU R26, [R1+0x3c] ;  /* 0x00003c00011a7983 */ /* 0x002f620000300800 */
[----:B------:R-:W-:-:S03]  /*447c0*/  LEA R4, P6, R6, R3, 0x1 ;  /* 0x0000000306047211 */ /* 0x000fc600078c08ff */
[----:B------:R-:W5:Y:S01]  /*447d0*/  LDL R21, [R1+0x1ac] ;  /* 0x0001ac0001157983 */ /* 0x000f620000100800 */
[----:B------:R-:W-:-:S03]  /*447e0*/  ISETP.LT.AND P5, PT, R23, c[0x0][0x17c], !P0 ;  /* 0x00005f0017007a0c */ /* 0x000fc600047a1270 */
[----:B------:R-:W5:Y:S01]  /*447f0*/  LDL.LU R23, [R1+0x40] ;  /* 0x0000400001177983 */ /* 0x000f620000300800 */
[----:B------:R-:W-:-:S03]  /*44800*/  LEA.HI.X.SX32 R5, R6, R0, 0x1, P6 ;  /* 0x0000000006057211 */ /* 0x000fc600030f0eff */
[----:B------:R-:W5:Y:S04]  /*44810*/  LDL R14, [R1+0x13c] ;  /* 0x00013c00010e7983 */ /* 0x000f680000100800 */
[----:B--2---:R0:W-:Y:S01]  /*44820*/  @P4 STG.E.U16 [R8.64], R20 ;  /* 0x0000001408004986 */ /* 0x0041e2000c10150a */
[----:B---3--:R-:W-:-:S03]  /*44830*/  ISETP.LT.AND P4, PT, R25, c[0x0][0x17c], !P0 ;  /* 0x00005f0019007a0c */ /* 0x008fc60004781270 */
[----:B------:R-:W2:Y:S04]  /*44840*/  LDL.LU R25, [R1+0x44] ;  /* 0x0000440001197983 */ /* 0x000ea80000300800 */
[----:B------:R1:W-:Y:S04]  /*44850*/  @P3 STG.E.U16 [R4.64], R18 ;  /* 0x0000001204003986 */ /* 0x0003e8000c10150a */
[----:B0-----:R-:W3:Y:S01]  /*44860*/  LDL.LU R20, [R1+0x14c] ;  /* 0x00014c0001147983 */ /* 0x001ee20000300800 */
[----:B----4-:R-:W-:-:S03]  /*44870*/  ISETP.LT.AND P3, PT, R27, c[0x0][0x17c], !P0 ;  /* 0x00005f001b007a0c */ /* 0x010fc60004761270 */
[----:B------:R-:W4:Y:S01]  /*44880*/  LDL.LU R27, [R1+0x50] ;  /* 0x00005000011b7983 */ /* 0x000f220000300800 */
[----:B------:R-:W-:-:S03]  /*44890*/  IMAD R2, R29, 0x2, R6 ;  /* 0x000000021d027824 */ /* 0x000fc600078e0206 */
[----:B------:R-:W4:Y:S01]  /*448a0*/  LDL.LU R16, [R1+0x16c] ;  /* 0x00016c0001107983 */ /* 0x000f220000300800 */
[----:B------:R-:W-:Y:S01]  /*448b0*/  IMAD R6, R29, 0x2, R2 ;  /* 0x000000021d067824 */ /* 0x000fe200078e0202 */
[----:B------:R-:W-:-:S04]  /*448c0*/  LEA R8, P6, R2, R3, 0x1 ;  /* 0x0000000302087211 */ /* 0x000fc800078c08ff */
[----:B------:R-:W-:Y:S01]  /*448d0*/  LEA.HI.X.SX32 R9, R2, R0, 0x1, P6 ;  /* 0x0000000002097211 */ /* 0x000fe200030f0eff */
[----:B------:R-:W-:Y:S01]  /*448e0*/  IMAD R2, R29, 0x2, R6 ;  /* 0x000000021d027824 */ /* 0x000fe200078e0206 */
[----:B-1----:R-:W-:-:S03]  /*448f0*/  LEA R4, P6, R6, R3, 0x1 ;  /* 0x0000000306047211 */ /* 0x002fc600078c08ff */
[----:B-----5:R0:W-:Y:S01]  /*44900*/  @P1 STG.E.U16 [R8.64], R22 ;  /* 0x0000001608001986 */ /* 0x0201e2000c10150a */
[-C--:B------:R-:W-:Y:S01]  /*44910*/  LEA.HI.X.SX32 R5, R6, R0.reuse, 0x1, P6 ;  /* 0x0000000006057211 */ /* 0x080fe200030f0eff */
[----:B------:R-:W-:Y:S01]  /*44920*/  IMAD R6, R29, 0x2, R2 ;  /* 0x000000021d067824 */ /* 0x000fe200078e0202 */
[----:B0-----:R-:W-:Y:S02]  /*44930*/  LEA R8, P6, R2, R3, 0x1 ;  /* 0x0000000302087211 */ /* 0x001fe400078c08ff */
[----:B------:R-:W-:Y:S02]  /*44940*/  ISETP.LT.AND P1, PT, R24, c[0x0][0x17c], !P0 ;  /* 0x00005f0018007a0c */ /* 0x000fe40004721270 */
[----:B------:R-:W5:Y:S01]  /*44950*/  LDL.LU R24, [R1+0x54] ;  /* 0x0000540001187983 */ /* 0x000f620000300800 */
[----:B------:R-:W-:-:S03]  /*44960*/  LEA.HI.X.SX32 R9, R2, R0, 0x1, P6 ;  /* 0x0000000002097211 */ /* 0x000fc600030f0eff */
[----:B------:R-:W5:Y:S01]  /*44970*/  LDL.LU R22, [R1+0x15c] ;  /* 0x00015c0001167983 */ /* 0x000f620000300800 */
[----:B------:R-:W-:-:S03]  /*44980*/  IMAD R2, R29, 0x2, R6 ;  /* 0x000000021d027824 */ /* 0x000fc600078e0206 */
[----:B------:R0:W-:Y:S01]  /*44990*/  @P2 STG.E.U16 [R4.64], R17 ;  /* 0x0000001104002986 */ /* 0x0001e2000c10150a */
[----:B------:R-:W-:-:S03]  /*449a0*/  ISETP.LT.AND P2, PT, R26, c[0x0][0x17c], !P0 ;  /* 0x00005f001a007a0c */ /* 0x000fc60004741270 */
[----:B------:R-:W5:Y:S04]  /*449b0*/  LDL.LU R26, [R1+0x60] ;  /* 0x00006000011a7983 */ /* 0x000f680000300800 */
[----:B------:R1:W-:Y:S01]  /*449c0*/  @P5 STG.E.U16 [R8.64], R21 ;  /* 0x0000001508005986 */ /* 0x0003e2000c10150a */
[CC--:B0-----:R-:W-:Y:S02]  /*449d0*/  LEA R4, P6, R6.reuse, R3.reuse, 0x1 ;  /* 0x0000000306047211 */ /* 0x0c1fe400078c08ff */
[----:B------:R-:W-:Y:S02]  /*449e0*/  ISETP.LT.AND P5, PT, R23, c[0x0][0x17c], !P0 ;  /* 0x00005f0017007a0c */ /* 0x000fe400047a1270 */
[----:B------:R-:W-:Y:S01]  /*449f0*/  LEA.HI.X.SX32 R5, R6, R0, 0x1, P6 ;  /* 0x0000000006057211 */ /* 0x000fe200030f0eff */
[----:B-1----:R-:W5:Y:S01]  /*44a00*/  LDL R21, [R1+0x10c] ;  /* 0x00010c0001157983 */ /* 0x002f620000100800 */
[----:B------:R-:W-:-:S03]  /*44a10*/  LEA R8, P6, R2, R3, 0x1 ;  /* 0x0000000302087211 */ /* 0x000fc600078c08ff */
[----:B------:R-:W5:Y:S01]  /*44a20*/  LDL.LU R23, [R1+0x64] ;  /* 0x0000640001177983 */ /* 0x000f620000300800 */
[----:B------:R-:W-:-:S03]  /*44a30*/  LEA.HI.X.SX32 R9, R2, R0, 0x1, P6 ;  /* 0x0000000002097211 */ /* 0x000fc600030f0eff */
[----:B------:R-:W5:Y:S04]  /*44a40*/  LDL.LU R17, [R1+0x12c] ;  /* 0x00012c0001117983 */ /* 0x000f680000300800 */
[----:B------:R0:W-:Y:S01]  /*44a50*/  @P4 STG.E.U16 [R4.64], R14 ;  /* 0x0000000e04004986 */ /* 0x0001e2000c10150a */
[----:B--2---:R-:W-:-:S03]  /*44a60*/  ISETP.LT.AND P4, PT, R25, c[0x0][0x17c], !P0 ;  /* 0x00005f0019007a0c */ /* 0x004fc60004781270 */
[----:B------:R-:W2:Y:S04]  /*44a70*/  LDL.LU R25, [R1+0x68] ;  /* 0x0000680001197983 */ /* 0x000ea80000300800 */
[----:B------:R-:W2:Y:S04]  /*44a80*/  LDL.LU R28, [R1+0x11c] ;  /* 0x00011c00011c7983 */ /* 0x000ea80000300800 */
[----:B---3--:R1:W-:Y:S01]  /*44a90*/  @P3 STG.E.U16 [R8.64], R20 ;  /* 0x0000001408003986 */ /* 0x0083e2000c10150a */
[----:B----4-:R-:W-:-:S03]  /*44aa0*/  ISETP.LT.AND P3, PT, R27, c[0x0][0x17c], !P0 ;  /* 0x00005f001b007a0c */ /* 0x010fc60004761270 */
[----:B------:R-:W3:Y:S01]  /*44ab0*/  LDL.LU R27, [R1+0x6c] ;  /* 0x00006c00011b7983 */ /* 0x000ee20000300800 */
[----:B------:R-:W-:-:S03]  /*44ac0*/  IMAD R6, R29, 0x2, R2 ;  /* 0x000000021d067824 */ /* 0x000fc600078e0202 */
[----:B0-----:R-:W4:Y:S01]  /*44ad0*/  LDL.LU R14, [R1+0xfc] ;  /* 0x0000fc00010e7983 */ /* 0x001f220000300800 */
[----:B------:R-:W-:Y:S01]  /*44ae0*/  IMAD R2, R29, 0x2, R6 ;  /* 0x000000021d027824 */ /* 0x000fe200078e0206 */
[----:B------:R-:W-:-:S04]  /*44af0*/  LEA R4, P6, R6, R3, 0x1 ;  /* 0x0000000306047211 */ /* 0x000fc800078c08ff */
[----:B------:R-:W-:Y:S01]  /*44b00*/  LEA.HI.X.SX32 R5, R6, R0, 0x1, P6 ;  /* 0x0000000006057211 */ /* 0x000fe200030f0eff */
[----:B------:R-:W-:Y:S01]  /*44b10*/  IMAD R6, R29, 0x2, R2 ;  /* 0x000000021d067824 */ /* 0x000fe200078e0202 */
[----:B-1----:R-:W-:-:S03]  /*44b20*/  LEA R8, P6, R2, R3, 0x1 ;  /* 0x0000000302087211 */ /* 0x002fc600078c08ff */
[----:B------:R0:W-:Y:S01]  /*44b30*/  @P1 STG.E.U16 [R4.64], R16 ;  /* 0x0000001004001986 */ /* 0x0001e2000c10150a */
[----:B------:R-:W-:Y:S01]  /*44b40*/  LEA.HI.X.SX32 R9, R2, R0, 0x1, P6 ;  /* 0x0000000002097211 */ /* 0x000fe200030f0eff */
[----:B------:R-:W-:Y:S01]  /*44b50*/  IMAD R2, R29, 0x2, R6 ;  /* 0x000000021d027824 */ /* 0x000fe200078e0206 */
[----:B0-----:R-:W-:-:S04]  /*44b60*/  LEA R4, P6, R6, R3, 0x1 ;  /* 0x0000000306047211 */ /* 0x001fc800078c08ff */
[----:B------:R-:W-:Y:S01]  /*44b70*/  LEA.HI.X.SX32 R5, R6, R0, 0x1, P6 ;  /* 0x0000000006057211 */ /* 0x000fe200030f0eff */
[----:B------:R-:W-:Y:S01]  /*44b80*/  IMAD R6, R29, 0x2, R2 ;  /* 0x000000021d067824 */ /* 0x000fe200078e0202 */
[----:B-----5:R0:W-:Y:S02]  /*44b90*/  @P2 STG.E.U16 [R8.64], R22 ;  /* 0x0000001608002986 */ /* 0x0201e4000c10150a */
[----:B0-----:R-:W-:-:S04]  /*44ba0*/  LEA R8, P6, R2, R3, 0x1 ;  /* 0x0000000302087211 */ /* 0x001fc800078c08ff */
[----:B------:R-:W-:Y:S01]  /*44bb0*/  LEA.HI.X.SX32 R9, R2, R0, 0x1, P6 ;  /* 0x0000000002097211 */ /* 0x000fe200030f0eff */
[----:B------:R-:W-:Y:S01]  /*44bc0*/  IMAD R2, R29, 0x2, R6 ;  /* 0x000000021d027824 */ /* 0x000fe200078e0206 */
[----:B------:R0:W-:Y:S01]  /*44bd0*/  @P5 STG.E.U16 [R4.64], R21 ;  /* 0x0000001504005986 */ /* 0x0001e2000c10150a */
[----:B------:R-:W-:Y:S02]  /*44be0*/  ISETP.LT.AND P1, PT, R24, c[0x0][0x17c], !P0 ;  /* 0x00005f0018007a0c */ /* 0x000fe40004721270 */
[----:B------:R-:W-:Y:S01]  /*44bf0*/  ISETP.LT.AND P2, PT, R26, c[0x0][0x17c], !P0 ;  /* 0x00005f001a007a0c */ /* 0x000fe20004741270 */
[----:B------:R-:W5:Y:S04]  /*44c00*/  LDL.LU R24, [R1+0xec] ;  /* 0x0000ec0001187983 */ /* 0x000f680000300800 */
[----:B------:R1:W-:Y:S01]  /*44c10*/  @P4 STG.E.U16 [R8.64], R17 ;  /* 0x0000001108004986 */ /* 0x0003e2000c10150a */
[----:B0-----:R-:W-:-:S03]  /*44c20*/  LEA R4, P6, R6, R3, 0x1 ;  /* 0x0000000306047211 */ /* 0x001fc600078c08ff */
[----:B------:R-:W5:Y:S01]  /*44c30*/  LDL.LU R26, [R1+0xbc] ;  /* 0x0000bc00011a7983 */ /* 0x000f620000300800 */
[----:B------:R-:W-:Y:S01]  /*44c40*/  LEA.HI.X.SX32 R5, R6, R0, 0x1, P6 ;  /* 0x0000000006057211 */ /* 0x000fe200030f0eff */
[----:B------:R-:W-:Y:S01]  /*44c50*/  IMAD R6, R29, 0x2, R2 ;  /* 0x000000021d067824 */ /* 0x000fe200078e0202 */
[----:B------:R-:W-:Y:S01]  /*44c60*/  ISETP.LT.AND P5, PT, R23, c[0x0][0x17c], !P0 ;  /* 0x00005f0017007a0c */ /* 0x000fe200047a1270 */
[----:B------:R-:W5:Y:S01]  /*44c70*/  LDL.LU R21, [R1+0xcc] ;  /* 0x0000cc0001157983 */ /* 0x000f620000300800 */
[----:B-1----:R-:W-:-:S03]  /*44c80*/  LEA R8, P6, R2, R3, 0x1 ;  /* 0x0000000302087211 */ /* 0x002fc600078c08ff */
[----:B------:R-:W5:Y:S01]  /*44c90*/  LDL.LU R23, [R1+0x5c] ;  /* 0x00005c0001177983 */ /* 0x000f620000300800 */
[----:B------:R-:W-:Y:S01]  /*44ca0*/  LEA.HI.X.SX32 R9, R2, R0, 0x1, P6 ;  /* 0x0000000002097211 */ /* 0x000fe200030f0eff */
[----:B------:R-:W-:Y:S01]  /*44cb0*/  IMAD R2, R29, 0x2, R6 ;  /* 0x000000021d027824 */ /* 0x000fe200078e0206 */
[----:B--2---:R-:W-:Y:S02]  /*44cc0*/  ISETP.LT.AND P4, PT, R25, c[0x0][0x17c], !P0 ;  /* 0x00005f0019007a0c */ /* 0x004fe40004781270 */
[----:B------:R-:W2:Y:S04]  /*44cd0*/  LDL.LU R25, [R1+0x4c] ;  /* 0x00004c0001197983 */ /* 0x000ea80000300800 */
[----:B------:R0:W-:Y:S02]  /*44ce0*/  @P3 STG.E.U16 [R4.64], R28 ;  /* 0x0000001c04003986 */ /* 0x0001e4000c10150a */
[----:B0-----:R-:W-:-:S04]  /*44cf0*/  LEA R4, P6, R6, R3, 0x1 ;  /* 0x0000000306047211 */ /* 0x001fc800078c08ff */
[----:B------:R-:W-:Y:S02]  /*44d00*/  LEA.HI.X.SX32 R5, R6, R0, 0x1, P6 ;  /* 0x0000000006057211 */ /* 0x000fe400030f0eff */
[----:B---3--:R-:W-:Y:S02]  /*44d10*/  ISETP.LT.AND P3, PT, R27, c[0x0][0x17c], !P0 ;  /* 0x00005f001b007a0c */ /* 0x008fe40004761270 */
[----:B------:R-:W3:Y:S04]  /*44d20*/  LDL.LU R27, [R1+0xc] ;  /* 0x00000c00011b7983 */ /* 0x000ee80000300800 */
[----:B------:R-:W2:Y:S04]  /*44d30*/  LDL.LU R6, [R1+0x70] ;  /* 0x0000700001067983 */ /* 0x000ea80000300800 */
[----:B----4-:R0:W-:Y:S02]  /*44d40*/  @P1 STG.E.U16 [R8.64], R14 ;  /* 0x0000000e08001986 */ /* 0x0101e4000c10150a */
[----:B0-----:R-:W-:-:S04]  /*44d50*/  LEA R8, P6, R2, R3, 0x1 ;  /* 0x0000000302087211 */ /* 0x001fc800078c08ff */
[----:B------:R-:W-:Y:S02]  /*44d60*/  LEA.HI.X.SX32 R9, R2, R0, 0x1, P6 ;  /* 0x0000000002097211 */ /* 0x000fe400030f0eff */
[----:B--2---:R-:W-:Y:S01]  /*44d70*/  ISETP.LT.AND P1, PT, R6, c[0x0][0x17c], !P0 ;  /* 0x00005f0006007a0c */ /* 0x004fe20004721270 */
[----:B------:R-:W-:Y:S02]  /*44d80*/  IMAD R6, R29, 0x2, R2 ;  /* 0x000000021d067824 */ /* 0x000fe400078e0202 */
[----:B------:R-:W2:Y:S04]  /*44d90*/  LDL.LU R2, [R1+0x74] ;  /* 0x0000740001027983 */ /* 0x000ea80000300800 */
[----:B-----5:R0:W-:Y:S02]  /*44da0*/  @P2 STG.E.U16 [R4.64], R24 ;  /* 0x0000001804002986 */ /* 0x0201e4000c10150a */
[----:B0-----:R-:W-:-:S04]  /*44db0*/  LEA R4, P6, R6, R3, 0x1 ;  /* 0x0000000306047211 */ /* 0x001fc800078c08ff */
[----:B------:R-:W-:Y:S02]  /*44dc0*/  LEA.HI.X.SX32 R5, R6, R0, 0x1, P6 ;  /* 0x0000000006057211 */ /* 0x000fe400030f0eff */
[----:B--2---:R-:W-:Y:S01]  /*44dd0*/  ISETP.LT.AND P2, PT, R2, c[0x0][0x17c], !P0 ;  /* 0x00005f0002007a0c */ /* 0x004fe20004741270 */
[----:B------:R-:W-:Y:S02]  /*44de0*/  IMAD R2, R29, 0x2, R6 ;  /* 0x000000021d027824 */ /* 0x000fe400078e0206 */
[----:B------:R-:W2:Y:S04]  /*44df0*/  LDL.LU R6, [R1+0x78] ;  /* 0x0000780001067983 */ /* 0x000ea80000300800 */
[----:B------:R0:W-:Y:S02]  /*44e00*/  @P5 STG.E.U16 [R8.64], R26 ;  /* 0x0000001a08005986 */ /* 0x0001e4000c10150a */
[----:B0-----:R-:W-:-:S04]  /*44e10*/  LEA R8, P6, R2, R3, 0x1 ;  /* 0x0000000302087211 */ /* 0x001fc800078c08ff */
[----:B------:R-:W-:Y:S01]  /*44e20*/  LEA.HI.X.SX32 R9, R2, R0, 0x1, P6 ;  /* 0x0000000002097211 */ /* 0x000fe200030f0eff */
[----:B------:R0:W-:Y:S04]  /*44e30*/  @P4 STG.E.U16 [R4.64], R21 ;  /* 0x0000001504004986 */ /* 0x0001e8000c10150a */
[----:B------:R1:W-:Y:S01]  /*44e40*/  @P3 STG.E.U16 [R8.64], R23 ;  /* 0x0000001708003986 */ /* 0x0003e2000c10150a */
[----:B------:R-:W-:Y:S02]  /*44e50*/  ISETP.LT.AND P3, PT, R7, c[0x0][0x17c], !P0 ;  /* 0x00005f0007007a0c */ /* 0x000fe40004761270 */
[----:B--2---:R-:W-:Y:S01]  /*44e60*/  ISETP.LT.AND P5, PT, R6, c[0x0][0x17c], !P0 ;  /* 0x00005f0006007a0c */ /* 0x004fe200047a1270 */
[----:B------:R-:W-:Y:S02]  /*44e70*/  IMAD R6, R29, 0x2, R2 ;  /* 0x000000021d067824 */ /* 0x000fe400078e0202 */
[----:B------:R-:W2:Y:S04]  /*44e80*/  LDL.LU R2, [R1+0x80] ;  /* 0x0000800001027983 */ /* 0x000ea80000300800 */
[----:B------:R-:W4:Y:S01]  /*44e90*/  LDL.LU R7, [R1+0xe18] ;  /* 0x000e180001077983 */ /* 0x000f220000300800 */
[----:B0-----:R-:W-:-:S04]  /*44ea0*/  LEA R4, P6, R6, R3, 0x1 ;  /* 0x0000000306047211 */ /* 0x001fc800078c08ff */
[----:B------:R-:W-:-:S05]  /*44eb0*/  LEA.HI.X.SX32 R5, R6, R0, 0x1, P6 ;  /* 0x0000000006057211 */ /* 0x000fca00030f0eff */
[----:B------:R0:W-:Y:S01]  /*44ec0*/  @P1 STG.E.U16 [R4.64], R25 ;  /* 0x0000001904001986 */ /* 0x0001e2000c10150a */
[----:B------:R-:W-:-:S03]  /*44ed0*/  ISETP.LT.AND P1, PT, R11, c[0x0][0x17c], !P0 ;  /* 0x00005f000b007a0c */ /* 0x000fc60004721270 */
[----:B------:R-:W5:Y:S01]  /*44ee0*/  LDL.LU R11, [R1+0xe14] ;  /* 0x000e1400010b7983 */ /* 0x000f620000300800 */
[----:B--2---:R-:W-:Y:S01]  /*44ef0*/  ISETP.LT.AND P4, PT, R2, c[0x0][0x17c], !P0 ;  /* 0x00005f0002007a0c */ /* 0x004fe20004781270 */
[----:B------:R-:W-:-:S04]  /*44f00*/  IMAD R2, R29, 0x2, R6 ;  /* 0x000000021d027824 */ /* 0x000fc800078e0206 */
[----:B------:R-:W-:Y:S01]  /*44f10*/  IMAD R6, R29, 0x2, R2 ;  /* 0x000000021d067824 */ /* 0x000fe200078e0202 */
[----:B-1----:R-:W-:-:S04]  /*44f20*/  LEA R8, P6, R2, R3, 0x1 ;  /* 0x0000000302087211 */ /* 0x002fc800078c08ff */
[----:B------:R-:W-:Y:S01]  /*44f30*/  LEA.HI.X.SX32 R9, R2, R0, 0x1, P6 ;  /* 0x0000000002097211 */ /* 0x000fe200030f0eff */
[----:B------:R-:W-:Y:S01]  /*44f40*/  IMAD R2, R29, 0x2, R6 ;  /* 0x000000021d027824 */ /* 0x000fe200078e0206 */
[----:B0-----:R-:W-:-:S03]  /*44f50*/  LEA R4, P6, R6, R3, 0x1 ;  /* 0x0000000306047211 */ /* 0x001fc600078c08ff */
[----:B---3--:R0:W-:Y:S01]  /*44f60*/  @P2 STG.E.U16 [R8.64], R27 ;  /* 0x0000001b08002986 */ /* 0x0081e2000c10150a */
[----:B------:R-:W-:Y:S01]  /*44f70*/  LEA.HI.X.SX32 R5, R6, R0, 0x1, P6 ;  /* 0x0000000006057211 */ /* 0x000fe200030f0eff */
[----:B------:R-:W-:Y:S01]  /*44f80*/  IMAD R6, R29, 0x2, R2 ;  /* 0x000000021d067824 */ /* 0x000fe200078e0202 */
[----:B------:R-:W-:Y:S02]  /*44f90*/  ISETP.LT.AND P2, PT, R15, c[0x0][0x17c], !P0 ;  /* 0x00005f000f007a0c */ /* 0x000fe40004741270 */
[----:B------:R-:W2:Y:S01]  /*44fa0*/  LDL.LU R15, [R1+0xe10] ;  /* 0x000e1000010f7983 */ /* 0x000ea20000300800 */
[----:B0-----:R-:W-:-:S03]  /*44fb0*/  LEA R8, P6, R2, R3, 0x1 ;  /* 0x0000000302087211 */ /* 0x001fc600078c08ff */
[----:B----4-:R0:W-:Y:S01]  /*44fc0*/  @P5 STG.E.U16 [R4.64], R7 ;  /* 0x0000000704005986 */ /* 0x0101e2000c10150a */
[----:B------:R-:W-:Y:S01]  /*44fd0*/  LEA.HI.X.SX32 R9, R2, R0, 0x1, P6 ;  /* 0x0000000002097211 */ /* 0x000fe200030f0eff */
[----:B------:R-:W-:Y:S01]  /*44fe0*/  IMAD R2, R29, 0x2, R6 ;  /* 0x000000021d027824 */ /* 0x000fe200078e0206 */
[----:B------:R-:W-:Y:S02]  /*44ff0*/  ISETP.LT.AND P5, PT, R19, c[0x0][0x17c], !P0 ;  /* 0x00005f0013007a0c */ /* 0x000fe400047a1270 */
[----:B------:R-:W3:Y:S01]  /*45000*/  LDL.LU R19, [R1+0xe0c] ;  /* 0x000e0c0001137983 */ /* 0x000ee20000300800 */
[----:B0-----:R-:W-:-:S04]  /*45010*/  LEA R4, P6, R6, R3, 0x1 ;  /* 0x0000000306047211 */ /* 0x001fc800078c08ff */
[----:B------:R-:W-:Y:S02]  /*45020*/  LEA.HI.X.SX32 R5, R6, R0, 0x1, P6 ;  /* 0x0000000006057211 */ /* 0x000fe400030f0eff */
[----:B------:R-:W4:Y:S04]  /*45030*/  LDL.LU R6, [R1+0x94] ;  /* 0x0000940001067983 */ /* 0x000f280000300800 */
[----:B-----5:R0:W-:Y:S02]  /*45040*/  @P4 STG.E.U16 [R8.64], R11 ;  /* 0x0000000b08004986 */ /* 0x0201e4000c10150a */
[----:B0-----:R-:W-:-:S04]  /*45050*/  LEA R8, P6, R2, R3, 0x1 ;  /* 0x0000000302087211 */ /* 0x001fc800078c08ff */
[----:B------:R-:W-:Y:S01]  /*45060*/  LEA.HI.X.SX32 R9, R2, R0, 0x1, P6 ;  /* 0x0000000002097211 */ /* 0x000fe200030f0eff */
[----:B--2---:R0:W-:Y:S01]  /*45070*/  @P3 STG.E.U16 [R4.64], R15 ;  /* 0x0000000f04003986 */ /* 0x0041e2000c10150a */
[----:B----4-:R-:W-:Y:S01]  /*45080*/  ISETP.LT.AND P4, PT, R6, c[0x0][0x17c], !P0 ;  /* 0x00005f0006007a0c */ /* 0x010fe20004781270 */
[----:B------:R-:W-:Y:S02]  /*45090*/  IMAD R6, R29, 0x2, R2 ;  /* 0x000000021d067824 */ /* 0x000fe400078e0202 */
[----:B------:R-:W2:Y:S04]  /*450a0*/  LDL.LU R2, [R1+0x98] ;  /* 0x0000980001027983 */ /* 0x000ea80000300800 */
[----:B0-----:R-:W4:Y:S01]  /*450b0*/  LDL.LU R5, [R1+0x9c] ;  /* 0x00009c0001057983 */ /* 0x001f220000300800 */
[----:B------:R-:W-:-:S03]  /*450c0*/  LEA R4, P6, R6, R3, 0x1 ;  /* 0x0000000306047211 */ /* 0x000fc600078c08ff */
[----:B---3--:R0:W-:Y:S01]  /*450d0*/  @P1 STG.E.U16 [R8.64], R19 ;  /* 0x0000001308001986 */ /* 0x0081e2000c10150a */
[----:B--2---:R-:W-:Y:S01]  /*450e0*/  ISETP.LT.AND P3, PT, R2, c[0x0][0x17c], !P0 ;  /* 0x00005f0002007a0c */ /* 0x004fe20004761270 */
[----:B------:R-:W-:Y:S01]  /*450f0*/  IMAD R2, R29, 0x2, R6 ;  /* 0x000000021d027824 */ /* 0x000fe200078e0206 */
[----:B----4-:R-:W-:Y:S02]  /*45100*/  ISETP.LT.AND P1, PT, R5, c[0x0][0x17c], !P0 ;  /* 0x00005f0005007a0c */ /* 0x010fe40004721270 */
[----:B------:R-:W-:Y:S02]  /*45110*/  LEA.HI.X.SX32 R5, R6, R0, 0x1, P6 ;  /* 0x0000000006057211 */ /* 0x000fe400030f0eff */
[----:B------:R-:W2:Y:S04]  /*45120*/  LDL.LU R6, [R1+0x7c] ;  /* 0x00007c0001067983 */ /* 0x000ea80000300800 */
[----:B0-----:R-:W3:Y:S01]  /*45130*/  LDL.LU R9, [R1+0xdc] ;  /* 0x0000dc0001097983 */ /* 0x001ee20000300800 */
[----:B------:R-:W-:-:S02]  /*45140*/  LEA R8, P6, R2, R3, 0x1 ;  /* 0x0000000302087211 */ /* 0x000fc400078c08ff */
[----:B--2---:R-:W-:Y:S02]  /*45150*/  PRMT R7, R6, 0x7632, R7 ;  /* 0x0000763206077816 */ /* 0x004fe40000000007 */
[----:B---3--:R-:W-:Y:S01]  /*45160*/  PRMT R10, R9, 0x7632, R10 ;  /* 0x00007632090a7816 */ /* 0x008fe2000000000a */
[----:B------:R-:W-:Y:S01]  /*45170*/  IMAD R6, R29, 0x2, R2 ;  /* 0x000000021d067824 */ /* 0x000fe200078e0202 */
[----:B------:R-:W-:Y:S02]  /*45180*/  LEA.HI.X.SX32 R9, R2, R0, 0x1, P6 ;  /* 0x0000000002097211 */ /* 0x000fe400030f0eff */
[----:B------:R-:W2:Y:S04]  /*45190*/  LDL.LU R2, [R1+0xa0] ;  /* 0x0000a00001027983 */ /* 0x000ea80000300800 */
[----:B------:R0:W-:Y:S04]  /*451a0*/  @P2 STG.E.U16 [R4.64], R10 ;  /* 0x0000000a04002986 */ /* 0x0001e8000c10150a */
[----:B0-----:R-:W3:Y:S01]  /*451b0*/  LDL.LU R5, [R1+0xa4] ;  /* 0x0000a40001057983 */ /* 0x001ee20000300800 */
[----:B------:R-:W-:-:S03]  /*451c0*/  LEA R4, P6, R6, R3, 0x1 ;  /* 0x0000000306047211 */ /* 0x000fc600078c08ff */
[----:B------:R0:W-:Y:S04]  /*451d0*/  @P5 STG.E.U16 [R8.64], R7 ;  /* 0x0000000708005986 */ /* 0x0001e8000c10150a */
[----:B0-----:R-:W4:Y:S01]  /*451e0*/  LDL.LU R9, [R1+0x17c] ;  /* 0x00017c0001097983 */ /* 0x001f220000300800 */
[----:B--2---:R-:W-:Y:S01]  /*451f0*/  ISETP.LT.AND P2, PT, R2, c[0x0][0x17c], !P0 ;  /* 0x00005f0002007a0c */ /* 0x004fe20004741270 */
[----:B------:R-:W-:Y:S01]  /*45200*/  IMAD R2, R29, 0x2, R6 ;  /* 0x000000021d027824 */ /* 0x000fe200078e0206 */
[----:B---3--:R-:W-:Y:S02]  /*45210*/  ISETP.LT.AND P5, PT, R5, c[0x0][0x17c], !P0 ;  /* 0x00005f0005007a0c */ /* 0x008fe400047a1270 */
[----:B------:R-:W-:Y:S02]  /*45220*/  LEA.HI.X.SX32 R5, R6, R0, 0x1, P6 ;  /* 0x0000000006057211 */ /* 0x000fe400030f0eff */
[----:B------:R-:W2:Y:S01]  /*45230*/  LDL.LU R6, [R1+0x1dc] ;  /* 0x0001dc0001067983 */ /* 0x000ea20000300800 */
[----:B------:R-:W-:-:S02]  /*45240*/  LEA R8, P6, R2, R3, 0x1 ;  /* 0x0000000302087211 */ /* 0x000fc400078c08ff */
[----:B----4-:R-:W-:Y:S02]  /*45250*/  PRMT R10, R9, 0x7632, R10 ;  /* 0x00007632090a7816 */ /* 0x010fe4000000000a */
[----:B------:R-:W-:-:S03]  /*45260*/  LEA.HI.X.SX32 R9, R2, R0, 0x1, P6 ;  /* 0x0000000002097211 */ /* 0x000fc600030f0eff */
[----:B------:R0:W-:Y:S01]  /*45270*/  @P4 STG.E.U16 [R4.64], R10 ;  /* 0x0000000a04004986 */ /* 0x0001e2000c10150a */
[----:B--2---:R-:W-:Y:S01]  /*45280*/  PRMT R7, R6, 0x7632, R7 ;  /* 0x0000763206077816 */ /* 0x004fe20000000007 */
[----:B------:R-:W-:Y:S02]  /*45290*/  IMAD R6, R29, 0x2, R2 ;  /* 0x000000021d067824 */ /* 0x000fe400078e0202 */
[----:B------:R-:W2:Y:S04]  /*452a0*/  LDL.LU R2, [R1+0xa8] ;  /* 0x0000a80001027983 */ /* 0x000ea80000300800 */
[----:B0-----:R-:W3:Y:S01]  /*452b0*/  LDL.LU R5, [R1+0xac] ;  /* 0x0000ac0001057983 */ /* 0x001ee20000300800 */
[----:B------:R-:W-:-:S03]  /*452c0*/  LEA R4, P6, R6, R3, 0x1 ;  /* 0x0000000306047211 */ /* 0x000fc600078c08ff */
[----:B------:R0:W-:Y:S01]  /*452d0*/  @P3 STG.E.U16 [R8.64], R7 ;  /* 0x0000000708003986 */ /* 0x0001e2000c10150a */
[----:B--2---:R-:W-:Y:S01]  /*452e0*/  ISETP.LT.AND P4, PT, R2, c[0x0][0x17c], !P0 ;  /* 0x00005f0002007a0c */ /* 0x004fe20004781270 */
[----:B------:R-:W-:Y:S01]  /*452f0*/  IMAD R2, R29, 0x2, R6 ;  /* 0x000000021d027824 */ /* 0x000fe200078e0206 */
[----:B---3--:R-:W-:Y:S02]  /*45300*/  ISETP.LT.AND P3, PT, R5, c[0x0][0x17c], !P0 ;  /* 0x00005f0005007a0c */ /* 0x008fe40004761270 */
        /* <DEDUP_REMOVED lines=44> */
[----:B------:R0:W-:Y:S01]  /*455d0*/  @P1 STG.E.U16 [R8.64], R7 ;  /* 0x0000000708001986 */ /* 0x0001e2000c10150a */
[----:B--2---:R-:W-:Y:S01]  /*455e0*/  ISETP.LT.AND P3, PT, R2, c[0x0][0x17c], !P0 ;  /* 0x00005f0002007a0c */ /* 0x004fe20004761270 */
[----:B------:R-:W-:Y:S01]  /*455f0*/  IMAD R2, R29, 0x2, R6 ;  /* 0x000000021d027824 */ /* 0x000fe200078e0206 */
[----:B---3--:R-:W-:Y:S02]  /*45600*/  ISETP.LT.AND P1, PT, R5, c[0x0][0x17c], !P0 ;  /* 0x00005f0005007a0c */ /* 0x008fe40004721270 */
[-C--:B------:R-:W-:Y:S02]  /*45610*/  LEA.HI.X.SX32 R5, R6, R0.reuse, 0x1, P6 ;  /* 0x0000000006057211 */ /* 0x080fe400030f0eff */
[----:B------:R-:W2:Y:S01]  /*45620*/  LDL.LU R6, [R1+0x19c] ;  /* 0x00019c0001067983 */ /* 0x000ea20000300800 */
[----:B------:R-:W-:Y:S02]  /*45630*/  PRMT R11, R18, 0x7632, R11 ;  /* 0x00007632120b7816 */ /* 0x000fe4000000000b */
[C---:B0-----:R-:W-:Y:S01]  /*45640*/  LEA R8, P6, R2.reuse, R3, 0x1 ;  /* 0x0000000302087211 */ /* 0x041fe200078c08ff */
[----:B------:R-:W3:Y:S03]  /*45650*/  LDL.LU R18, [R1+0xf4] ;  /* 0x0000f40001127983 */ /* 0x000ee60000300800 */
[----:B------:R-:W-:Y:S01]  /*45660*/  LEA.HI.X.SX32 R9, R2, R0, 0x1, P6 ;  /* 0x0000000002097211 */ /* 0x000fe200030f0eff */
[----:B------:R0:W-:Y:S01]  /*45670*/  @P2 STG.E.U16 [R4.64], R11 ;  /* 0x0000000b04002986 */ /* 0x0001e2000c10150a */
[----:B--2---:R-:W-:Y:S01]  /*45680*/  PRMT R7, R6, 0x7632, R7 ;  /* 0x0000763206077816 */ /* 0x004fe20000000007 */
[----:B------:R-:W-:-:S02]  /*45690*/  IMAD R6, R29, 0x2, R2 ;  /* 0x000000021d067824 */ /* 0x000fc400078e0202 */
[----:B------:R-:W2:Y:S04]  /*456a0*/  LDL.LU R2, [R1+0xd8] ;  /* 0x0000d80001027983 */ /* 0x000ea80000300800 */
[----:B0-----:R-:W4:Y:S01]  /*456b0*/  LDL.LU R5, [R1+0xe0] ;  /* 0x0000e00001057983 */ /* 0x001f220000300800 */
[----:B------:R-:W-:-:S03]  /*456c0*/  LEA R4, P6, R6, R3, 0x1 ;  /* 0x0000000306047211 */ /* 0x000fc600078c08ff */
[----:B------:R0:W-:Y:S01]  /*456d0*/  @P5 STG.E.U16 [R8.64], R7 ;  /* 0x0000000708005986 */ /* 0x0001e2000c10150a */
[----:B--2---:R-:W-:Y:S01]  /*456e0*/  ISETP.LT.AND P2, PT, R2, c[0x0][0x17c], !P0 ;  /* 0x00005f0002007a0c */ /* 0x004fe20004741270 */
[----:B------:R-:W-:Y:S01]  /*456f0*/  IMAD R2, R29, 0x2, R6 ;  /* 0x000000021d027824 */ /* 0x000fe200078e0206 */
[----:B----4-:R-:W-:Y:S02]  /*45700*/  ISETP.LT.AND P5, PT, R5, c[0x0][0x17c], !P0 ;  /* 0x00005f0005007a0c */ /* 0x010fe400047a1270 */
[----:B------:R-:W-:Y:S02]  /*45710*/  LEA.HI.X.SX32 R5, R6, R0, 0x1, P6 ;  /* 0x0000000006057211 */ /* 0x000fe400030f0eff */
[----:B------:R-:W2:Y:S04]  /*45720*/  LDL.LU R6, [R1+0x1ac] ;  /* 0x0001ac0001067983 */ /* 0x000ea80000300800 */
[----:B0-----:R-:W4:Y:S01]  /*45730*/  LDL.LU R9, [R1+0x1cc] ;  /* 0x0001cc0001097983 */ /* 0x001f220000300800 */
[----:B------:R-:W-:-:S02]  /*45740*/  LEA R8, P6, R2, R3, 0x1 ;  /* 0x0000000302087211 */ /* 0x000fc400078c08ff */
[----:B--2---:R-:W-:Y:S02]  /*45750*/  PRMT R12, R6, 0x7632, R12 ;  /* 0x00007632060c7816 */ /* 0x004fe4000000000c */
[----:B----4-:R-:W-:Y:S02]  /*45760*/  PRMT R10, R9, 0x7632, R10 ;  /* 0x00007632090a7816 */ /* 0x010fe4000000000a */
[----:B------:R-:W-:Y:S01]  /*45770*/  LEA.HI.X.SX32 R9, R2, R0, 0x1, P6 ;  /* 0x0000000002097211 */ /* 0x000fe200030f0eff */
[----:B------:R-:W-:Y:S02]  /*45780*/  IMAD R6, R29, 0x2, R2 ;  /* 0x000000021d067824 */ /* 0x000fe400078e0202 */
[----:B------:R-:W2:Y:S04]  /*45790*/  LDL.LU R2, [R1+0xe4] ;  /* 0x0000e40001027983 */ /* 0x000ea80000300800 */
[----:B------:R0:W-:Y:S04]  /*457a0*/  @P4 STG.E.U16 [R4.64], R10 ;  /* 0x0000000a04004986 */ /* 0x0001e8000c10150a */
[----:B------:R1:W-:Y:S04]  /*457b0*/  @P3 STG.E.U16 [R8.64], R12 ;  /* 0x0000000c08003986 */ /* 0x0003e8000c10150a */
[----:B0-----:R-:W4:Y:S04]  /*457c0*/  LDL.LU R5, [R1+0xf0] ;  /* 0x0000f00001057983 */ /* 0x001f280000300800 */
[----:B-1----:R-:W5:Y:S01]  /*457d0*/  LDL.LU R9, [R1+0x13c] ;  /* 0x00013c0001097983 */ /* 0x002f620000300800 */
[----:B------:R-:W-:-:S02]  /*457e0*/  LEA R4, P6, R6, R3, 0x1 ;  /* 0x0000000306047211 */ /* 0x000fc400078c08ff */
[----:B------:R-:W-:Y:S02]  /*457f0*/  PRMT R11, R20, 0x7632, R11 ;  /* 0x00007632140b7816 */ /* 0x000fe4000000000b */
[----:B------:R-:W2:Y:S01]  /*45800*/  LDL.LU R20, [R1+0x110] ;  /* 0x0001100001147983 */ /* 0x000ea20000300800 */
[----:B----4-:R-:W-:Y:S02]  /*45810*/  ISETP.LT.AND P3, PT, R5, c[0x0][0x17c], !P0 ;  /* 0x00005f0005007a0c */ /* 0x010fe40004761270 */
[----:B------:R-:W-:Y:S02]  /*45820*/  LEA.HI.X.SX32 R5, R6, R0, 0x1, P6 ;  /* 0x0000000006057211 */ /* 0x000fe400030f0eff */
[----:B-----5:R-:W-:-:S05]  /*45830*/  PRMT R7, R9, 0x7632, R7 ;  /* 0x0000763209077816 */ /* 0x020fca0000000007 */
[----:B------:R0:W-:Y:S01]  /*45840*/  @P1 STG.E.U16 [R4.64], R7 ;  /* 0x0000000704001986 */ /* 0x0001e2000c10150a */
[----:B---3--:R-:W-:-:S03]  /*45850*/  ISETP.LT.AND P1, PT, R18, c[0x0][0x17c], !P0 ;  /* 0x00005f0012007a0c */ /* 0x008fc60004721270 */
[----:B------:R-:W3:Y:S04]  /*45860*/  LDL.LU R18, [R1+0x114] ;  /* 0x0001140001127983 */ /* 0x000ee80000300800 */
[----:B0-----:R-:W4:Y:S01]  /*45870*/  LDL.LU R5, [R1+0x100] ;  /* 0x0001000001057983 */ /* 0x001f220000300800 */
[----:B--2---:R-:W-:Y:S01]  /*45880*/  ISETP.LT.AND P4, PT, R2, c[0x0][0x17c], !P0 ;  /* 0x00005f0002007a0c */ /* 0x004fe20004781270 */
[----:B------:R-:W-:-:S05]  /*45890*/  IMAD R2, R29, 0x2, R6 ;  /* 0x000000021d027824 */ /* 0x000fca00078e0206 */
[----:B------:R-:W-:Y:S01]  /*458a0*/  LEA R8, P6, R2, R3, 0x1 ;  /* 0x0000000302087211 */ /* 0x000fe200078c08ff */
[----:B------:R-:W-:-:S03]  /*458b0*/  IMAD R6, R29, 0x2, R2 ;  /* 0x000000021d067824 */ /* 0x000fc600078e0202 */
[----:B------:R-:W-:Y:S01]  /*458c0*/  LEA.HI.X.SX32 R9, R2, R0, 0x1, P6 ;  /* 0x0000000002097211 */ /* 0x000fe200030f0eff */
[----:B------:R-:W-:Y:S01]  /*458d0*/  IMAD R2, R29, 0x2, R6 ;  /* 0x000000021d027824 */ /* 0x000fe200078e0206 */
[----:B------:R-:W-:-:S03]  /*458e0*/  LEA R4, P6, R6, R3, 0x1 ;  /* 0x0000000306047211 */ /* 0x000fc600078c08ff */
[----:B------:R0:W-:Y:S01]  /*458f0*/  @P2 STG.E.U16 [R8.64], R11 ;  /* 0x0000000b08002986 */ /* 0x0001e2000c10150a */
[----:B------:R-:W-:Y:S02]  /*45900*/  PRMT R10, R16, 0x7632, R10 ;  /* 0x00007632100a7816 */ /* 0x000fe4000000000a */
[----:B------:R-:W-:Y:S01]  /*45910*/  PRMT R12, R22, 0x7632, R12 ;  /* 0x00007632160c7816 */ /* 0x000fe2000000000c */
[----:B------:R-:W2:Y:S04]  /*45920*/  LDL.LU R16, [R1+0x120] ;  /* 0x0001200001107983 */ /* 0x000ea80000300800 */
[----:B------:R-:W5:Y:S01]  /*45930*/  LDL.LU R22, [R1+0x124] ;  /* 0x0001240001167983 */ /* 0x000f620000300800 */
[----:B----4-:R-:W-:Y:S02]  /*45940*/  ISETP.LT.AND P2, PT, R5, c[0x0][0x17c], !P0 ;  /* 0x00005f0005007a0c */ /* 0x010fe40004741270 */
[----:B------:R-:W-:-:S02]  /*45950*/  LEA.HI.X.SX32 R5, R6, R0, 0x1, P6 ;  /* 0x0000000006057211 */ /* 0x000fc400030f0eff */
[----:B0-----:R-:W-:Y:S01]  /*45960*/  LEA R8, P6, R2, R3, 0x1 ;  /* 0x0000000302087211 */ /* 0x001fe200078c08ff */
[----:B------:R-:W-:-:S03]  /*45970*/  IMAD R6, R29, 0x2, R2 ;  /* 0x000000021d067824 */ /* 0x000fc600078e0202 */
[----:B------:R-:W-:Y:S02]  /*45980*/  LEA.HI.X.SX32 R9, R2, R0, 0x1, P6 ;  /* 0x0000000002097211 */ /* 0x000fe400030f0eff */
[----:B------:R-:W4:Y:S04]  /*45990*/  LDL.LU R2, [R1+0x104] ;  /* 0x0001040001027983 */ /* 0x000f280000300800 */
[----:B------:R0:W-:Y:S04]  /*459a0*/  @P5 STG.E.U16 [R4.64], R10 ;  /* 0x0000000a04005986 */ /* 0x0001e8000c10150a */
[----:B------:R1:W-:Y:S04]  /*459b0*/  @P4 STG.E.U16 [R8.64], R12 ;  /* 0x0000000c08004986 */ /* 0x0003e8000c10150a */
[----:B0-----:R-:W2:Y:S04]  /*459c0*/  LDL.LU R5, [R1+0x108] ;  /* 0x0001080001057983 */ /* 0x001ea80000300800 */
[----:B-1----:R-:W3:Y:S01]  /*459d0*/  LDL.LU R9, [R1+0x10c] ;  /* 0x00010c0001097983 */ /* 0x002ee20000300800 */
[----:B------:R-:W-:-:S02]  /*459e0*/  LEA R4, P6, R6, R3, 0x1 ;  /* 0x0000000306047211 */ /* 0x000fc400078c08ff */
[----:B------:R-:W-:Y:S02]  /*459f0*/  PRMT R11, R17, 0x7632, R11 ;  /* 0x00007632110b7816 */ /* 0x000fe4000000000b */
[----:B------:R-:W-:Y:S01]  /*45a00*/  PRMT R10, R28, 0x7632, R10 ;  /* 0x000076321c0a7816 */ /* 0x000fe2000000000a */
[----:B------:R-:W5:Y:S01]  /*45a10*/  LDL.LU R17, [R1+0x134] ;  /* 0x0001340001117983 */ /* 0x000f620000300800 */
[----:B------:R-:W-:Y:S02]  /*45a20*/  PRMT R13, R14, 0x7632, R13 ;  /* 0x000076320e0d7816 */ /* 0x000fe4000000000d */
[----:B----4-:R-:W-:Y:S01]  /*45a30*/  ISETP.LT.AND P5, PT, R2, c[0x0][0x17c], !P0 ;  /* 0x00005f0002007a0c */ /* 0x010fe200047a1270 */
[----:B------:R-:W-:Y:S01]  /*45a40*/  IMAD R2, R29, 0x2, R6 ;  /* 0x000000021d027824 */ /* 0x000fe200078e0206 */
[----:B--2---:R-:W-:Y:S02]  /*45a50*/  ISETP.LT.AND P4, PT, R5, c[0x0][0x17c], !P0 ;  /* 0x00005f0005007a0c */ /* 0x004fe40004781270 */
[----:B------:R-:W-:Y:S01]  /*45a60*/  LEA.HI.X.SX32 R5, R6, R0, 0x1, P6 ;  /* 0x0000000006057211 */ /* 0x000fe200030f0eff */
[----:B------:R-:W-:Y:S01]  /*45a70*/  IMAD R6, R29, 0x2, R2 ;  /* 0x000000021d067824 */ /* 0x000fe200078e0202 */
[----:B---3--:R-:W-:-:S02]  /*45a80*/  PRMT R7, R9, 0x7632, R7 ;  /* 0x0000763209077816 */ /* 0x008fc40000000007 */
[----:B------:R-:W-:-:S03]  /*45a90*/  LEA R8, P6, R2, R3, 0x1 ;  /* 0x0000000302087211 */ /* 0x000fc600078c08ff */
[----:B------:R0:W-:Y:S01]  /*45aa0*/  @P3 STG.E.U16 [R4.64], R7 ;  /* 0x0000000704003986 */ /* 0x0001e2000c10150a */
[----:B------:R-:W-:Y:S01]  /*45ab0*/  LEA.HI.X.SX32 R9, R2, R0, 0x1, P6 ;  /* 0x0000000002097211 */ /* 0x000fe200030f0eff */
[----:B------:R-:W-:-:S04]  /*45ac0*/  IMAD R2, R29, 0x2, R6 ;  /* 0x000000021d027824 */ /* 0x000fc800078e0206 */
[----:B------:R1:W-:Y:S01]  /*45ad0*/  @P1 STG.E.U16 [R8.64], R11 ;  /* 0x0000000b08001986 */ /* 0x0003e2000c10150a */
[----:B0-----:R-:W-:-:S04]  /*45ae0*/  LEA R4, P6, R6, R3, 0x1 ;  /* 0x0000000306047211 */ /* 0x001fc800078c08ff */
[----:B------:R-:W-:Y:S02]  /*45af0*/  LEA.HI.X.SX32 R5, R6, R0, 0x1, P6 ;  /* 0x0000000006057211 */ /* 0x000fe400030f0eff */
[----:B-1----:R-:W-:-:S04]  /*45b00*/  LEA R8, P6, R2, R3, 0x1 ;  /* 0x0000000302087211 */ /* 0x002fc800078c08ff */
[----:B------:R-:W-:Y:S01]  /*45b10*/  LEA.HI.X.SX32 R9, R2, R0, 0x1, P6 ;  /* 0x0000000002097211 */ /* 0x000fe200030f0eff */
[----:B------:R0:W-:Y:S01]  /*45b20*/  @P2 STG.E.U16 [R4.64], R10 ;  /* 0x0000000a04002986 */ /* 0x0001e2000c10150a */
[----:B------:R-:W-:-:S03]  /*45b30*/  ISETP.LT.AND P3, PT, R20, c[0x0][0x17c], !P0 ;  /* 0x00005f0014007a0c */ /* 0x000fc60004761270 */
[----:B------:R-:W2:Y:S01]  /*45b40*/  LDL.LU R20, [R1+0x138] ;  /* 0x0001380001147983 */ /* 0x000ea20000300800 */
[----:B------:R-:W-:-:S03]  /*45b50*/  PRMT R7, R24, 0x7632, R7 ;  /* 0x0000763218077816 */ /* 0x000fc60000000007 */
[----:B------:R1:W-:Y:S01]  /*45b60*/  @P5 STG.E.U16 [R8.64], R13 ;  /* 0x0000000d08005986 */ /* 0x0003e2000c10150a */
[----:B-----5:R-:W-:Y:S02]  /*45b70*/  ISETP.LT.AND P5, PT, R22, c[0x0][0x17c], !P0 ;  /* 0x00005f0016007a0c */ /* 0x020fe400047a1270 */
[----:B------:R-:W-:Y:S01]  /*45b80*/  PRMT R11, R26, 0x7632, R11 ;  /* 0x000076321a0b7816 */ /* 0x000fe2000000000b */
[----:B------:R-:W3:Y:S04]  /*45b90*/  LDL.LU R22, [R1+0x140] ;  /* 0x0001400001167983 */ /* 0x000ee80000300800 */
[----:B------:R-:W4:Y:S04]  /*45ba0*/  LDL.LU R24, [R1+0x144] ;  /* 0x0001440001187983 */ /* 0x000f280000300800 */
[----:B------:R-:W5:Y:S01]  /*45bb0*/  LDL.LU R26, [R1+0x130] ;  /* 0x00013000011a7983 */ /* 0x000f620000300800 */
[----:B------:R-:W-:-:S04]  /*45bc0*/  IMAD R6, R29, 0x2, R2 ;  /* 0x000000021d067824 */ /* 0x000fc800078e0202 */
[----:B------:R-:W-:Y:S01]  /*45bd0*/  IMAD R2, R29, 0x2, R6 ;  /* 0x000000021d027824 */ /* 0x000fe200078e0206 */
[----:B0-----:R-:W-:-:S04]  /*45be0*/  LEA R4, P6, R6, R3, 0x1 ;  /* 0x0000000306047211 */ /* 0x001fc800078c08ff */
[----:B------:R-:W-:Y:S01]  /*45bf0*/  LEA.HI.X.SX32 R5, R6, R0, 0x1, P6 ;  /* 0x0000000006057211 */ /* 0x000fe200030f0eff */
[----:B------:R-:W-:Y:S01]  /*45c00*/  IMAD R6, R29, 0x2, R2 ;  /* 0x000000021d067824 */ /* 0x000fe200078e0202 */
[----:B-1----:R-:W-:-:S03]  /*45c10*/  LEA R8, P6, R2, R3, 0x1 ;  /* 0x0000000302087211 */ /* 0x002fc600078c08ff */
[C---:B------:R-:W-:Y:S01]  /*45c20*/  IMAD R12, R29.reuse, 0x2, R6 ;  /* 0x000000021d0c7824 */ /* 0x040fe200078e0206 */
[----:B------:R-:W-:Y:S01]  /*45c30*/  LEA.HI.X.SX32 R9, R2, R0, 0x1, P6 ;  /* 0x0000000002097211 */ /* 0x000fe200030f0eff */
[----:B------:R0:W-:Y:S01]  /*45c40*/  @P4 STG.E.U16 [R4.64], R7 ;  /* 0x0000000704004986 */ /* 0x0001e2000c10150a */
[----:B------:R-:W-:Y:S01]  /*45c50*/  ISETP.LT.AND P1, PT, R18, c[0x0][0x17c], !P0 ;  /* 0x00005f0012007a0c */ /* 0x000fe20004721270 */
[----:B------:R-:W-:Y:S01]  /*45c60*/  IMAD R2, R29, 0x2, R12 ;  /* 0x000000021d027824 */ /* 0x000fe200078e020c */
[----:B------:R-:W-:Y:S02]  /*45c70*/  ISETP.LT.AND P2, PT, R16, c[0x0][0x17c], !P0 ;  /* 0x00005f0010007a0c */ /* 0x000fe40004741270 */
[----:B0-----:R-:W-:-:S04]  /*45c80*/  LEA R4, P6, R6, R3, 0x1 ;  /* 0x0000000306047211 */ /* 0x001fc800078c08ff */
[----:B------:R-:W-:Y:S01]  /*45c90*/  LEA.HI.X.SX32 R5, R6, R0, 0x1, P6 ;  /* 0x0000000006057211 */ /* 0x000fe200030f0eff */
[----:B------:R-:W-:Y:S01]  /*45ca0*/  IMAD R6, R29, 0x2, R2 ;  /* 0x000000021d067824 */ /* 0x000fe200078e0202 */
[----:B------:R0:W-:Y:S01]  /*45cb0*/  @P3 STG.E.U16 [R8.64], R11 ;  /* 0x0000000b08003986 */ /* 0x0001e2000c10150a */
[----:B------:R-:W-:Y:S02]  /*45cc0*/  PRMT R13, R21, 0x7632, R13 ;  /* 0x00007632150d7816 */ /* 0x000fe4000000000d */
[----:B------:R-:W-:Y:S01]  /*45cd0*/  IMAD R10, R29, 0x2, R6 ;  /* 0x000000021d0a7824 */ /* 0x000fe200078e0206 */
[----:B------:R-:W-:-:S03]  /*45ce0*/  PRMT R7, R23, 0x7632, R7 ;  /* 0x0000763217077816 */ /* 0x000fc60000000007 */
[C---:B------:R-:W-:Y:S01]  /*45cf0*/  IMAD R18, R29.reuse, 0x2, R10 ;  /* 0x000000021d127824 */ /* 0x040fe200078e020a */
[----:B------:R1:W-:Y:S01]  /*45d00*/  @P1 STG.E.U16 [R4.64], R13 ;  /* 0x0000000d04001986 */ /* 0x0003e2000c10150a */
[CC--:B0-----:R-:W-:Y:S02]  /*45d10*/  LEA R8, P6, R12.reuse, R3.reuse, 0x1 ;  /* 0x000000030c087211 */ /* 0x0c1fe400078c08ff */
[----:B------:R-:W-:Y:S02]  /*45d20*/  IMAD R14, R29, 0x2, R18 ;  /* 0x000000021d0e7824 */ /* 0x000fe400078e0212 */
[----:B------:R-:W-:Y:S02]  /*45d30*/  LEA.HI.X.SX32 R9, R12, R0, 0x1, P6 ;  /* 0x000000000c097211 */ /* 0x000fe400030f0eff */
[----:B-1----:R-:W-:-:S03]  /*45d40*/  LEA R4, P1, R2, R3, 0x1 ;  /* 0x0000000302047211 */ /* 0x002fc600078208ff */
[----:B------:R0:W-:Y:S01]  /*45d50*/  @P2 STG.E.U16 [R8.64], R7 ;  /* 0x0000000708002986 */ /* 0x0001e2000c10150a */
[----:B------:R-:W-:Y:S01]  /*45d60*/  IMAD R29, R29, 0x2, R14 ;  /* 0x000000021d1d7824 */ /* 0x000fe200078e020e */
[----:B------:R-:W-:Y:S02]  /*45d70*/  LEA.HI.X.SX32 R5, R2, R0, 0x1, P1 ;  /* 0x0000000002057211 */ /* 0x000fe400008f0eff */
[-C--:B------:R-:W-:Y:S02]  /*45d80*/  LEA R16, P6, R18, R3.reuse, 0x1 ;  /* 0x0000000312107211 */ /* 0x080fe400078c08ff */
[-C--:B------:R-:W-:Y:S02]  /*45d90*/  LEA R12, P2, R6, R3.reuse, 0x1 ;  /* 0x00000003060c7211 */ /* 0x080fe400078408ff */
[----:B0-----:R-:W-:Y:S02]  /*45da0*/  LEA R8, P1, R10, R3, 0x1 ;  /* 0x000000030a087211 */ /* 0x001fe400078208ff */
[----:B------:R-:W-:-:S02]  /*45db0*/  ISETP.LT.AND P4, PT, R17, c[0x0][0x17c], !P0 ;  /* 0x00005f0011007a0c */ /* 0x000fc40004781270 */
[-C--:B------:R-:W-:Y:S02]  /*45dc0*/  LEA.HI.X.SX32 R9, R10, R0.reuse, 0x1, P1 ;  /* 0x000000000a097211 */ /* 0x080fe400008f0eff */
[----:B------:R-:W-:Y:S02]  /*45dd0*/  LEA R2, P1, R29, R3, 0x1 ;  /* 0x000000031d027211 */ /* 0x000fe400078208ff */
[-C--:B------:R-:W-:Y:S02]  /*45de0*/  LEA.HI.X.SX32 R17, R18, R0.reuse, 0x1, P6 ;  /* 0x0000000012117211 */ /* 0x080fe400030f0eff */
[----:B------:R-:W-:Y:S02]  /*45df0*/  LEA.HI.X.SX32 R13, R6, R0, 0x1, P2 ;  /* 0x00000000060d7211 */ /* 0x000fe400010f0eff */
[----:B------:R-:W-:Y:S02]  /*45e00*/  PRMT R6, R27, 0x7632, R6 ;  /* 0x000076321b067816 */ /* 0x000fe40000000006 */
[----:B------:R-:W-:-:S02]  /*45e10*/  PRMT R7, R7, 0x7632, R7 ;  /* 0x0000763207077816 */ /* 0x000fc40000000007 */
[----:B------:R-:W-:Y:S02]  /*45e20*/  PRMT R11, R11, 0x7632, R11 ;  /* 0x000076320b0b7816 */ /* 0x000fe4000000000b */
[----:B------:R-:W-:Y:S02]  /*45e30*/  PRMT R10, R15, 0x7632, R10 ;  /* 0x000076320f0a7816 */ /* 0x000fe4000000000a */
[----:B--2---:R-:W-:Y:S02]  /*45e40*/  ISETP.LT.AND P3, PT, R20, c[0x0][0x17c], !P0 ;  /* 0x00005f0014007a0c */ /* 0x004fe40004761270 */
[----:B------:R-:W-:Y:S02]  /*45e50*/  LEA R20, P6, R14, R3, 0x1 ;  /* 0x000000030e147211 */ /* 0x000fe400078c08ff */
[----:B------:R-:W-:Y:S02]  /*45e60*/  LEA.HI.X.SX32 R3, R29, R0, 0x1, P1 ;  /* 0x000000001d037211 */ /* 0x000fe400008f0eff */
[----:B---3--:R-:W-:-:S02]  /*45e70*/  ISETP.LT.AND P2, PT, R22, c[0x0][0x17c], !P0 ;  /* 0x00005f0016007a0c */ /* 0x008fc40004741270 */
[----:B----4-:R-:W-:Y:S02]  /*45e80*/  ISETP.LT.AND P1, PT, R24, c[0x0][0x17c], !P0 ;  /* 0x00005f0018007a0c */ /* 0x010fe40004721270 */
[----:B------:R-:W-:Y:S02]  /*45e90*/  LEA.HI.X.SX32 R21, R14, R0, 0x1, P6 ;  /* 0x000000000e157211 */ /* 0x000fe400030f0eff */
[----:B-----5:R-:W-:Y:S02]  /*45ea0*/  ISETP.LT.AND P0, PT, R26, c[0x0][0x17c], !P0 ;  /* 0x00005f001a007a0c */ /* 0x020fe40004701270 */
[----:B------:R-:W-:-:S05]  /*45eb0*/  PRMT R0, R25, 0x7632, R0 ;  /* 0x0000763219007816 */ /* 0x000fca0000000000 */
[----:B------:R0:W-:Y:S04]  /*45ec0*/  @P5 STG.E.U16 [R4.64], R0 ;  /* 0x0000000004005986 */ /* 0x0001e8000c10150a */
[----:B------:R0:W-:Y:S04]  /*45ed0*/  @P4 STG.E.U16 [R12.64], R6 ;  /* 0x000000060c004986 */ /* 0x0001e8000c10150a */
[----:B------:R0:W-:Y:S04]  /*45ee0*/  @P3 STG.E.U16 [R8.64], R7 ;  /* 0x0000000708003986 */ /* 0x0001e8000c10150a */
[----:B------:R0:W-:Y:S04]  /*45ef0*/  @P2 STG.E.U16 [R16.64], R11 ;  /* 0x0000000b10002986 */ /* 0x0001e8000c10150a */
[----:B------:R0:W-:Y:S01]  /*45f00*/  @P1 STG.E.U16 [R20.64], R10 ;  /* 0x0000000a14001986 */ /* 0x0001e2000c10150a */
[----:B------:R-:W-:Y:S05]  /*45f10*/  @!P0 EXIT ;  /* 0x000000000000894d */ /* 0x000fea0003800000 */
[----:B------:R-:W-:-:S05]  /*45f20*/  PRMT R19, R19, 0x7632, R19 ;  /* 0x0000763213137816 */ /* 0x000fca0000000013 */
[----:B------:R-:W-:Y:S01]  /*45f30*/  STG.E.U16 [R2.64], R19 ;  /* 0x0000001302007986 */ /* 0x000fe2000c10150a */
[----:B------:R-:W-:Y:S05]  /*45f40*/  EXIT ;  /* 0x000000000000794d */ /* 0x000fea0003800000 */
.L_x_4:
[----:B------:R-:W-:-:S00]  /*45f50*/  BRA `(.L_x_4) ;  /* 0xfffffff000007947 */ /* 0x000fc0000383ffff */
[----:B------:R-:W-:-:S00]  /*45f60*/  NOP ;  /* 0x0000000000007918 */ /* 0x000fc00000000000 */
        /* <DEDUP_REMOVED lines=9> */
.L_x_5:


//--------------------- .nv.shared.matmul_kernel  --------------------------
	.section	.nv.shared.matmul_kernel,"aw",@nobits
	.sectionflags	@""
	.align	16
